//
// Generated by NVIDIA NVVM Compiler
//
// Compiler Build ID: CL-36424714
// Cuda compilation tools, release 13.0, V13.0.88
// Based on NVVM 20.0.0
//

.version 9.0
.target sm_100
.address_size 64

	// .globl	_Z11vv_update_rPfS_S_
.extern .func  (.param .b32 func_retval0) vprintf
(
	.param .b64 vprintf_param_0,
	.param .b64 vprintf_param_1
)
;
.func  (.param .b64 func_retval0) __internal_accurate_pow
(
	.param .b64 __internal_accurate_pow_param_0,
	.param .b64 __internal_accurate_pow_param_1
)
;
.extern .shared .align 16 .b8 shared[];
.global .align 1 .b8 $str[44] = {40, 120, 44, 121, 44, 122, 41, 61, 32, 40, 37, 105, 44, 37, 105, 44, 37, 105, 41, 9, 98, 108, 111, 99, 107, 32, 37, 105, 32, 119, 105, 116, 104, 32, 98, 108, 111, 99, 107, 32, 37, 105, 10};
.extern .shared .align 16 .b8 shared2[];

.visible .entry _Z11vv_update_rPfS_S_(
	.param .u64 .ptr .align 1 _Z11vv_update_rPfS_S__param_0,
	.param .u64 .ptr .align 1 _Z11vv_update_rPfS_S__param_1,
	.param .u64 .ptr .align 1 _Z11vv_update_rPfS_S__param_2
)
{
	.reg .pred 	%p<15>;
	.reg .b32 	%r<16>;
	.reg .b32 	%f<45>;
	.reg .b64 	%rd<11>;

	ld.param.u64 	%rd2, [_Z11vv_update_rPfS_S__param_0];
	ld.param.u64 	%rd3, [_Z11vv_update_rPfS_S__param_1];
	ld.param.u64 	%rd4, [_Z11vv_update_rPfS_S__param_2];
	cvta.to.global.u64 	%rd5, %rd4;
	cvta.to.global.u64 	%rd6, %rd2;
	cvta.to.global.u64 	%rd7, %rd3;
	mov.u32 	%r9, %ctaid.x;
	mul.wide.u32 	%rd8, %r9, 4;
	add.s64 	%rd1, %rd7, %rd8;
	ld.global.f32 	%f15, [%rd1];
	add.s64 	%rd9, %rd6, %rd8;
	ld.global.f32 	%f16, [%rd9];
	fma.rn.f32 	%f17, %f16, 0f3B03126F, %f15;
	add.s64 	%rd10, %rd5, %rd8;
	ld.global.f32 	%f18, [%rd10];
	fma.rn.f32 	%f1, %f18, 0f3B83126F, %f17;
	abs.f32 	%f44, %f1;
	setp.lt.f32 	%p1, %f44, 0f3F99999A;
	@%p1 bra 	$L__BB0_11;
	setp.gtu.f32 	%p2, %f44, 0f4B19999A;
	@%p2 bra 	$L__BB0_8;
	mov.f32 	%f19, 0f3F99999A;
	div.approx.f32 	%f20, %f44, %f19;
	cvt.rzi.f32.f32 	%f42, %f20;
	fma.rn.f32 	%f4, %f42, 0fBF99999A, %f44;
	mov.b32 	%r1, %f4;
	setp.lt.u32 	%p3, %r1, 1067030938;
	@%p3 bra 	$L__BB0_7;
	setp.lt.u32 	%p4, %r1, -2147483647;
	@%p4 bra 	$L__BB0_5;
	add.f32 	%f24, %f42, 0fBF800000;
	setp.lt.f32 	%p7, %f4, 0fBF99999A;
	add.f32 	%f25, %f24, 0fBF800000;
	selp.f32 	%f42, %f25, %f24, %p7;
	bra.uni 	$L__BB0_7;
$L__BB0_5:
	add.f32 	%f42, %f42, 0f3F800000;
	setp.ltu.f32 	%p5, %f4, 0f4019999A;
	@%p5 bra 	$L__BB0_7;
	add.f32 	%f21, %f42, 0f3F800000;
	fma.rn.f32 	%f22, 0f3F99999A, 0fC0400000, %f4;
	setp.ge.f32 	%p6, %f22, 0f00000000;
	add.f32 	%f23, %f21, 0f3F800000;
	selp.f32 	%f42, %f23, %f21, %p6;
$L__BB0_7:
	fma.rn.f32 	%f44, %f42, 0fBF99999A, %f44;
	bra.uni 	$L__BB0_11;
$L__BB0_8:
	mov.b32 	%r2, %f44;
	and.b32  	%r10, %r2, 8388607;
	or.b32  	%r14, %r10, 1065353216;
	mov.b32 	%f43, %r14;
	and.b32  	%r11, %r2, -8388608;
	add.s32 	%r15, %r11, -1065353216;
	setp.eq.s32 	%p8, %r15, 0;
	@%p8 bra 	$L__BB0_10;
$L__BB0_9:
	min.u32 	%r12, %r15, 192937984;
	add.s32 	%r13, %r14, %r12;
	mov.b32 	%f26, %r13;
	mul.f32 	%f27, %f26, 0f3F555555;
	fma.rn.f32 	%f28, %f27, 0fBF99999A, %f26;
	fma.rn.f32 	%f29, %f28, 0f3F555555, %f27;
	fma.rn.f32 	%f30, %f29, 0fBF99999A, %f26;
	mov.f32 	%f31, 0f3F555555;
	fma.rz.f32 	%f32, %f30, %f31, %f29;
	cvt.rzi.f32.f32 	%f33, %f32;
	fma.rn.f32 	%f43, %f33, 0fBF99999A, %f26;
	sub.s32 	%r15, %r15, %r12;
	mov.b32 	%r14, %f43;
	setp.ne.s32 	%p9, %r15, 0;
	setp.ne.s32 	%p10, %r14, 0;
	and.pred  	%p11, %p9, %p10;
	@%p11 bra 	$L__BB0_9;
$L__BB0_10:
	setp.gt.u32 	%p12, %r2, 2139095039;
	selp.f32 	%f35, 0f7FFFFFFF, 0f4B000000, %p12;
	mul.f32 	%f36, %f43, 0f34000000;
	mul.f32 	%f44, %f35, %f36;
$L__BB0_11:
	abs.f32 	%f37, %f44;
	setp.nan.f32 	%p13, %f37, %f37;
	copysign.f32 	%f38, %f1, %f44;
	selp.f32 	%f39, %f44, %f38, %p13;
	setp.lt.f32 	%p14, %f39, 0f00000000;
	add.f32 	%f40, %f39, 0f3F99999A;
	selp.f32 	%f41, %f40, %f39, %p14;
	st.global.f32 	[%rd1], %f41;
	ret;

}
	// .globl	_Z11vv_update_vPfS_S_
.visible .entry _Z11vv_update_vPfS_S_(
	.param .u64 .ptr .align 1 _Z11vv_update_vPfS_S__param_0,
	.param .u64 .ptr .align 1 _Z11vv_update_vPfS_S__param_1,
	.param .u64 .ptr .align 1 _Z11vv_update_vPfS_S__param_2
)
{
	.reg .b32 	%r<2>;
	.reg .b32 	%f<4>;
	.reg .b64 	%rd<8>;

	ld.param.u64 	%rd1, [_Z11vv_update_vPfS_S__param_0];
	ld.param.u64 	%rd2, [_Z11vv_update_vPfS_S__param_2];
	cvta.to.global.u64 	%rd3, %rd1;
	cvta.to.global.u64 	%rd4, %rd2;
	mov.u32 	%r1, %ctaid.x;
	mul.wide.u32 	%rd5, %r1, 4;
	add.s64 	%rd6, %rd4, %rd5;
	ld.global.f32 	%f1, [%rd6];
	add.s64 	%rd7, %rd3, %rd5;
	ld.global.f32 	%f2, [%rd7];
	fma.rn.f32 	%f3, %f2, 0f3B03126F, %f1;
	st.global.f32 	[%rd6], %f3;
	ret;

}
	// .globl	_Z19calcForces_intraboxPfS_PiS0_S_
.visible .entry _Z19calcForces_intraboxPfS_PiS0_S_(
	.param .u64 .ptr .align 1 _Z19calcForces_intraboxPfS_PiS0_S__param_0,
	.param .u64 .ptr .align 1 _Z19calcForces_intraboxPfS_PiS0_S__param_1,
	.param .u64 .ptr .align 1 _Z19calcForces_intraboxPfS_PiS0_S__param_2,
	.param .u64 .ptr .align 1 _Z19calcForces_intraboxPfS_PiS0_S__param_3,
	.param .u64 .ptr .align 1 _Z19calcForces_intraboxPfS_PiS0_S__param_4
)
{
	.reg .pred 	%p<51>;
	.reg .b32 	%r<189>;
	.reg .b32 	%f<71>;
	.reg .b64 	%rd<67>;
	.reg .b64 	%fd<33>;

	ld.param.u64 	%rd7, [_Z19calcForces_intraboxPfS_PiS0_S__param_1];
	ld.param.u64 	%rd8, [_Z19calcForces_intraboxPfS_PiS0_S__param_2];
	ld.param.u64 	%rd9, [_Z19calcForces_intraboxPfS_PiS0_S__param_3];
	ld.param.u64 	%rd10, [_Z19calcForces_intraboxPfS_PiS0_S__param_4];
	cvta.to.global.u64 	%rd1, %rd7;
	cvta.to.global.u64 	%rd2, %rd8;
	cvta.to.global.u64 	%rd11, %rd9;
	cvta.to.global.u64 	%rd12, %rd10;
	mov.u32 	%r58, %ctaid.x;
	mov.u32 	%r59, %ctaid.y;
	mov.u32 	%r60, %nctaid.y;
	mov.u32 	%r61, %ctaid.z;
	mov.u32 	%r62, %nctaid.z;
	mad.lo.s32 	%r63, %r61, %r62, %r59;
	mad.lo.s32 	%r64, %r63, %r60, %r58;
	mov.u32 	%r1, %tid.x;
	ld.global.f32 	%f1, [%rd12];
	mul.wide.s32 	%rd13, %r64, 4;
	add.s64 	%rd14, %rd11, %rd13;
	ld.global.u32 	%r2, [%rd14];
	ld.global.u32 	%r3, [%rd14+4];
	sub.s32 	%r4, %r3, %r2;
	mov.u32 	%r65, %ntid.x;
	div.u32 	%r5, %r4, %r65;
	mad.lo.s32 	%r178, %r1, %r5, %r1;
	add.s32 	%r66, %r5, %r178;
	mul.lo.s32 	%r6, %r4, 12;
	add.s32 	%r8, %r66, 1;
	setp.gt.u32 	%p3, %r5, 2147483646;
	@%p3 bra 	$L__BB2_17;
	add.s32 	%r67, %r178, 1;
	max.s32 	%r9, %r8, %r67;
	sub.s32 	%r68, %r9, %r178;
	and.b32  	%r10, %r68, 3;
	setp.eq.s32 	%p4, %r10, 0;
	mov.u32 	%r176, %r178;
	@%p4 bra 	$L__BB2_6;
	mov.b32 	%r175, 0;
	mov.u32 	%r176, %r178;
$L__BB2_3:
	.pragma "nounroll";
	setp.ge.s32 	%p5, %r176, %r4;
	@%p5 bra 	$L__BB2_5;
	add.s32 	%r70, %r176, %r2;
	mul.wide.s32 	%rd15, %r70, 4;
	add.s64 	%rd16, %rd2, %rd15;
	ld.global.u32 	%r71, [%rd16];
	mul.lo.s32 	%r72, %r71, 3;
	mul.wide.s32 	%rd17, %r72, 4;
	add.s64 	%rd18, %rd1, %rd17;
	ld.global.f32 	%f9, [%rd18];
	mov.u32 	%r73, shared;
	mad.lo.s32 	%r74, %r176, 12, %r73;
	st.shared.f32 	[%r74], %f9;
	add.s32 	%r75, %r74, %r6;
	mov.b32 	%r76, 0;
	st.shared.u32 	[%r75], %r76;
	ld.global.f32 	%f10, [%rd18+4];
	st.shared.f32 	[%r74+4], %f10;
	st.shared.u32 	[%r75+4], %r76;
	ld.global.f32 	%f11, [%rd18+8];
	st.shared.f32 	[%r74+8], %f11;
	st.shared.u32 	[%r75+8], %r76;
$L__BB2_5:
	add.s32 	%r176, %r176, 1;
	add.s32 	%r175, %r175, 1;
	setp.ne.s32 	%p6, %r175, %r10;
	@%p6 bra 	$L__BB2_3;
$L__BB2_6:
	sub.s32 	%r77, %r178, %r9;
	setp.gt.u32 	%p7, %r77, -4;
	@%p7 bra 	$L__BB2_17;
	cvt.s64.s32 	%rd3, %r2;
	mov.u32 	%r81, shared;
$L__BB2_8:
	setp.ge.s32 	%p8, %r176, %r4;
	@%p8 bra 	$L__BB2_10;
	add.s32 	%r78, %r176, %r2;
	mul.wide.s32 	%rd19, %r78, 4;
	add.s64 	%rd20, %rd2, %rd19;
	ld.global.u32 	%r79, [%rd20];
	mul.lo.s32 	%r80, %r79, 3;
	mul.wide.s32 	%rd21, %r80, 4;
	add.s64 	%rd22, %rd1, %rd21;
	ld.global.f32 	%f12, [%rd22];
	mad.lo.s32 	%r82, %r176, 12, %r81;
	st.shared.f32 	[%r82], %f12;
	add.s32 	%r83, %r82, %r6;
	mov.b32 	%r84, 0;
	st.shared.u32 	[%r83], %r84;
	ld.global.f32 	%f13, [%rd22+4];
	st.shared.f32 	[%r82+4], %f13;
	st.shared.u32 	[%r83+4], %r84;
	ld.global.f32 	%f14, [%rd22+8];
	st.shared.f32 	[%r82+8], %f14;
	st.shared.u32 	[%r83+8], %r84;
$L__BB2_10:
	add.s32 	%r17, %r176, 1;
	setp.ge.s32 	%p9, %r17, %r4;
	cvt.s64.s32 	%rd23, %r176;
	add.s64 	%rd24, %rd23, %rd3;
	shl.b64 	%rd25, %rd24, 2;
	add.s64 	%rd4, %rd2, %rd25;
	@%p9 bra 	$L__BB2_12;
	ld.global.u32 	%r85, [%rd4+4];
	mul.lo.s32 	%r86, %r85, 3;
	mul.wide.s32 	%rd26, %r86, 4;
	add.s64 	%rd27, %rd1, %rd26;
	ld.global.f32 	%f15, [%rd27];
	mad.lo.s32 	%r88, %r17, 12, %r81;
	st.shared.f32 	[%r88], %f15;
	add.s32 	%r89, %r88, %r6;
	mov.b32 	%r90, 0;
	st.shared.u32 	[%r89], %r90;
	ld.global.f32 	%f16, [%rd27+4];
	st.shared.f32 	[%r88+4], %f16;
	st.shared.u32 	[%r89+4], %r90;
	ld.global.f32 	%f17, [%rd27+8];
	st.shared.f32 	[%r88+8], %f17;
	st.shared.u32 	[%r89+8], %r90;
$L__BB2_12:
	add.s32 	%r18, %r176, 2;
	setp.ge.s32 	%p10, %r18, %r4;
	@%p10 bra 	$L__BB2_14;
	ld.global.u32 	%r91, [%rd4+8];
	mul.lo.s32 	%r92, %r91, 3;
	mul.wide.s32 	%rd28, %r92, 4;
	add.s64 	%rd29, %rd1, %rd28;
	ld.global.f32 	%f18, [%rd29];
	mad.lo.s32 	%r94, %r18, 12, %r81;
	st.shared.f32 	[%r94], %f18;
	add.s32 	%r95, %r94, %r6;
	mov.b32 	%r96, 0;
	st.shared.u32 	[%r95], %r96;
	ld.global.f32 	%f19, [%rd29+4];
	st.shared.f32 	[%r94+4], %f19;
	st.shared.u32 	[%r95+4], %r96;
	ld.global.f32 	%f20, [%rd29+8];
	st.shared.f32 	[%r94+8], %f20;
	st.shared.u32 	[%r95+8], %r96;
$L__BB2_14:
	add.s32 	%r19, %r176, 3;
	setp.ge.s32 	%p11, %r19, %r4;
	@%p11 bra 	$L__BB2_16;
	ld.global.u32 	%r97, [%rd4+12];
	mul.lo.s32 	%r98, %r97, 3;
	mul.wide.s32 	%rd30, %r98, 4;
	add.s64 	%rd31, %rd1, %rd30;
	ld.global.f32 	%f21, [%rd31];
	mad.lo.s32 	%r100, %r19, 12, %r81;
	st.shared.f32 	[%r100], %f21;
	add.s32 	%r101, %r100, %r6;
	mov.b32 	%r102, 0;
	st.shared.u32 	[%r101], %r102;
	ld.global.f32 	%f22, [%rd31+4];
	st.shared.f32 	[%r100+4], %f22;
	st.shared.u32 	[%r101+4], %r102;
	ld.global.f32 	%f23, [%rd31+8];
	st.shared.f32 	[%r100+8], %f23;
	st.shared.u32 	[%r101+8], %r102;
$L__BB2_16:
	add.s32 	%r176, %r176, 4;
	setp.lt.s32 	%p12, %r176, %r8;
	@%p12 bra 	$L__BB2_8;
$L__BB2_17:
	setp.gt.u32 	%p13, %r5, 2147483646;
	bar.sync 	0;
	@%p13 bra 	$L__BB2_36;
	mov.f64 	%fd11, 0dC01C000000000000;
	{
	.reg .b32 %temp; 
	mov.b64 	{%temp, %r21}, %fd11;
	}
	and.b32  	%r22, %r21, 2146435072;
	setp.eq.s32 	%p14, %r22, 1074790400;
	setp.lt.s32 	%p15, %r21, 0;
	selp.b32 	%r23, 0, 2146435072, %p15;
	and.b32  	%r103, %r21, 2147483647;
	setp.ne.s32 	%p16, %r103, 1071644672;
	and.pred  	%p1, %p14, %p16;
	mov.f64 	%fd12, 0dC010000000000000;
	{
	.reg .b32 %temp; 
	mov.b64 	{%temp, %r24}, %fd12;
	}
	and.b32  	%r25, %r24, 2146435072;
	setp.eq.s32 	%p17, %r25, 1072693248;
	setp.lt.s32 	%p18, %r24, 0;
	selp.b32 	%r26, 0, 2146435072, %p18;
	and.b32  	%r104, %r24, 2147483647;
	setp.ne.s32 	%p19, %r104, 1071644672;
	and.pred  	%p2, %p17, %p19;
$L__BB2_19:
	setp.ge.s32 	%p20, %r178, %r4;
	@%p20 bra 	$L__BB2_35;
	setp.lt.s32 	%p21, %r4, 1;
	@%p21 bra 	$L__BB2_35;
	sub.s32 	%r180, %r2, %r3;
	mov.u32 	%r106, shared;
	mad.lo.s32 	%r107, %r178, 12, %r106;
	ld.shared.f32 	%f2, [%r107];
	ld.shared.f32 	%f3, [%r107+4];
	ld.shared.f32 	%f4, [%r107+8];
	add.s32 	%r181, %r106, 8;
	neg.s32 	%r179, %r178;
$L__BB2_22:
	setp.eq.s32 	%p22, %r179, 0;
	@%p22 bra 	$L__BB2_34;
	setp.lt.s32 	%p23, %r21, 0;
	setp.eq.s32 	%p24, %r22, 1074790400;
	ld.shared.f32 	%f24, [%r181+-8];
	sub.f32 	%f25, %f2, %f24;
	div.rn.f32 	%f26, %f25, %f1;
	mov.f32 	%f27, 0f3F000000;
	copysign.f32 	%f28, %f26, %f27;
	add.rz.f32 	%f29, %f26, %f28;
	cvt.rzi.f32.f32 	%f30, %f29;
	mul.f32 	%f31, %f1, %f30;
	sub.f32 	%f5, %f25, %f31;
	ld.shared.f32 	%f32, [%r181+-4];
	sub.f32 	%f33, %f3, %f32;
	div.rn.f32 	%f34, %f33, %f1;
	copysign.f32 	%f35, %f34, %f27;
	add.rz.f32 	%f36, %f34, %f35;
	cvt.rzi.f32.f32 	%f37, %f36;
	mul.f32 	%f38, %f1, %f37;
	sub.f32 	%f6, %f33, %f38;
	ld.shared.f32 	%f39, [%r181];
	sub.f32 	%f40, %f4, %f39;
	div.rn.f32 	%f41, %f40, %f1;
	copysign.f32 	%f42, %f41, %f27;
	add.rz.f32 	%f43, %f41, %f42;
	cvt.rzi.f32.f32 	%f44, %f43;
	mul.f32 	%f45, %f1, %f44;
	sub.f32 	%f7, %f40, %f45;
	mul.f32 	%f46, %f6, %f6;
	fma.rn.f32 	%f47, %f5, %f5, %f46;
	fma.rn.f32 	%f8, %f7, %f7, %f47;
	cvt.f64.f32 	%fd1, %f8;
	{
	.reg .b32 %temp; 
	mov.b64 	{%temp, %r33}, %fd1;
	}
	abs.f64 	%fd2, %fd1;
	{ // callseq 0, 0
	.param .b64 param0;
	st.param.f64 	[param0], %fd2;
	.param .b64 param1;
	st.param.f64 	[param1], 0dC01C000000000000;
	.param .b64 retval0;
	call.uni (retval0), 
	__internal_accurate_pow, 
	(
	param0, 
	param1
	);
	ld.param.f64 	%fd13, [retval0];
	} // callseq 0
	setp.lt.s32 	%p26, %r33, 0;
	neg.f64 	%fd15, %fd13;
	selp.f64 	%fd16, %fd15, %fd13, %p24;
	selp.f64 	%fd17, %fd16, %fd13, %p26;
	setp.eq.f32 	%p27, %f8, 0f00000000;
	selp.b32 	%r108, %r33, 0, %p24;
	or.b32  	%r109, %r108, 2146435072;
	selp.b32 	%r110, %r109, %r108, %p23;
	mov.b32 	%r111, 0;
	mov.b64 	%fd18, {%r111, %r110};
	selp.f64 	%fd31, %fd18, %fd17, %p27;
	add.f64 	%fd19, %fd1, 0dC01C000000000000;
	{
	.reg .b32 %temp; 
	mov.b64 	{%temp, %r112}, %fd19;
	}
	and.b32  	%r113, %r112, 2146435072;
	setp.ne.s32 	%p28, %r113, 2146435072;
	@%p28 bra 	$L__BB2_28;
	setp.num.f32 	%p29, %f8, %f8;
	@%p29 bra 	$L__BB2_26;
	mov.f64 	%fd20, 0dC01C000000000000;
	add.rn.f64 	%fd31, %fd1, %fd20;
	bra.uni 	$L__BB2_28;
$L__BB2_26:
	setp.neu.f64 	%p30, %fd2, 0d7FF0000000000000;
	@%p30 bra 	$L__BB2_28;
	or.b32  	%r114, %r23, -2147483648;
	selp.b32 	%r115, %r114, %r23, %p1;
	selp.b32 	%r116, %r115, %r23, %p26;
	mov.b32 	%r117, 0;
	mov.b64 	%fd31, {%r117, %r116};
$L__BB2_28:
	setp.lt.s32 	%p34, %r24, 0;
	setp.eq.s32 	%p35, %r25, 1072693248;
	{ // callseq 1, 0
	.param .b64 param0;
	st.param.f64 	[param0], %fd2;
	.param .b64 param1;
	st.param.f64 	[param1], 0dC010000000000000;
	.param .b64 retval0;
	call.uni (retval0), 
	__internal_accurate_pow, 
	(
	param0, 
	param1
	);
	ld.param.f64 	%fd21, [retval0];
	} // callseq 1
	neg.f64 	%fd23, %fd21;
	selp.f64 	%fd24, %fd23, %fd21, %p35;
	selp.f64 	%fd25, %fd24, %fd21, %p26;
	selp.b32 	%r118, %r33, 0, %p35;
	or.b32  	%r119, %r118, 2146435072;
	selp.b32 	%r120, %r119, %r118, %p34;
	mov.b32 	%r121, 0;
	mov.b64 	%fd26, {%r121, %r120};
	selp.f64 	%fd32, %fd26, %fd25, %p27;
	add.f64 	%fd27, %fd1, 0dC010000000000000;
	{
	.reg .b32 %temp; 
	mov.b64 	{%temp, %r122}, %fd27;
	}
	and.b32  	%r123, %r122, 2146435072;
	setp.ne.s32 	%p37, %r123, 2146435072;
	@%p37 bra 	$L__BB2_33;
	setp.num.f32 	%p38, %f8, %f8;
	@%p38 bra 	$L__BB2_31;
	mov.f64 	%fd28, 0dC010000000000000;
	add.rn.f64 	%fd32, %fd1, %fd28;
	bra.uni 	$L__BB2_33;
$L__BB2_31:
	setp.neu.f64 	%p39, %fd2, 0d7FF0000000000000;
	@%p39 bra 	$L__BB2_33;
	setp.lt.s32 	%p40, %r33, 0;
	or.b32  	%r124, %r26, -2147483648;
	selp.b32 	%r125, %r124, %r26, %p2;
	selp.b32 	%r126, %r125, %r26, %p40;
	mov.b32 	%r127, 0;
	mov.b64 	%fd32, {%r127, %r126};
$L__BB2_33:
	setp.eq.f32 	%p41, %f8, 0f3F800000;
	mul.f64 	%fd29, %fd32, 0dC038000000000000;
	fma.rn.f64 	%fd30, %fd31, 0d4048000000000000, %fd29;
	cvt.rn.f32.f64 	%f48, %fd30;
	selp.f32 	%f49, 0f41C00000, %f48, %p41;
	mov.u32 	%r128, shared;
	mad.lo.s32 	%r129, %r178, 12, %r128;
	add.s32 	%r130, %r129, %r6;
	ld.shared.f32 	%f50, [%r130];
	fma.rn.f32 	%f51, %f5, %f49, %f50;
	st.shared.f32 	[%r130], %f51;
	ld.shared.f32 	%f52, [%r130+4];
	fma.rn.f32 	%f53, %f6, %f49, %f52;
	st.shared.f32 	[%r130+4], %f53;
	ld.shared.f32 	%f54, [%r130+8];
	fma.rn.f32 	%f55, %f7, %f49, %f54;
	st.shared.f32 	[%r130+8], %f55;
$L__BB2_34:
	add.s32 	%r181, %r181, 12;
	add.s32 	%r180, %r180, 1;
	setp.ne.s32 	%p42, %r180, 0;
	add.s32 	%r179, %r179, 1;
	@%p42 bra 	$L__BB2_22;
$L__BB2_35:
	add.s32 	%r178, %r178, 1;
	setp.lt.s32 	%p43, %r178, %r8;
	@%p43 bra 	$L__BB2_19;
$L__BB2_36:
	bar.sync 	0;
	setp.ne.s32 	%p44, %r1, 0;
	setp.lt.s32 	%p45, %r4, 1;
	or.pred  	%p46, %p44, %p45;
	@%p46 bra 	$L__BB2_43;
	ld.param.u64 	%rd66, [_Z19calcForces_intraboxPfS_PiS0_S__param_0];
	cvta.to.global.u64 	%rd5, %rd66;
	and.b32  	%r38, %r4, 3;
	sub.s32 	%r132, %r2, %r3;
	setp.gt.u32 	%p47, %r132, -4;
	mov.b32 	%r185, 0;
	@%p47 bra 	$L__BB2_40;
	and.b32  	%r185, %r4, 2147483644;
	neg.s32 	%r184, %r185;
	mul.lo.s32 	%r133, %r3, 12;
	mul.lo.s32 	%r134, %r2, 12;
	sub.s32 	%r135, %r133, %r134;
	mov.u32 	%r136, shared;
	add.s32 	%r137, %r135, %r136;
	add.s32 	%r182, %r137, 24;
	mov.u32 	%r183, %r2;
$L__BB2_39:
	mul.wide.s32 	%rd32, %r183, 4;
	add.s64 	%rd33, %rd2, %rd32;
	ld.shared.f32 	%f56, [%r182+-24];
	ld.global.u32 	%r138, [%rd33];
	mul.lo.s32 	%r139, %r138, 3;
	mul.wide.s32 	%rd34, %r139, 4;
	add.s64 	%rd35, %rd5, %rd34;
	st.global.f32 	[%rd35], %f56;
	ld.shared.f32 	%f57, [%r182+-20];
	ld.global.u32 	%r140, [%rd33];
	mul.lo.s32 	%r141, %r140, 3;
	mul.wide.s32 	%rd36, %r141, 4;
	add.s64 	%rd37, %rd5, %rd36;
	st.global.f32 	[%rd37+4], %f57;
	ld.shared.f32 	%f58, [%r182+-16];
	ld.global.u32 	%r142, [%rd33];
	mul.lo.s32 	%r143, %r142, 3;
	mul.wide.s32 	%rd38, %r143, 4;
	add.s64 	%rd39, %rd5, %rd38;
	st.global.f32 	[%rd39+8], %f58;
	ld.shared.f32 	%f59, [%r182+-12];
	ld.global.u32 	%r144, [%rd33+4];
	mul.lo.s32 	%r145, %r144, 3;
	mul.wide.s32 	%rd40, %r145, 4;
	add.s64 	%rd41, %rd5, %rd40;
	st.global.f32 	[%rd41], %f59;
	ld.shared.f32 	%f60, [%r182+-8];
	ld.global.u32 	%r146, [%rd33+4];
	mul.lo.s32 	%r147, %r146, 3;
	mul.wide.s32 	%rd42, %r147, 4;
	add.s64 	%rd43, %rd5, %rd42;
	st.global.f32 	[%rd43+4], %f60;
	ld.shared.f32 	%f61, [%r182+-4];
	ld.global.u32 	%r148, [%rd33+4];
	mul.lo.s32 	%r149, %r148, 3;
	mul.wide.s32 	%rd44, %r149, 4;
	add.s64 	%rd45, %rd5, %rd44;
	st.global.f32 	[%rd45+8], %f61;
	ld.shared.f32 	%f62, [%r182];
	ld.global.u32 	%r150, [%rd33+8];
	mul.lo.s32 	%r151, %r150, 3;
	mul.wide.s32 	%rd46, %r151, 4;
	add.s64 	%rd47, %rd5, %rd46;
	st.global.f32 	[%rd47], %f62;
	ld.shared.f32 	%f63, [%r182+4];
	ld.global.u32 	%r152, [%rd33+8];
	mul.lo.s32 	%r153, %r152, 3;
	mul.wide.s32 	%rd48, %r153, 4;
	add.s64 	%rd49, %rd5, %rd48;
	st.global.f32 	[%rd49+4], %f63;
	ld.shared.f32 	%f64, [%r182+8];
	ld.global.u32 	%r154, [%rd33+8];
	mul.lo.s32 	%r155, %r154, 3;
	mul.wide.s32 	%rd50, %r155, 4;
	add.s64 	%rd51, %rd5, %rd50;
	st.global.f32 	[%rd51+8], %f64;
	ld.shared.f32 	%f65, [%r182+12];
	ld.global.u32 	%r156, [%rd33+12];
	mul.lo.s32 	%r157, %r156, 3;
	mul.wide.s32 	%rd52, %r157, 4;
	add.s64 	%rd53, %rd5, %rd52;
	st.global.f32 	[%rd53], %f65;
	ld.shared.f32 	%f66, [%r182+16];
	ld.global.u32 	%r158, [%rd33+12];
	mul.lo.s32 	%r159, %r158, 3;
	mul.wide.s32 	%rd54, %r159, 4;
	add.s64 	%rd55, %rd5, %rd54;
	st.global.f32 	[%rd55+4], %f66;
	ld.shared.f32 	%f67, [%r182+20];
	ld.global.u32 	%r160, [%rd33+12];
	mul.lo.s32 	%r161, %r160, 3;
	mul.wide.s32 	%rd56, %r161, 4;
	add.s64 	%rd57, %rd5, %rd56;
	st.global.f32 	[%rd57+8], %f67;
	add.s32 	%r184, %r184, 4;
	add.s32 	%r183, %r183, 4;
	add.s32 	%r182, %r182, 48;
	setp.ne.s32 	%p48, %r184, 0;
	@%p48 bra 	$L__BB2_39;
$L__BB2_40:
	setp.eq.s32 	%p49, %r38, 0;
	@%p49 bra 	$L__BB2_43;
	neg.s32 	%r188, %r38;
	add.s32 	%r187, %r185, %r2;
	mul.lo.s32 	%r162, %r3, 12;
	mad.lo.s32 	%r163, %r185, 12, %r162;
	mul.lo.s32 	%r164, %r2, 12;
	sub.s32 	%r165, %r163, %r164;
	mov.u32 	%r166, shared;
	add.s32 	%r167, %r165, %r166;
	add.s32 	%r186, %r167, 4;
$L__BB2_42:
	.pragma "nounroll";
	mul.wide.s32 	%rd58, %r187, 4;
	add.s64 	%rd59, %rd2, %rd58;
	ld.shared.f32 	%f68, [%r186+-4];
	ld.global.u32 	%r168, [%rd59];
	mul.lo.s32 	%r169, %r168, 3;
	mul.wide.s32 	%rd60, %r169, 4;
	add.s64 	%rd61, %rd5, %rd60;
	st.global.f32 	[%rd61], %f68;
	ld.shared.f32 	%f69, [%r186];
	ld.global.u32 	%r170, [%rd59];
	mul.lo.s32 	%r171, %r170, 3;
	mul.wide.s32 	%rd62, %r171, 4;
	add.s64 	%rd63, %rd5, %rd62;
	st.global.f32 	[%rd63+4], %f69;
	ld.shared.f32 	%f70, [%r186+4];
	ld.global.u32 	%r172, [%rd59];
	mul.lo.s32 	%r173, %r172, 3;
	mul.wide.s32 	%rd64, %r173, 4;
	add.s64 	%rd65, %rd5, %rd64;
	st.global.f32 	[%rd65+8], %f70;
	add.s32 	%r188, %r188, 1;
	setp.ne.s32 	%p50, %r188, 0;
	add.s32 	%r187, %r187, 1;
	add.s32 	%r186, %r186, 12;
	@%p50 bra 	$L__BB2_42;
$L__BB2_43:
	ret;

}
	// .globl	_Z19calcForces_interboxPfS_PiS0_S_iiiii
.visible .entry _Z19calcForces_interboxPfS_PiS0_S_iiiii(
	.param .u64 .ptr .align 1 _Z19calcForces_interboxPfS_PiS0_S_iiiii_param_0,
	.param .u64 .ptr .align 1 _Z19calcForces_interboxPfS_PiS0_S_iiiii_param_1,
	.param .u64 .ptr .align 1 _Z19calcForces_interboxPfS_PiS0_S_iiiii_param_2,
	.param .u64 .ptr .align 1 _Z19calcForces_interboxPfS_PiS0_S_iiiii_param_3,
	.param .u64 .ptr .align 1 _Z19calcForces_interboxPfS_PiS0_S_iiiii_param_4,
	.param .u32 _Z19calcForces_interboxPfS_PiS0_S_iiiii_param_5,
	.param .u32 _Z19calcForces_interboxPfS_PiS0_S_iiiii_param_6,
	.param .u32 _Z19calcForces_interboxPfS_PiS0_S_iiiii_param_7,
	.param .u32 _Z19calcForces_interboxPfS_PiS0_S_iiiii_param_8,
	.param .u32 _Z19calcForces_interboxPfS_PiS0_S_iiiii_param_9
)
{
	.local .align 8 .b8 	__local_depot3[24];
	.reg .b64 	%SP;
	.reg .b64 	%SPL;
	.reg .pred 	%p<97>;
	.reg .b32 	%r<337>;
	.reg .b32 	%f<112>;
	.reg .b64 	%rd<126>;
	.reg .b64 	%fd<65>;

	mov.u64 	%SPL, __local_depot3;
	cvta.local.u64 	%SP, %SPL;
	ld.param.u64 	%rd13, [_Z19calcForces_interboxPfS_PiS0_S_iiiii_param_0];
	ld.param.u64 	%rd14, [_Z19calcForces_interboxPfS_PiS0_S_iiiii_param_1];
	ld.param.u64 	%rd15, [_Z19calcForces_interboxPfS_PiS0_S_iiiii_param_2];
	ld.param.u64 	%rd11, [_Z19calcForces_interboxPfS_PiS0_S_iiiii_param_3];
	ld.param.u64 	%rd12, [_Z19calcForces_interboxPfS_PiS0_S_iiiii_param_4];
	ld.param.u32 	%r83, [_Z19calcForces_interboxPfS_PiS0_S_iiiii_param_5];
	ld.param.u32 	%r84, [_Z19calcForces_interboxPfS_PiS0_S_iiiii_param_6];
	ld.param.u32 	%r85, [_Z19calcForces_interboxPfS_PiS0_S_iiiii_param_7];
	ld.param.u32 	%r86, [_Z19calcForces_interboxPfS_PiS0_S_iiiii_param_8];
	ld.param.u32 	%r87, [_Z19calcForces_interboxPfS_PiS0_S_iiiii_param_9];
	cvta.to.global.u64 	%rd1, %rd14;
	cvta.to.global.u64 	%rd2, %rd13;
	cvta.to.global.u64 	%rd3, %rd15;
	setp.eq.s32 	%p5, %r87, 2;
	@%p5 bra 	$L__BB3_5;
	setp.eq.s32 	%p6, %r87, 1;
	@%p6 bra 	$L__BB3_4;
	setp.ne.s32 	%p7, %r87, 0;
	@%p7 bra 	$L__BB3_6;
	mov.u32 	%r121, %ctaid.y;
	mov.u32 	%r122, %ctaid.z;
	mov.u32 	%r123, %ctaid.x;
	shl.b32 	%r124, %r123, 1;
	mul.lo.s32 	%r125, %r83, %r124;
	rem.s32 	%r126, %r125, %r86;
	shr.s32 	%r127, %r126, 31;
	and.b32  	%r128, %r127, %r86;
	add.s32 	%r319, %r128, %r126;
	mad.lo.s32 	%r129, %r84, %r124, %r121;
	rem.s32 	%r130, %r129, %r86;
	shr.s32 	%r131, %r130, 31;
	and.b32  	%r132, %r131, %r86;
	add.s32 	%r320, %r132, %r130;
	mad.lo.s32 	%r133, %r85, %r124, %r122;
	rem.s32 	%r134, %r133, %r86;
	shr.s32 	%r135, %r134, 31;
	and.b32  	%r136, %r135, %r86;
	add.s32 	%r321, %r136, %r134;
	bra.uni 	$L__BB3_6;
$L__BB3_4:
	mov.u32 	%r105, %ctaid.x;
	mov.u32 	%r106, %ctaid.z;
	mov.u32 	%r107, %ctaid.y;
	shl.b32 	%r108, %r107, 1;
	mad.lo.s32 	%r109, %r83, %r108, %r105;
	rem.s32 	%r110, %r109, %r86;
	shr.s32 	%r111, %r110, 31;
	and.b32  	%r112, %r111, %r86;
	add.s32 	%r319, %r112, %r110;
	mul.lo.s32 	%r113, %r84, %r108;
	rem.s32 	%r114, %r113, %r86;
	shr.s32 	%r115, %r114, 31;
	and.b32  	%r116, %r115, %r86;
	add.s32 	%r320, %r116, %r114;
	mad.lo.s32 	%r117, %r85, %r108, %r106;
	rem.s32 	%r118, %r117, %r86;
	shr.s32 	%r119, %r118, 31;
	and.b32  	%r120, %r119, %r86;
	add.s32 	%r321, %r120, %r118;
	bra.uni 	$L__BB3_6;
$L__BB3_5:
	mov.u32 	%r89, %ctaid.x;
	mov.u32 	%r90, %ctaid.y;
	mov.u32 	%r91, %ctaid.z;
	shl.b32 	%r92, %r91, 1;
	mad.lo.s32 	%r93, %r83, %r92, %r89;
	rem.s32 	%r94, %r93, %r86;
	shr.s32 	%r95, %r94, 31;
	and.b32  	%r96, %r95, %r86;
	add.s32 	%r319, %r96, %r94;
	mad.lo.s32 	%r97, %r84, %r92, %r90;
	rem.s32 	%r98, %r97, %r86;
	shr.s32 	%r99, %r98, 31;
	and.b32  	%r100, %r99, %r86;
	add.s32 	%r320, %r100, %r98;
	mul.lo.s32 	%r101, %r85, %r92;
	rem.s32 	%r102, %r101, %r86;
	shr.s32 	%r103, %r102, 31;
	and.b32  	%r104, %r103, %r86;
	add.s32 	%r321, %r104, %r102;
$L__BB3_6:
	cvta.to.global.u64 	%rd16, %rd11;
	add.s32 	%r137, %r319, %r83;
	rem.s32 	%r138, %r137, %r86;
	shr.s32 	%r139, %r138, 31;
	and.b32  	%r140, %r139, %r86;
	add.s32 	%r141, %r320, %r84;
	rem.s32 	%r142, %r141, %r86;
	shr.s32 	%r143, %r142, 31;
	and.b32  	%r144, %r143, %r86;
	add.s32 	%r145, %r144, %r142;
	add.s32 	%r146, %r321, %r85;
	rem.s32 	%r147, %r146, %r86;
	shr.s32 	%r148, %r147, 31;
	and.b32  	%r149, %r148, %r86;
	add.s32 	%r150, %r149, %r147;
	mad.lo.s32 	%r151, %r321, %r86, %r320;
	mad.lo.s32 	%r13, %r151, %r86, %r319;
	mad.lo.s32 	%r152, %r150, %r86, %r145;
	add.s32 	%r153, %r140, %r138;
	mad.lo.s32 	%r14, %r152, %r86, %r153;
	mov.u32 	%r15, %tid.x;
	cvta.to.global.u64 	%rd17, %rd12;
	ld.global.f32 	%f1, [%rd17];
	mul.wide.s32 	%rd18, %r13, 4;
	add.s64 	%rd19, %rd16, %rd18;
	ld.global.u32 	%r16, [%rd19];
	mul.wide.s32 	%rd20, %r14, 4;
	add.s64 	%rd21, %rd16, %rd20;
	ld.global.u32 	%r17, [%rd21];
	ld.global.u32 	%r18, [%rd19+4];
	sub.s32 	%r19, %r18, %r16;
	ld.global.u32 	%r154, [%rd21+4];
	sub.s32 	%r20, %r154, %r17;
	max.s32 	%r21, %r19, %r20;
	mov.u32 	%r155, %ntid.x;
	div.u32 	%r22, %r21, %r155;
	mul.lo.s32 	%r23, %r19, 12;
	setp.ne.s32 	%p8, %r15, 0;
	@%p8 bra 	$L__BB3_8;
	add.u64 	%rd22, %SP, 0;
	add.u64 	%rd23, %SPL, 0;
	mov.u32 	%r156, %ctaid.x;
	mov.u32 	%r157, %ctaid.y;
	mov.u32 	%r158, %ctaid.z;
	st.local.v2.u32 	[%rd23], {%r156, %r157};
	st.local.v2.u32 	[%rd23+8], {%r158, %r13};
	st.local.u32 	[%rd23+16], %r14;
	mov.u64 	%rd24, $str;
	cvta.global.u64 	%rd25, %rd24;
	{ // callseq 2, 0
	.param .b64 param0;
	st.param.b64 	[param0], %rd25;
	.param .b64 param1;
	st.param.b64 	[param1], %rd22;
	.param .b32 retval0;
	call.uni (retval0), 
	vprintf, 
	(
	param0, 
	param1
	);
	ld.param.b32 	%r159, [retval0];
	} // callseq 2
$L__BB3_8:
	add.s32 	%r161, %r23, %r23;
	mov.u32 	%r162, shared;
	add.s32 	%r24, %r162, %r161;
	mad.lo.s32 	%r25, %r20, 12, %r24;
	mul.lo.s32 	%r326, %r22, %r15;
	add.s32 	%r27, %r326, %r22;
	setp.lt.s32 	%p9, %r22, 1;
	@%p9 bra 	$L__BB3_25;
	add.s32 	%r28, %r326, 1;
	max.s32 	%r163, %r27, %r28;
	sub.s32 	%r164, %r163, %r326;
	and.b32  	%r165, %r164, 1;
	setp.eq.b32 	%p10, %r165, 1;
	not.pred 	%p11, %p10;
	mov.u32 	%r323, %r326;
	@%p11 bra 	$L__BB3_14;
	setp.ge.s32 	%p12, %r326, %r19;
	@%p12 bra 	$L__BB3_12;
	add.s32 	%r166, %r326, %r16;
	mul.wide.s32 	%rd26, %r166, 4;
	add.s64 	%rd27, %rd3, %rd26;
	ld.global.u32 	%r167, [%rd27];
	mul.lo.s32 	%r168, %r167, 3;
	mul.wide.s32 	%rd28, %r168, 4;
	add.s64 	%rd29, %rd1, %rd28;
	ld.global.f32 	%f36, [%rd29];
	mad.lo.s32 	%r170, %r326, 12, %r162;
	st.shared.f32 	[%r170], %f36;
	add.s32 	%r171, %r170, %r23;
	mov.b32 	%r172, 0;
	st.shared.u32 	[%r171], %r172;
	ld.global.f32 	%f37, [%rd29+4];
	st.shared.f32 	[%r170+4], %f37;
	st.shared.u32 	[%r171+4], %r172;
	ld.global.f32 	%f38, [%rd29+8];
	st.shared.f32 	[%r170+8], %f38;
	st.shared.u32 	[%r171+8], %r172;
$L__BB3_12:
	setp.ge.s32 	%p13, %r326, %r20;
	mov.u32 	%r323, %r28;
	@%p13 bra 	$L__BB3_14;
	add.s32 	%r173, %r326, %r17;
	mul.wide.s32 	%rd30, %r173, 4;
	add.s64 	%rd31, %rd3, %rd30;
	ld.global.u32 	%r174, [%rd31];
	mul.lo.s32 	%r175, %r174, 3;
	mul.wide.s32 	%rd32, %r175, 4;
	add.s64 	%rd33, %rd1, %rd32;
	ld.global.f32 	%f39, [%rd33];
	mul.lo.s32 	%r176, %r326, 12;
	add.s32 	%r177, %r24, %r176;
	st.shared.f32 	[%r177], %f39;
	add.s32 	%r178, %r25, %r176;
	mov.b32 	%r179, 0;
	st.shared.u32 	[%r178], %r179;
	ld.global.f32 	%f40, [%rd33+4];
	st.shared.f32 	[%r177+4], %f40;
	st.shared.u32 	[%r178+4], %r179;
	ld.global.f32 	%f41, [%rd33+8];
	st.shared.f32 	[%r177+8], %f41;
	st.shared.u32 	[%r178+8], %r179;
$L__BB3_14:
	setp.ge.s32 	%p14, %r28, %r27;
	@%p14 bra 	$L__BB3_25;
	cvt.s64.s32 	%rd4, %r17;
	cvt.s64.s32 	%rd5, %r16;
$L__BB3_16:
	setp.ge.s32 	%p15, %r323, %r19;
	@%p15 bra 	$L__BB3_18;
	add.s32 	%r180, %r323, %r16;
	mul.wide.s32 	%rd34, %r180, 4;
	add.s64 	%rd35, %rd3, %rd34;
	ld.global.u32 	%r181, [%rd35];
	mul.lo.s32 	%r182, %r181, 3;
	mul.wide.s32 	%rd36, %r182, 4;
	add.s64 	%rd37, %rd1, %rd36;
	ld.global.f32 	%f42, [%rd37];
	mad.lo.s32 	%r184, %r323, 12, %r162;
	st.shared.f32 	[%r184], %f42;
	add.s32 	%r185, %r184, %r23;
	mov.b32 	%r186, 0;
	st.shared.u32 	[%r185], %r186;
	ld.global.f32 	%f43, [%rd37+4];
	st.shared.f32 	[%r184+4], %f43;
	st.shared.u32 	[%r185+4], %r186;
	ld.global.f32 	%f44, [%rd37+8];
	st.shared.f32 	[%r184+8], %f44;
	st.shared.u32 	[%r185+8], %r186;
$L__BB3_18:
	setp.ge.s32 	%p16, %r323, %r20;
	@%p16 bra 	$L__BB3_20;
	add.s32 	%r187, %r323, %r17;
	mul.wide.s32 	%rd38, %r187, 4;
	add.s64 	%rd39, %rd3, %rd38;
	ld.global.u32 	%r188, [%rd39];
	mul.lo.s32 	%r189, %r188, 3;
	mul.wide.s32 	%rd40, %r189, 4;
	add.s64 	%rd41, %rd1, %rd40;
	ld.global.f32 	%f45, [%rd41];
	mul.lo.s32 	%r190, %r323, 12;
	add.s32 	%r191, %r24, %r190;
	st.shared.f32 	[%r191], %f45;
	add.s32 	%r192, %r25, %r190;
	mov.b32 	%r193, 0;
	st.shared.u32 	[%r192], %r193;
	ld.global.f32 	%f46, [%rd41+4];
	st.shared.f32 	[%r191+4], %f46;
	st.shared.u32 	[%r192+4], %r193;
	ld.global.f32 	%f47, [%rd41+8];
	st.shared.f32 	[%r191+8], %f47;
	st.shared.u32 	[%r192+8], %r193;
$L__BB3_20:
	add.s32 	%r31, %r323, 1;
	setp.ge.s32 	%p17, %r31, %r19;
	@%p17 bra 	$L__BB3_22;
	cvt.s64.s32 	%rd42, %r323;
	add.s64 	%rd43, %rd42, %rd5;
	shl.b64 	%rd44, %rd43, 2;
	add.s64 	%rd45, %rd3, %rd44;
	ld.global.u32 	%r194, [%rd45+4];
	mul.lo.s32 	%r195, %r194, 3;
	mul.wide.s32 	%rd46, %r195, 4;
	add.s64 	%rd47, %rd1, %rd46;
	ld.global.f32 	%f48, [%rd47];
	mad.lo.s32 	%r197, %r31, 12, %r162;
	st.shared.f32 	[%r197], %f48;
	add.s32 	%r198, %r197, %r23;
	mov.b32 	%r199, 0;
	st.shared.u32 	[%r198], %r199;
	ld.global.f32 	%f49, [%rd47+4];
	st.shared.f32 	[%r197+4], %f49;
	st.shared.u32 	[%r198+4], %r199;
	ld.global.f32 	%f50, [%rd47+8];
	st.shared.f32 	[%r197+8], %f50;
	st.shared.u32 	[%r198+8], %r199;
$L__BB3_22:
	setp.ge.s32 	%p18, %r31, %r20;
	@%p18 bra 	$L__BB3_24;
	cvt.s64.s32 	%rd48, %r323;
	add.s64 	%rd49, %rd48, %rd4;
	shl.b64 	%rd50, %rd49, 2;
	add.s64 	%rd51, %rd3, %rd50;
	ld.global.u32 	%r200, [%rd51+4];
	mul.lo.s32 	%r201, %r200, 3;
	mul.wide.s32 	%rd52, %r201, 4;
	add.s64 	%rd53, %rd1, %rd52;
	ld.global.f32 	%f51, [%rd53];
	mul.lo.s32 	%r202, %r31, 12;
	add.s32 	%r203, %r24, %r202;
	st.shared.f32 	[%r203], %f51;
	add.s32 	%r204, %r25, %r202;
	mov.b32 	%r205, 0;
	st.shared.u32 	[%r204], %r205;
	ld.global.f32 	%f52, [%rd53+4];
	st.shared.f32 	[%r203+4], %f52;
	st.shared.u32 	[%r204+4], %r205;
	ld.global.f32 	%f53, [%rd53+8];
	st.shared.f32 	[%r203+8], %f53;
	st.shared.u32 	[%r204+8], %r205;
$L__BB3_24:
	add.s32 	%r323, %r323, 2;
	setp.lt.s32 	%p19, %r323, %r27;
	@%p19 bra 	$L__BB3_16;
$L__BB3_25:
	setp.lt.s32 	%p20, %r22, 1;
	bar.sync 	0;
	@%p20 bra 	$L__BB3_42;
	mov.f64 	%fd21, 0dC01C000000000000;
	{
	.reg .b32 %temp; 
	mov.b64 	{%temp, %r33}, %fd21;
	}
	and.b32  	%r34, %r33, 2146435072;
	setp.eq.s32 	%p21, %r34, 1074790400;
	setp.lt.s32 	%p22, %r33, 0;
	selp.b32 	%r35, 0, 2146435072, %p22;
	and.b32  	%r206, %r33, 2147483647;
	setp.ne.s32 	%p23, %r206, 1071644672;
	and.pred  	%p1, %p21, %p23;
	mov.f64 	%fd22, 0dC010000000000000;
	{
	.reg .b32 %temp; 
	mov.b64 	{%temp, %r36}, %fd22;
	}
	and.b32  	%r37, %r36, 2146435072;
	setp.eq.s32 	%p24, %r37, 1072693248;
	setp.lt.s32 	%p25, %r36, 0;
	selp.b32 	%r38, 0, 2146435072, %p25;
	and.b32  	%r207, %r36, 2147483647;
	setp.ne.s32 	%p26, %r207, 1071644672;
	and.pred  	%p2, %p24, %p26;
	mov.u32 	%r324, %r326;
$L__BB3_27:
	setp.ge.s32 	%p27, %r324, %r19;
	@%p27 bra 	$L__BB3_41;
	setp.lt.s32 	%p28, %r20, 1;
	@%p28 bra 	$L__BB3_41;
	mov.u32 	%r209, shared;
	mad.lo.s32 	%r210, %r324, 12, %r209;
	ld.shared.f32 	%f2, [%r210];
	ld.shared.f32 	%f3, [%r210+4];
	ld.shared.f32 	%f4, [%r210+8];
	mad.lo.s32 	%r40, %r19, 12, %r210;
	ld.shared.f32 	%f108, [%r40];
	ld.shared.f32 	%f107, [%r40+4];
	ld.shared.f32 	%f106, [%r40+8];
	mov.b32 	%r325, 0;
$L__BB3_30:
	setp.lt.s32 	%p29, %r33, 0;
	setp.eq.s32 	%p30, %r34, 1074790400;
	mad.lo.s32 	%r211, %r325, 12, %r24;
	ld.shared.f32 	%f54, [%r211];
	sub.f32 	%f55, %f2, %f54;
	div.rn.f32 	%f56, %f55, %f1;
	mov.f32 	%f57, 0f3F000000;
	copysign.f32 	%f58, %f56, %f57;
	add.rz.f32 	%f59, %f56, %f58;
	cvt.rzi.f32.f32 	%f60, %f59;
	mul.f32 	%f61, %f1, %f60;
	sub.f32 	%f11, %f55, %f61;
	ld.shared.f32 	%f62, [%r211+4];
	sub.f32 	%f63, %f3, %f62;
	div.rn.f32 	%f64, %f63, %f1;
	copysign.f32 	%f65, %f64, %f57;
	add.rz.f32 	%f66, %f64, %f65;
	cvt.rzi.f32.f32 	%f67, %f66;
	mul.f32 	%f68, %f1, %f67;
	sub.f32 	%f12, %f63, %f68;
	ld.shared.f32 	%f69, [%r211+8];
	sub.f32 	%f70, %f4, %f69;
	div.rn.f32 	%f71, %f70, %f1;
	copysign.f32 	%f72, %f71, %f57;
	add.rz.f32 	%f73, %f71, %f72;
	cvt.rzi.f32.f32 	%f74, %f73;
	mul.f32 	%f75, %f1, %f74;
	sub.f32 	%f13, %f70, %f75;
	mul.f32 	%f76, %f12, %f12;
	fma.rn.f32 	%f77, %f11, %f11, %f76;
	fma.rn.f32 	%f14, %f13, %f13, %f77;
	cvt.f64.f32 	%fd1, %f14;
	{
	.reg .b32 %temp; 
	mov.b64 	{%temp, %r42}, %fd1;
	}
	abs.f64 	%fd2, %fd1;
	{ // callseq 3, 0
	.param .b64 param0;
	st.param.f64 	[param0], %fd2;
	.param .b64 param1;
	st.param.f64 	[param1], 0dC01C000000000000;
	.param .b64 retval0;
	call.uni (retval0), 
	__internal_accurate_pow, 
	(
	param0, 
	param1
	);
	ld.param.f64 	%fd23, [retval0];
	} // callseq 3
	setp.lt.s32 	%p32, %r42, 0;
	neg.f64 	%fd25, %fd23;
	selp.f64 	%fd26, %fd25, %fd23, %p30;
	selp.f64 	%fd27, %fd26, %fd23, %p32;
	setp.eq.f32 	%p33, %f14, 0f00000000;
	selp.b32 	%r212, %r42, 0, %p30;
	or.b32  	%r213, %r212, 2146435072;
	selp.b32 	%r214, %r213, %r212, %p29;
	mov.b32 	%r215, 0;
	mov.b64 	%fd28, {%r215, %r214};
	selp.f64 	%fd61, %fd28, %fd27, %p33;
	add.f64 	%fd29, %fd1, 0dC01C000000000000;
	{
	.reg .b32 %temp; 
	mov.b64 	{%temp, %r216}, %fd29;
	}
	and.b32  	%r217, %r216, 2146435072;
	setp.ne.s32 	%p34, %r217, 2146435072;
	@%p34 bra 	$L__BB3_35;
	setp.num.f32 	%p35, %f14, %f14;
	@%p35 bra 	$L__BB3_33;
	mov.f64 	%fd30, 0dC01C000000000000;
	add.rn.f64 	%fd61, %fd1, %fd30;
	bra.uni 	$L__BB3_35;
$L__BB3_33:
	setp.neu.f64 	%p36, %fd2, 0d7FF0000000000000;
	@%p36 bra 	$L__BB3_35;
	or.b32  	%r218, %r35, -2147483648;
	selp.b32 	%r219, %r218, %r35, %p1;
	selp.b32 	%r220, %r219, %r35, %p32;
	mov.b32 	%r221, 0;
	mov.b64 	%fd61, {%r221, %r220};
$L__BB3_35:
	setp.lt.s32 	%p40, %r36, 0;
	setp.eq.s32 	%p41, %r37, 1072693248;
	{ // callseq 4, 0
	.param .b64 param0;
	st.param.f64 	[param0], %fd2;
	.param .b64 param1;
	st.param.f64 	[param1], 0dC010000000000000;
	.param .b64 retval0;
	call.uni (retval0), 
	__internal_accurate_pow, 
	(
	param0, 
	param1
	);
	ld.param.f64 	%fd31, [retval0];
	} // callseq 4
	neg.f64 	%fd33, %fd31;
	selp.f64 	%fd34, %fd33, %fd31, %p41;
	selp.f64 	%fd35, %fd34, %fd31, %p32;
	selp.b32 	%r222, %r42, 0, %p41;
	or.b32  	%r223, %r222, 2146435072;
	selp.b32 	%r224, %r223, %r222, %p40;
	mov.b32 	%r225, 0;
	mov.b64 	%fd36, {%r225, %r224};
	selp.f64 	%fd62, %fd36, %fd35, %p33;
	add.f64 	%fd37, %fd1, 0dC010000000000000;
	{
	.reg .b32 %temp; 
	mov.b64 	{%temp, %r226}, %fd37;
	}
	and.b32  	%r227, %r226, 2146435072;
	setp.ne.s32 	%p43, %r227, 2146435072;
	@%p43 bra 	$L__BB3_40;
	setp.num.f32 	%p44, %f14, %f14;
	@%p44 bra 	$L__BB3_38;
	mov.f64 	%fd38, 0dC010000000000000;
	add.rn.f64 	%fd62, %fd1, %fd38;
	bra.uni 	$L__BB3_40;
$L__BB3_38:
	setp.neu.f64 	%p45, %fd2, 0d7FF0000000000000;
	@%p45 bra 	$L__BB3_40;
	setp.lt.s32 	%p46, %r42, 0;
	or.b32  	%r228, %r38, -2147483648;
	selp.b32 	%r229, %r228, %r38, %p2;
	selp.b32 	%r230, %r229, %r38, %p46;
	mov.b32 	%r231, 0;
	mov.b64 	%fd62, {%r231, %r230};
$L__BB3_40:
	setp.eq.f32 	%p47, %f14, 0f3F800000;
	mul.f64 	%fd39, %fd62, 0dC038000000000000;
	fma.rn.f64 	%fd40, %fd61, 0d4048000000000000, %fd39;
	cvt.rn.f32.f64 	%f78, %fd40;
	selp.f32 	%f79, 0f41C00000, %f78, %p47;
	fma.rn.f32 	%f108, %f11, %f79, %f108;
	st.shared.f32 	[%r40], %f108;
	fma.rn.f32 	%f107, %f12, %f79, %f107;
	st.shared.f32 	[%r40+4], %f107;
	fma.rn.f32 	%f106, %f13, %f79, %f106;
	st.shared.f32 	[%r40+8], %f106;
	add.s32 	%r325, %r325, 1;
	setp.ne.s32 	%p48, %r325, %r20;
	@%p48 bra 	$L__BB3_30;
$L__BB3_41:
	add.s32 	%r324, %r324, 1;
	setp.lt.s32 	%p49, %r324, %r27;
	@%p49 bra 	$L__BB3_27;
$L__BB3_42:
	setp.lt.s32 	%p50, %r22, 1;
	bar.sync 	0;
	@%p50 bra 	$L__BB3_59;
	mov.f64 	%fd41, 0dC01C000000000000;
	{
	.reg .b32 %temp; 
	mov.b64 	{%temp, %r45}, %fd41;
	}
	and.b32  	%r46, %r45, 2146435072;
	setp.eq.s32 	%p51, %r46, 1074790400;
	setp.lt.s32 	%p52, %r45, 0;
	selp.b32 	%r47, 0, 2146435072, %p52;
	and.b32  	%r232, %r45, 2147483647;
	setp.ne.s32 	%p53, %r232, 1071644672;
	and.pred  	%p3, %p51, %p53;
	mov.f64 	%fd42, 0dC010000000000000;
	{
	.reg .b32 %temp; 
	mov.b64 	{%temp, %r48}, %fd42;
	}
	and.b32  	%r49, %r48, 2146435072;
	setp.eq.s32 	%p54, %r49, 1072693248;
	setp.lt.s32 	%p55, %r48, 0;
	selp.b32 	%r50, 0, 2146435072, %p55;
	and.b32  	%r233, %r48, 2147483647;
	setp.ne.s32 	%p56, %r233, 1071644672;
	and.pred  	%p4, %p54, %p56;
	sub.s32 	%r51, %r16, %r18;
$L__BB3_44:
	setp.ge.s32 	%p57, %r326, %r20;
	@%p57 bra 	$L__BB3_58;
	setp.lt.s32 	%p58, %r19, 1;
	@%p58 bra 	$L__BB3_58;
	mad.lo.s32 	%r235, %r326, 12, %r24;
	ld.shared.f32 	%f18, [%r235];
	ld.shared.f32 	%f19, [%r235+4];
	ld.shared.f32 	%f20, [%r235+8];
	mad.lo.s32 	%r53, %r20, 12, %r235;
	ld.shared.f32 	%f111, [%r53];
	ld.shared.f32 	%f110, [%r53+4];
	ld.shared.f32 	%f109, [%r53+8];
	mov.u32 	%r236, shared;
	add.s32 	%r328, %r236, 8;
	mov.u32 	%r327, %r51;
$L__BB3_47:
	setp.lt.s32 	%p59, %r45, 0;
	setp.eq.s32 	%p60, %r46, 1074790400;
	ld.shared.f32 	%f80, [%r328+-8];
	sub.f32 	%f81, %f18, %f80;
	div.rn.f32 	%f82, %f81, %f1;
	mov.f32 	%f83, 0f3F000000;
	copysign.f32 	%f84, %f82, %f83;
	add.rz.f32 	%f85, %f82, %f84;
	cvt.rzi.f32.f32 	%f86, %f85;
	mul.f32 	%f87, %f1, %f86;
	sub.f32 	%f27, %f81, %f87;
	ld.shared.f32 	%f88, [%r328+-4];
	sub.f32 	%f89, %f19, %f88;
	div.rn.f32 	%f90, %f89, %f1;
	copysign.f32 	%f91, %f90, %f83;
	add.rz.f32 	%f92, %f90, %f91;
	cvt.rzi.f32.f32 	%f93, %f92;
	mul.f32 	%f94, %f1, %f93;
	sub.f32 	%f28, %f89, %f94;
	ld.shared.f32 	%f95, [%r328];
	sub.f32 	%f96, %f20, %f95;
	div.rn.f32 	%f97, %f96, %f1;
	copysign.f32 	%f98, %f97, %f83;
	add.rz.f32 	%f99, %f97, %f98;
	cvt.rzi.f32.f32 	%f100, %f99;
	mul.f32 	%f101, %f1, %f100;
	sub.f32 	%f29, %f96, %f101;
	mul.f32 	%f102, %f28, %f28;
	fma.rn.f32 	%f103, %f27, %f27, %f102;
	fma.rn.f32 	%f30, %f29, %f29, %f103;
	cvt.f64.f32 	%fd11, %f30;
	{
	.reg .b32 %temp; 
	mov.b64 	{%temp, %r56}, %fd11;
	}
	abs.f64 	%fd12, %fd11;
	{ // callseq 5, 0
	.param .b64 param0;
	st.param.f64 	[param0], %fd12;
	.param .b64 param1;
	st.param.f64 	[param1], 0dC01C000000000000;
	.param .b64 retval0;
	call.uni (retval0), 
	__internal_accurate_pow, 
	(
	param0, 
	param1
	);
	ld.param.f64 	%fd43, [retval0];
	} // callseq 5
	setp.lt.s32 	%p62, %r56, 0;
	neg.f64 	%fd45, %fd43;
	selp.f64 	%fd46, %fd45, %fd43, %p60;
	selp.f64 	%fd47, %fd46, %fd43, %p62;
	setp.eq.f32 	%p63, %f30, 0f00000000;
	selp.b32 	%r237, %r56, 0, %p60;
	or.b32  	%r238, %r237, 2146435072;
	selp.b32 	%r239, %r238, %r237, %p59;
	mov.b32 	%r240, 0;
	mov.b64 	%fd48, {%r240, %r239};
	selp.f64 	%fd63, %fd48, %fd47, %p63;
	add.f64 	%fd49, %fd11, 0dC01C000000000000;
	{
	.reg .b32 %temp; 
	mov.b64 	{%temp, %r241}, %fd49;
	}
	and.b32  	%r242, %r241, 2146435072;
	setp.ne.s32 	%p64, %r242, 2146435072;
	@%p64 bra 	$L__BB3_52;
	setp.num.f32 	%p65, %f30, %f30;
	@%p65 bra 	$L__BB3_50;
	mov.f64 	%fd50, 0dC01C000000000000;
	add.rn.f64 	%fd63, %fd11, %fd50;
	bra.uni 	$L__BB3_52;
$L__BB3_50:
	setp.neu.f64 	%p66, %fd12, 0d7FF0000000000000;
	@%p66 bra 	$L__BB3_52;
	or.b32  	%r243, %r47, -2147483648;
	selp.b32 	%r244, %r243, %r47, %p3;
	selp.b32 	%r245, %r244, %r47, %p62;
	mov.b32 	%r246, 0;
	mov.b64 	%fd63, {%r246, %r245};
$L__BB3_52:
	setp.lt.s32 	%p70, %r48, 0;
	setp.eq.s32 	%p71, %r49, 1072693248;
	{ // callseq 6, 0
	.param .b64 param0;
	st.param.f64 	[param0], %fd12;
	.param .b64 param1;
	st.param.f64 	[param1], 0dC010000000000000;
	.param .b64 retval0;
	call.uni (retval0), 
	__internal_accurate_pow, 
	(
	param0, 
	param1
	);
	ld.param.f64 	%fd51, [retval0];
	} // callseq 6
	neg.f64 	%fd53, %fd51;
	selp.f64 	%fd54, %fd53, %fd51, %p71;
	selp.f64 	%fd55, %fd54, %fd51, %p62;
	selp.b32 	%r247, %r56, 0, %p71;
	or.b32  	%r248, %r247, 2146435072;
	selp.b32 	%r249, %r248, %r247, %p70;
	mov.b32 	%r250, 0;
	mov.b64 	%fd56, {%r250, %r249};
	selp.f64 	%fd64, %fd56, %fd55, %p63;
	add.f64 	%fd57, %fd11, 0dC010000000000000;
	{
	.reg .b32 %temp; 
	mov.b64 	{%temp, %r251}, %fd57;
	}
	and.b32  	%r252, %r251, 2146435072;
	setp.ne.s32 	%p73, %r252, 2146435072;
	@%p73 bra 	$L__BB3_57;
	setp.num.f32 	%p74, %f30, %f30;
	@%p74 bra 	$L__BB3_55;
	mov.f64 	%fd58, 0dC010000000000000;
	add.rn.f64 	%fd64, %fd11, %fd58;
	bra.uni 	$L__BB3_57;
$L__BB3_55:
	setp.neu.f64 	%p75, %fd12, 0d7FF0000000000000;
	@%p75 bra 	$L__BB3_57;
	setp.lt.s32 	%p76, %r56, 0;
	or.b32  	%r253, %r50, -2147483648;
	selp.b32 	%r254, %r253, %r50, %p4;
	selp.b32 	%r255, %r254, %r50, %p76;
	mov.b32 	%r256, 0;
	mov.b64 	%fd64, {%r256, %r255};
$L__BB3_57:
	setp.eq.f32 	%p77, %f30, 0f3F800000;
	mul.f64 	%fd59, %fd64, 0dC038000000000000;
	fma.rn.f64 	%fd60, %fd63, 0d4048000000000000, %fd59;
	cvt.rn.f32.f64 	%f104, %fd60;
	selp.f32 	%f105, 0f41C00000, %f104, %p77;
	fma.rn.f32 	%f111, %f27, %f105, %f111;
	st.shared.f32 	[%r53], %f111;
	fma.rn.f32 	%f110, %f28, %f105, %f110;
	st.shared.f32 	[%r53+4], %f110;
	fma.rn.f32 	%f109, %f29, %f105, %f109;
	st.shared.f32 	[%r53+8], %f109;
	add.s32 	%r328, %r328, 12;
	add.s32 	%r327, %r327, 1;
	setp.ne.s32 	%p78, %r327, 0;
	@%p78 bra 	$L__BB3_47;
$L__BB3_58:
	add.s32 	%r326, %r326, 1;
	setp.lt.s32 	%p79, %r326, %r27;
	@%p79 bra 	$L__BB3_44;
$L__BB3_59:
	setp.ne.s32 	%p80, %r15, 0;
	bar.sync 	0;
	setp.lt.s32 	%p81, %r21, 1;
	or.pred  	%p82, %p80, %p81;
	@%p82 bra 	$L__BB3_86;
	cvt.rn.f32.s32 	%f34, %r16;
	cvt.rn.f32.s32 	%f35, %r17;
	and.b32  	%r60, %r21, 3;
	setp.lt.u32 	%p83, %r21, 4;
	mov.b32 	%r336, 0;
	@%p83 bra 	$L__BB3_79;
	and.b32  	%r336, %r21, 2147483644;
	cvt.s64.s32 	%rd6, %r17;
	cvt.s64.s32 	%rd7, %r16;
	mov.b32 	%r331, 0;
	mov.u32 	%r329, %r16;
	mov.u32 	%r330, %r17;
$L__BB3_62:
	setp.ge.s32 	%p84, %r331, %r19;
	@%p84 bra 	$L__BB3_64;
	mul.wide.s32 	%rd54, %r329, 4;
	add.s64 	%rd55, %rd3, %rd54;
	ld.global.u32 	%r259, [%rd55];
	mul.lo.s32 	%r260, %r259, 3;
	mul.wide.s32 	%rd56, %r260, 4;
	add.s64 	%rd57, %rd2, %rd56;
	st.global.f32 	[%rd57], %f34;
	ld.global.u32 	%r261, [%rd55];
	mul.lo.s32 	%r262, %r261, 3;
	mul.wide.s32 	%rd58, %r262, 4;
	add.s64 	%rd59, %rd2, %rd58;
	st.global.f32 	[%rd59+4], %f34;
	ld.global.u32 	%r263, [%rd55];
	mul.lo.s32 	%r264, %r263, 3;
	mul.wide.s32 	%rd60, %r264, 4;
	add.s64 	%rd61, %rd2, %rd60;
	st.global.f32 	[%rd61+8], %f34;
$L__BB3_64:
	setp.ge.s32 	%p85, %r331, %r20;
	@%p85 bra 	$L__BB3_66;
	mul.wide.s32 	%rd62, %r330, 4;
	add.s64 	%rd63, %rd3, %rd62;
	ld.global.u32 	%r265, [%rd63];
	mul.lo.s32 	%r266, %r265, 3;
	mul.wide.s32 	%rd64, %r266, 4;
	add.s64 	%rd65, %rd2, %rd64;
	st.global.f32 	[%rd65], %f35;
	ld.global.u32 	%r267, [%rd63];
	mul.lo.s32 	%r268, %r267, 3;
	mul.wide.s32 	%rd66, %r268, 4;
	add.s64 	%rd67, %rd2, %rd66;
	st.global.f32 	[%rd67+4], %f35;
	ld.global.u32 	%r269, [%rd63];
	mul.lo.s32 	%r270, %r269, 3;
	mul.wide.s32 	%rd68, %r270, 4;
	add.s64 	%rd69, %rd2, %rd68;
	st.global.f32 	[%rd69+8], %f35;
$L__BB3_66:
	add.s32 	%r65, %r331, 1;
	setp.ge.s32 	%p86, %r65, %r19;
	cvt.s64.s32 	%rd8, %r331;
	add.s64 	%rd70, %rd8, %rd7;
	shl.b64 	%rd71, %rd70, 2;
	add.s64 	%rd9, %rd3, %rd71;
	@%p86 bra 	$L__BB3_68;
	ld.global.u32 	%r271, [%rd9+4];
	mul.lo.s32 	%r272, %r271, 3;
	mul.wide.s32 	%rd72, %r272, 4;
	add.s64 	%rd73, %rd2, %rd72;
	st.global.f32 	[%rd73], %f34;
	ld.global.u32 	%r273, [%rd9+4];
	mul.lo.s32 	%r274, %r273, 3;
	mul.wide.s32 	%rd74, %r274, 4;
	add.s64 	%rd75, %rd2, %rd74;
	st.global.f32 	[%rd75+4], %f34;
	ld.global.u32 	%r275, [%rd9+4];
	mul.lo.s32 	%r276, %r275, 3;
	mul.wide.s32 	%rd76, %r276, 4;
	add.s64 	%rd77, %rd2, %rd76;
	st.global.f32 	[%rd77+8], %f34;
$L__BB3_68:
	setp.ge.s32 	%p87, %r65, %r20;
	add.s64 	%rd78, %rd8, %rd6;
	shl.b64 	%rd79, %rd78, 2;
	add.s64 	%rd10, %rd3, %rd79;
	@%p87 bra 	$L__BB3_70;
	ld.global.u32 	%r277, [%rd10+4];
	mul.lo.s32 	%r278, %r277, 3;
	mul.wide.s32 	%rd80, %r278, 4;
	add.s64 	%rd81, %rd2, %rd80;
	st.global.f32 	[%rd81], %f35;
	ld.global.u32 	%r279, [%rd10+4];
	mul.lo.s32 	%r280, %r279, 3;
	mul.wide.s32 	%rd82, %r280, 4;
	add.s64 	%rd83, %rd2, %rd82;
	st.global.f32 	[%rd83+4], %f35;
	ld.global.u32 	%r281, [%rd10+4];
	mul.lo.s32 	%r282, %r281, 3;
	mul.wide.s32 	%rd84, %r282, 4;
	add.s64 	%rd85, %rd2, %rd84;
	st.global.f32 	[%rd85+8], %f35;
$L__BB3_70:
	add.s32 	%r66, %r65, 1;
	setp.ge.s32 	%p88, %r66, %r19;
	@%p88 bra 	$L__BB3_72;
	ld.global.u32 	%r283, [%rd9+8];
	mul.lo.s32 	%r284, %r283, 3;
	mul.wide.s32 	%rd86, %r284, 4;
	add.s64 	%rd87, %rd2, %rd86;
	st.global.f32 	[%rd87], %f34;
	ld.global.u32 	%r285, [%rd9+8];
	mul.lo.s32 	%r286, %r285, 3;
	mul.wide.s32 	%rd88, %r286, 4;
	add.s64 	%rd89, %rd2, %rd88;
	st.global.f32 	[%rd89+4], %f34;
	ld.global.u32 	%r287, [%rd9+8];
	mul.lo.s32 	%r288, %r287, 3;
	mul.wide.s32 	%rd90, %r288, 4;
	add.s64 	%rd91, %rd2, %rd90;
	st.global.f32 	[%rd91+8], %f34;
$L__BB3_72:
	setp.ge.s32 	%p89, %r66, %r20;
	@%p89 bra 	$L__BB3_74;
	ld.global.u32 	%r289, [%rd10+8];
	mul.lo.s32 	%r290, %r289, 3;
	mul.wide.s32 	%rd92, %r290, 4;
	add.s64 	%rd93, %rd2, %rd92;
	st.global.f32 	[%rd93], %f35;
	ld.global.u32 	%r291, [%rd10+8];
	mul.lo.s32 	%r292, %r291, 3;
	mul.wide.s32 	%rd94, %r292, 4;
	add.s64 	%rd95, %rd2, %rd94;
	st.global.f32 	[%rd95+4], %f35;
	ld.global.u32 	%r293, [%rd10+8];
	mul.lo.s32 	%r294, %r293, 3;
	mul.wide.s32 	%rd96, %r294, 4;
	add.s64 	%rd97, %rd2, %rd96;
	st.global.f32 	[%rd97+8], %f35;
$L__BB3_74:
	add.s32 	%r67, %r66, 1;
	setp.ge.s32 	%p90, %r67, %r19;
	@%p90 bra 	$L__BB3_76;
	ld.global.u32 	%r295, [%rd9+12];
	mul.lo.s32 	%r296, %r295, 3;
	mul.wide.s32 	%rd98, %r296, 4;
	add.s64 	%rd99, %rd2, %rd98;
	st.global.f32 	[%rd99], %f34;
	ld.global.u32 	%r297, [%rd9+12];
	mul.lo.s32 	%r298, %r297, 3;
	mul.wide.s32 	%rd100, %r298, 4;
	add.s64 	%rd101, %rd2, %rd100;
	st.global.f32 	[%rd101+4], %f34;
	ld.global.u32 	%r299, [%rd9+12];
	mul.lo.s32 	%r300, %r299, 3;
	mul.wide.s32 	%rd102, %r300, 4;
	add.s64 	%rd103, %rd2, %rd102;
	st.global.f32 	[%rd103+8], %f34;
$L__BB3_76:
	setp.ge.s32 	%p91, %r67, %r20;
	@%p91 bra 	$L__BB3_78;
	ld.global.u32 	%r301, [%rd10+12];
	mul.lo.s32 	%r302, %r301, 3;
	mul.wide.s32 	%rd104, %r302, 4;
	add.s64 	%rd105, %rd2, %rd104;
	st.global.f32 	[%rd105], %f35;
	ld.global.u32 	%r303, [%rd10+12];
	mul.lo.s32 	%r304, %r303, 3;
	mul.wide.s32 	%rd106, %r304, 4;
	add.s64 	%rd107, %rd2, %rd106;
	st.global.f32 	[%rd107+4], %f35;
	ld.global.u32 	%r305, [%rd10+12];
	mul.lo.s32 	%r306, %r305, 3;
	mul.wide.s32 	%rd108, %r306, 4;
	add.s64 	%rd109, %rd2, %rd108;
	st.global.f32 	[%rd109+8], %f35;
$L__BB3_78:
	add.s32 	%r330, %r330, 4;
	add.s32 	%r329, %r329, 4;
	add.s32 	%r331, %r67, 1;
	setp.ne.s32 	%p92, %r331, %r336;
	@%p92 bra 	$L__BB3_62;
$L__BB3_79:
	setp.eq.s32 	%p93, %r60, 0;
	@%p93 bra 	$L__BB3_86;
	add.s32 	%r335, %r336, %r17;
	add.s32 	%r334, %r336, %r16;
	neg.s32 	%r333, %r60;
$L__BB3_81:
	.pragma "nounroll";
	setp.ge.s32 	%p94, %r336, %r19;
	@%p94 bra 	$L__BB3_83;
	mul.wide.s32 	%rd110, %r334, 4;
	add.s64 	%rd111, %rd3, %rd110;
	ld.global.u32 	%r307, [%rd111];
	mul.lo.s32 	%r308, %r307, 3;
	mul.wide.s32 	%rd112, %r308, 4;
	add.s64 	%rd113, %rd2, %rd112;
	st.global.f32 	[%rd113], %f34;
	ld.global.u32 	%r309, [%rd111];
	mul.lo.s32 	%r310, %r309, 3;
	mul.wide.s32 	%rd114, %r310, 4;
	add.s64 	%rd115, %rd2, %rd114;
	st.global.f32 	[%rd115+4], %f34;
	ld.global.u32 	%r311, [%rd111];
	mul.lo.s32 	%r312, %r311, 3;
	mul.wide.s32 	%rd116, %r312, 4;
	add.s64 	%rd117, %rd2, %rd116;
	st.global.f32 	[%rd117+8], %f34;
$L__BB3_83:
	setp.ge.s32 	%p95, %r336, %r20;
	@%p95 bra 	$L__BB3_85;
	mul.wide.s32 	%rd118, %r335, 4;
	add.s64 	%rd119, %rd3, %rd118;
	ld.global.u32 	%r313, [%rd119];
	mul.lo.s32 	%r314, %r313, 3;
	mul.wide.s32 	%rd120, %r314, 4;
	add.s64 	%rd121, %rd2, %rd120;
	st.global.f32 	[%rd121], %f35;
	ld.global.u32 	%r315, [%rd119];
	mul.lo.s32 	%r316, %r315, 3;
	mul.wide.s32 	%rd122, %r316, 4;
	add.s64 	%rd123, %rd2, %rd122;
	st.global.f32 	[%rd123+4], %f35;
	ld.global.u32 	%r317, [%rd119];
	mul.lo.s32 	%r318, %r317, 3;
	mul.wide.s32 	%rd124, %r318, 4;
	add.s64 	%rd125, %rd2, %rd124;
	st.global.f32 	[%rd125+8], %f35;
$L__BB3_85:
	add.s32 	%r336, %r336, 1;
	add.s32 	%r335, %r335, 1;
	add.s32 	%r334, %r334, 1;
	add.s32 	%r333, %r333, 1;
	setp.ne.s32 	%p96, %r333, 0;
	@%p96 bra 	$L__BB3_81;
$L__BB3_86:
	ret;

}
	// .globl	_Z11updateBoxesPfPiS0_S_
.visible .entry _Z11updateBoxesPfPiS0_S_(
	.param .u64 .ptr .align 1 _Z11updateBoxesPfPiS0_S__param_0,
	.param .u64 .ptr .align 1 _Z11updateBoxesPfPiS0_S__param_1,
	.param .u64 .ptr .align 1 _Z11updateBoxesPfPiS0_S__param_2,
	.param .u64 .ptr .align 1 _Z11updateBoxesPfPiS0_S__param_3
)
{
	.reg .pred 	%p<38>;
	.reg .b32 	%r<366>;
	.reg .b32 	%f<58>;
	.reg .b64 	%rd<53>;

	ld.param.u64 	%rd11, [_Z11updateBoxesPfPiS0_S__param_0];
	ld.param.u64 	%rd9, [_Z11updateBoxesPfPiS0_S__param_1];
	ld.param.u64 	%rd10, [_Z11updateBoxesPfPiS0_S__param_2];
	ld.param.u64 	%rd12, [_Z11updateBoxesPfPiS0_S__param_3];
	cvta.to.global.u64 	%rd1, %rd11;
	cvta.to.global.u64 	%rd13, %rd12;
	mov.u32 	%r1, %ntid.x;
	mov.u32 	%r2, %tid.x;
	ld.global.f32 	%f2, [%rd13];
	mul.f32 	%f1, %f2, 0f3E800000;
	mul.lo.s32 	%r3, %r2, %r1;
	and.b32  	%r4, %r1, 7;
	setp.lt.u32 	%p1, %r1, 8;
	mov.u32 	%r351, %r3;
	@%p1 bra 	$L__BB4_19;
	and.b32  	%r52, %r1, -8;
	neg.s32 	%r349, %r52;
	shl.b32 	%r53, %r3, 2;
	mov.u32 	%r54, shared2;
	add.s32 	%r55, %r53, %r54;
	add.s32 	%r348, %r55, 3484;
	mov.u32 	%r351, %r3;
$L__BB4_2:
	.pragma "nounroll";
	setp.gt.u32 	%p2, %r351, 64;
	@%p2 bra 	$L__BB4_4;
	mov.b32 	%r56, 0;
	st.shared.u32 	[%r348+-28], %r56;
$L__BB4_4:
	setp.gt.u32 	%p3, %r351, 63;
	@%p3 bra 	$L__BB4_6;
	mov.b32 	%r57, 0;
	st.shared.u32 	[%r348+-24], %r57;
$L__BB4_6:
	setp.gt.u32 	%p4, %r351, 62;
	@%p4 bra 	$L__BB4_8;
	mov.b32 	%r58, 0;
	st.shared.u32 	[%r348+-20], %r58;
$L__BB4_8:
	setp.gt.u32 	%p5, %r351, 61;
	@%p5 bra 	$L__BB4_10;
	mov.b32 	%r59, 0;
	st.shared.u32 	[%r348+-16], %r59;
$L__BB4_10:
	setp.gt.u32 	%p6, %r351, 60;
	@%p6 bra 	$L__BB4_12;
	mov.b32 	%r60, 0;
	st.shared.u32 	[%r348+-12], %r60;
$L__BB4_12:
	setp.gt.u32 	%p7, %r351, 59;
	@%p7 bra 	$L__BB4_14;
	mov.b32 	%r61, 0;
	st.shared.u32 	[%r348+-8], %r61;
$L__BB4_14:
	setp.gt.u32 	%p8, %r351, 58;
	@%p8 bra 	$L__BB4_16;
	mov.b32 	%r62, 0;
	st.shared.u32 	[%r348+-4], %r62;
$L__BB4_16:
	setp.gt.u32 	%p9, %r351, 57;
	@%p9 bra 	$L__BB4_18;
	mov.b32 	%r63, 0;
	st.shared.u32 	[%r348], %r63;
$L__BB4_18:
	add.s32 	%r351, %r351, 8;
	add.s32 	%r349, %r349, 8;
	add.s32 	%r348, %r348, 32;
	setp.ne.s32 	%p10, %r349, 0;
	@%p10 bra 	$L__BB4_2;
$L__BB4_19:
	setp.eq.s32 	%p11, %r4, 0;
	@%p11 bra 	$L__BB4_39;
	and.b32  	%r14, %r1, 3;
	setp.lt.u32 	%p12, %r4, 4;
	@%p12 bra 	$L__BB4_30;
	setp.gt.u32 	%p13, %r351, 64;
	shl.b32 	%r64, %r351, 2;
	mov.u32 	%r65, shared2;
	add.s32 	%r66, %r65, %r64;
	add.s32 	%r15, %r66, 3456;
	@%p13 bra 	$L__BB4_23;
	mov.b32 	%r67, 0;
	st.shared.u32 	[%r15], %r67;
$L__BB4_23:
	setp.gt.u32 	%p14, %r351, 63;
	@%p14 bra 	$L__BB4_25;
	mov.b32 	%r68, 0;
	st.shared.u32 	[%r15+4], %r68;
$L__BB4_25:
	setp.gt.u32 	%p15, %r351, 62;
	@%p15 bra 	$L__BB4_27;
	mov.b32 	%r69, 0;
	st.shared.u32 	[%r15+8], %r69;
$L__BB4_27:
	setp.gt.u32 	%p16, %r351, 61;
	@%p16 bra 	$L__BB4_29;
	mov.b32 	%r70, 0;
	st.shared.u32 	[%r15+12], %r70;
$L__BB4_29:
	add.s32 	%r351, %r351, 4;
$L__BB4_30:
	setp.eq.s32 	%p17, %r14, 0;
	@%p17 bra 	$L__BB4_39;
	setp.eq.s32 	%p18, %r14, 1;
	@%p18 bra 	$L__BB4_37;
	setp.gt.u32 	%p19, %r351, 64;
	shl.b32 	%r71, %r351, 2;
	mov.u32 	%r72, shared2;
	add.s32 	%r73, %r72, %r71;
	add.s32 	%r18, %r73, 3456;
	@%p19 bra 	$L__BB4_34;
	mov.b32 	%r74, 0;
	st.shared.u32 	[%r18], %r74;
$L__BB4_34:
	setp.gt.u32 	%p20, %r351, 63;
	@%p20 bra 	$L__BB4_36;
	mov.b32 	%r75, 0;
	st.shared.u32 	[%r18+4], %r75;
$L__BB4_36:
	add.s32 	%r351, %r351, 2;
$L__BB4_37:
	and.b32  	%r76, %r1, 1;
	setp.eq.b32 	%p21, %r76, 1;
	not.pred 	%p22, %p21;
	setp.gt.u32 	%p23, %r351, 64;
	or.pred  	%p24, %p22, %p23;
	@%p24 bra 	$L__BB4_39;
	shl.b32 	%r77, %r351, 2;
	mov.u32 	%r78, shared2;
	add.s32 	%r79, %r78, %r77;
	mov.b32 	%r80, 0;
	st.shared.u32 	[%r79+3456], %r80;
$L__BB4_39:
	bar.sync 	0;
	and.b32  	%r21, %r1, 3;
	setp.eq.s32 	%p25, %r21, 0;
	mov.u32 	%r359, %r3;
	@%p25 bra 	$L__BB4_44;
	shl.b32 	%r81, %r3, 2;
	mov.u32 	%r82, shared2;
	add.s32 	%r355, %r82, %r81;
	mul.lo.s32 	%r83, %r3, 3;
	mul.wide.u32 	%rd14, %r83, 4;
	add.s64 	%rd15, %rd14, %rd1;
	add.s64 	%rd51, %rd15, 4;
	neg.s32 	%r354, %r21;
	add.s32 	%r359, %r3, %r21;
	mov.u32 	%r356, %r3;
$L__BB4_41:
	.pragma "nounroll";
	setp.gt.u32 	%p26, %r356, 863;
	@%p26 bra 	$L__BB4_43;
	ld.global.f32 	%f3, [%rd51+-4];
	div.rn.f32 	%f4, %f3, %f1;
	cvt.rmi.f32.f32 	%f5, %f4;
	ld.global.f32 	%f6, [%rd51];
	div.rn.f32 	%f7, %f6, %f1;
	cvt.rmi.f32.f32 	%f8, %f7;
	fma.rn.f32 	%f9, %f8, 0f40800000, %f5;
	ld.global.f32 	%f10, [%rd51+4];
	div.rn.f32 	%f11, %f10, %f1;
	cvt.rmi.f32.f32 	%f12, %f11;
	fma.rn.f32 	%f13, %f12, 0f41800000, %f9;
	cvt.rzi.s32.f32 	%r84, %f13;
	st.shared.u32 	[%r355], %r84;
$L__BB4_43:
	add.s32 	%r356, %r356, 1;
	add.s32 	%r355, %r355, 4;
	add.s64 	%rd51, %rd51, 12;
	add.s32 	%r354, %r354, 1;
	setp.ne.s32 	%p27, %r354, 0;
	@%p27 bra 	$L__BB4_41;
$L__BB4_44:
	setp.lt.u32 	%p28, %r1, 4;
	@%p28 bra 	$L__BB4_55;
	shl.b32 	%r85, %r359, 2;
	mov.u32 	%r86, shared2;
	add.s32 	%r87, %r85, %r86;
	add.s32 	%r358, %r87, 8;
	mul.wide.u32 	%rd16, %r359, 12;
	add.s64 	%rd17, %rd16, %rd1;
	add.s64 	%rd52, %rd17, 24;
	add.s32 	%r33, %r3, %r1;
$L__BB4_46:
	setp.gt.u32 	%p29, %r359, 863;
	@%p29 bra 	$L__BB4_48;
	ld.global.f32 	%f14, [%rd52+-24];
	div.rn.f32 	%f15, %f14, %f1;
	cvt.rmi.f32.f32 	%f16, %f15;
	ld.global.f32 	%f17, [%rd52+-20];
	div.rn.f32 	%f18, %f17, %f1;
	cvt.rmi.f32.f32 	%f19, %f18;
	fma.rn.f32 	%f20, %f19, 0f40800000, %f16;
	ld.global.f32 	%f21, [%rd52+-16];
	div.rn.f32 	%f22, %f21, %f1;
	cvt.rmi.f32.f32 	%f23, %f22;
	fma.rn.f32 	%f24, %f23, 0f41800000, %f20;
	cvt.rzi.s32.f32 	%r88, %f24;
	st.shared.u32 	[%r358+-8], %r88;
$L__BB4_48:
	setp.gt.u32 	%p30, %r359, 862;
	@%p30 bra 	$L__BB4_50;
	ld.global.f32 	%f25, [%rd52+-12];
	div.rn.f32 	%f26, %f25, %f1;
	cvt.rmi.f32.f32 	%f27, %f26;
	ld.global.f32 	%f28, [%rd52+-8];
	div.rn.f32 	%f29, %f28, %f1;
	cvt.rmi.f32.f32 	%f30, %f29;
	fma.rn.f32 	%f31, %f30, 0f40800000, %f27;
	ld.global.f32 	%f32, [%rd52+-4];
	div.rn.f32 	%f33, %f32, %f1;
	cvt.rmi.f32.f32 	%f34, %f33;
	fma.rn.f32 	%f35, %f34, 0f41800000, %f31;
	cvt.rzi.s32.f32 	%r89, %f35;
	st.shared.u32 	[%r358+-4], %r89;
$L__BB4_50:
	setp.gt.u32 	%p31, %r359, 861;
	@%p31 bra 	$L__BB4_52;
	ld.global.f32 	%f36, [%rd52];
	div.rn.f32 	%f37, %f36, %f1;
	cvt.rmi.f32.f32 	%f38, %f37;
	ld.global.f32 	%f39, [%rd52+4];
	div.rn.f32 	%f40, %f39, %f1;
	cvt.rmi.f32.f32 	%f41, %f40;
	fma.rn.f32 	%f42, %f41, 0f40800000, %f38;
	ld.global.f32 	%f43, [%rd52+8];
	div.rn.f32 	%f44, %f43, %f1;
	cvt.rmi.f32.f32 	%f45, %f44;
	fma.rn.f32 	%f46, %f45, 0f41800000, %f42;
	cvt.rzi.s32.f32 	%r90, %f46;
	st.shared.u32 	[%r358], %r90;
$L__BB4_52:
	setp.gt.u32 	%p32, %r359, 860;
	@%p32 bra 	$L__BB4_54;
	ld.global.f32 	%f47, [%rd52+12];
	div.rn.f32 	%f48, %f47, %f1;
	cvt.rmi.f32.f32 	%f49, %f48;
	ld.global.f32 	%f50, [%rd52+16];
	div.rn.f32 	%f51, %f50, %f1;
	cvt.rmi.f32.f32 	%f52, %f51;
	fma.rn.f32 	%f53, %f52, 0f40800000, %f49;
	ld.global.f32 	%f54, [%rd52+20];
	div.rn.f32 	%f55, %f54, %f1;
	cvt.rmi.f32.f32 	%f56, %f55;
	fma.rn.f32 	%f57, %f56, 0f41800000, %f53;
	cvt.rzi.s32.f32 	%r91, %f57;
	st.shared.u32 	[%r358+4], %r91;
$L__BB4_54:
	add.s32 	%r359, %r359, 4;
	add.s32 	%r358, %r358, 16;
	add.s64 	%rd52, %rd52, 48;
	setp.lt.u32 	%p33, %r359, %r33;
	@%p33 bra 	$L__BB4_46;
$L__BB4_55:
	bar.sync 	0;
	setp.ne.s32 	%p34, %r2, 0;
	@%p34 bra 	$L__BB4_63;
	mov.b32 	%r360, 32;
	mov.u32 	%r93, shared2;
	add.s32 	%r97, %r93, 3456;
$L__BB4_57:
	add.s32 	%r94, %r93, %r360;
	ld.shared.u32 	%r95, [%r94+-32];
	shl.b32 	%r96, %r95, 2;
	add.s32 	%r98, %r97, %r96;
	ld.shared.u32 	%r99, [%r98];
	add.s32 	%r100, %r99, 1;
	st.shared.u32 	[%r98], %r100;
	ld.shared.u32 	%r101, [%r94+-28];
	shl.b32 	%r102, %r101, 2;
	add.s32 	%r103, %r97, %r102;
	ld.shared.u32 	%r104, [%r103];
	add.s32 	%r105, %r104, 1;
	st.shared.u32 	[%r103], %r105;
	ld.shared.u32 	%r106, [%r94+-24];
	shl.b32 	%r107, %r106, 2;
	add.s32 	%r108, %r97, %r107;
	ld.shared.u32 	%r109, [%r108];
	add.s32 	%r110, %r109, 1;
	st.shared.u32 	[%r108], %r110;
	ld.shared.u32 	%r111, [%r94+-20];
	shl.b32 	%r112, %r111, 2;
	add.s32 	%r113, %r97, %r112;
	ld.shared.u32 	%r114, [%r113];
	add.s32 	%r115, %r114, 1;
	st.shared.u32 	[%r113], %r115;
	ld.shared.u32 	%r116, [%r94+-16];
	shl.b32 	%r117, %r116, 2;
	add.s32 	%r118, %r97, %r117;
	ld.shared.u32 	%r119, [%r118];
	add.s32 	%r120, %r119, 1;
	st.shared.u32 	[%r118], %r120;
	ld.shared.u32 	%r121, [%r94+-12];
	shl.b32 	%r122, %r121, 2;
	add.s32 	%r123, %r97, %r122;
	ld.shared.u32 	%r124, [%r123];
	add.s32 	%r125, %r124, 1;
	st.shared.u32 	[%r123], %r125;
	ld.shared.u32 	%r126, [%r94+-8];
	shl.b32 	%r127, %r126, 2;
	add.s32 	%r128, %r97, %r127;
	ld.shared.u32 	%r129, [%r128];
	add.s32 	%r130, %r129, 1;
	st.shared.u32 	[%r128], %r130;
	ld.shared.u32 	%r131, [%r94+-4];
	shl.b32 	%r132, %r131, 2;
	add.s32 	%r133, %r97, %r132;
	ld.shared.u32 	%r134, [%r133];
	add.s32 	%r135, %r134, 1;
	st.shared.u32 	[%r133], %r135;
	ld.shared.u32 	%r136, [%r94];
	shl.b32 	%r137, %r136, 2;
	add.s32 	%r138, %r97, %r137;
	ld.shared.u32 	%r139, [%r138];
	add.s32 	%r140, %r139, 1;
	st.shared.u32 	[%r138], %r140;
	ld.shared.u32 	%r141, [%r94+4];
	shl.b32 	%r142, %r141, 2;
	add.s32 	%r143, %r97, %r142;
	ld.shared.u32 	%r144, [%r143];
	add.s32 	%r145, %r144, 1;
	st.shared.u32 	[%r143], %r145;
	ld.shared.u32 	%r146, [%r94+8];
	shl.b32 	%r147, %r146, 2;
	add.s32 	%r148, %r97, %r147;
	ld.shared.u32 	%r149, [%r148];
	add.s32 	%r150, %r149, 1;
	st.shared.u32 	[%r148], %r150;
	ld.shared.u32 	%r151, [%r94+12];
	shl.b32 	%r152, %r151, 2;
	add.s32 	%r153, %r97, %r152;
	ld.shared.u32 	%r154, [%r153];
	add.s32 	%r155, %r154, 1;
	st.shared.u32 	[%r153], %r155;
	ld.shared.u32 	%r156, [%r94+16];
	shl.b32 	%r157, %r156, 2;
	add.s32 	%r158, %r97, %r157;
	ld.shared.u32 	%r159, [%r158];
	add.s32 	%r160, %r159, 1;
	st.shared.u32 	[%r158], %r160;
	ld.shared.u32 	%r161, [%r94+20];
	shl.b32 	%r162, %r161, 2;
	add.s32 	%r163, %r97, %r162;
	ld.shared.u32 	%r164, [%r163];
	add.s32 	%r165, %r164, 1;
	st.shared.u32 	[%r163], %r165;
	ld.shared.u32 	%r166, [%r94+24];
	shl.b32 	%r167, %r166, 2;
	add.s32 	%r168, %r97, %r167;
	ld.shared.u32 	%r169, [%r168];
	add.s32 	%r170, %r169, 1;
	st.shared.u32 	[%r168], %r170;
	ld.shared.u32 	%r171, [%r94+28];
	shl.b32 	%r172, %r171, 2;
	add.s32 	%r173, %r97, %r172;
	ld.shared.u32 	%r174, [%r173];
	add.s32 	%r175, %r174, 1;
	st.shared.u32 	[%r173], %r175;
	add.s32 	%r360, %r360, 64;
	setp.ne.s32 	%p35, %r360, 3488;
	@%p35 bra 	$L__BB4_57;
	add.s32 	%r361, %r93, 3472;
	mov.b32 	%r362, 3444;
	ld.shared.u32 	%r40, [shared2+3456];
	mov.u32 	%r363, %r40;
$L__BB4_59:
	ld.shared.u32 	%r179, [%r361+-12];
	add.s32 	%r180, %r179, %r363;
	st.shared.u32 	[%r361+-12], %r180;
	ld.shared.v2.u32 	{%r181, %r182}, [%r361+-8];
	add.s32 	%r183, %r181, %r180;
	add.s32 	%r44, %r182, %r183;
	st.shared.v2.u32 	[%r361+-8], {%r183, %r44};
	add.s32 	%r362, %r362, 16;
	setp.eq.s32 	%p36, %r362, 3700;
	@%p36 bra 	$L__BB4_61;
	ld.shared.u32 	%r184, [%r361];
	add.s32 	%r363, %r184, %r44;
	st.shared.u32 	[%r361], %r363;
	add.s32 	%r361, %r361, 16;
	bra.uni 	$L__BB4_59;
$L__BB4_61:
	cvta.to.global.u64 	%rd8, %rd9;
	cvta.to.global.u64 	%rd18, %rd10;
	mov.b32 	%r365, 0;
	st.global.u32 	[%rd18], %r365;
	st.global.u32 	[%rd18+4], %r40;
	ld.shared.u32 	%r188, [shared2+3460];
	st.global.u32 	[%rd18+8], %r188;
	ld.shared.v2.u32 	{%r189, %r190}, [shared2+3464];
	st.global.u32 	[%rd18+12], %r189;
	st.global.u32 	[%rd18+16], %r190;
	st.shared.v4.u32 	[shared2+3456], {%r365, %r40, %r188, %r189};
	ld.shared.v4.u32 	{%r191, %r192, %r193, %r194}, [shared2+3472];
	st.global.u32 	[%rd18+20], %r191;
	st.global.u32 	[%rd18+24], %r192;
	st.global.u32 	[%rd18+28], %r193;
	st.global.u32 	[%rd18+32], %r194;
	st.shared.v4.u32 	[shared2+3472], {%r190, %r191, %r192, %r193};
	ld.shared.v4.u32 	{%r195, %r196, %r197, %r198}, [shared2+3488];
	st.global.u32 	[%rd18+36], %r195;
	st.global.u32 	[%rd18+40], %r196;
	st.global.u32 	[%rd18+44], %r197;
	st.global.u32 	[%rd18+48], %r198;
	st.shared.v4.u32 	[shared2+3488], {%r194, %r195, %r196, %r197};
	ld.shared.v4.u32 	{%r199, %r200, %r201, %r202}, [shared2+3504];
	st.global.u32 	[%rd18+52], %r199;
	st.global.u32 	[%rd18+56], %r200;
	st.global.u32 	[%rd18+60], %r201;
	st.global.u32 	[%rd18+64], %r202;
	st.shared.v4.u32 	[shared2+3504], {%r198, %r199, %r200, %r201};
	ld.shared.v4.u32 	{%r203, %r204, %r205, %r206}, [shared2+3520];
	st.global.u32 	[%rd18+68], %r203;
	st.global.u32 	[%rd18+72], %r204;
	st.global.u32 	[%rd18+76], %r205;
	st.global.u32 	[%rd18+80], %r206;
	st.shared.v4.u32 	[shared2+3520], {%r202, %r203, %r204, %r205};
	ld.shared.v4.u32 	{%r207, %r208, %r209, %r210}, [shared2+3536];
	st.global.u32 	[%rd18+84], %r207;
	st.global.u32 	[%rd18+88], %r208;
	st.global.u32 	[%rd18+92], %r209;
	st.global.u32 	[%rd18+96], %r210;
	st.shared.v4.u32 	[shared2+3536], {%r206, %r207, %r208, %r209};
	ld.shared.v4.u32 	{%r211, %r212, %r213, %r214}, [shared2+3552];
	st.global.u32 	[%rd18+100], %r211;
	st.global.u32 	[%rd18+104], %r212;
	st.global.u32 	[%rd18+108], %r213;
	st.global.u32 	[%rd18+112], %r214;
	st.shared.v4.u32 	[shared2+3552], {%r210, %r211, %r212, %r213};
	ld.shared.v4.u32 	{%r215, %r216, %r217, %r218}, [shared2+3568];
	st.global.u32 	[%rd18+116], %r215;
	st.global.u32 	[%rd18+120], %r216;
	st.global.u32 	[%rd18+124], %r217;
	st.global.u32 	[%rd18+128], %r218;
	st.shared.v4.u32 	[shared2+3568], {%r214, %r215, %r216, %r217};
	ld.shared.v4.u32 	{%r219, %r220, %r221, %r222}, [shared2+3584];
	st.global.u32 	[%rd18+132], %r219;
	st.global.u32 	[%rd18+136], %r220;
	st.global.u32 	[%rd18+140], %r221;
	st.global.u32 	[%rd18+144], %r222;
	st.shared.v4.u32 	[shared2+3584], {%r218, %r219, %r220, %r221};
	ld.shared.v4.u32 	{%r223, %r224, %r225, %r226}, [shared2+3600];
	st.global.u32 	[%rd18+148], %r223;
	st.global.u32 	[%rd18+152], %r224;
	st.global.u32 	[%rd18+156], %r225;
	st.global.u32 	[%rd18+160], %r226;
	st.shared.v4.u32 	[shared2+3600], {%r222, %r223, %r224, %r225};
	ld.shared.v4.u32 	{%r227, %r228, %r229, %r230}, [shared2+3616];
	st.global.u32 	[%rd18+164], %r227;
	st.global.u32 	[%rd18+168], %r228;
	st.global.u32 	[%rd18+172], %r229;
	st.global.u32 	[%rd18+176], %r230;
	st.shared.v4.u32 	[shared2+3616], {%r226, %r227, %r228, %r229};
	ld.shared.v4.u32 	{%r231, %r232, %r233, %r234}, [shared2+3632];
	st.global.u32 	[%rd18+180], %r231;
	st.global.u32 	[%rd18+184], %r232;
	st.global.u32 	[%rd18+188], %r233;
	st.global.u32 	[%rd18+192], %r234;
	st.shared.v4.u32 	[shared2+3632], {%r230, %r231, %r232, %r233};
	ld.shared.v4.u32 	{%r235, %r236, %r237, %r238}, [shared2+3648];
	st.global.u32 	[%rd18+196], %r235;
	st.global.u32 	[%rd18+200], %r236;
	st.global.u32 	[%rd18+204], %r237;
	st.global.u32 	[%rd18+208], %r238;
	st.shared.v4.u32 	[shared2+3648], {%r234, %r235, %r236, %r237};
	ld.shared.v4.u32 	{%r239, %r240, %r241, %r242}, [shared2+3664];
	st.global.u32 	[%rd18+212], %r239;
	st.global.u32 	[%rd18+216], %r240;
	st.global.u32 	[%rd18+220], %r241;
	st.global.u32 	[%rd18+224], %r242;
	st.shared.v4.u32 	[shared2+3664], {%r238, %r239, %r240, %r241};
	ld.shared.v4.u32 	{%r243, %r244, %r245, %r246}, [shared2+3680];
	st.global.u32 	[%rd18+228], %r243;
	st.global.u32 	[%rd18+232], %r244;
	st.global.u32 	[%rd18+236], %r245;
	st.global.u32 	[%rd18+240], %r246;
	st.shared.v4.u32 	[shared2+3680], {%r242, %r243, %r244, %r245};
	ld.shared.v4.u32 	{%r247, %r248, %r249, %r250}, [shared2+3696];
	st.global.u32 	[%rd18+244], %r247;
	st.global.u32 	[%rd18+248], %r248;
	st.global.u32 	[%rd18+252], %r249;
	st.global.u32 	[%rd18+256], %r250;
	st.shared.v4.u32 	[shared2+3696], {%r246, %r247, %r248, %r249};
	add.s32 	%r364, %r93, 32;
$L__BB4_62:
	ld.shared.u32 	%r251, [%r364+-32];
	shl.b32 	%r254, %r251, 2;
	add.s32 	%r255, %r97, %r254;
	ld.shared.u32 	%r256, [%r255];
	mul.wide.s32 	%rd19, %r256, 4;
	add.s64 	%rd20, %rd8, %rd19;
	st.global.u32 	[%rd20], %r365;
	add.s32 	%r257, %r256, 1;
	st.shared.u32 	[%r255], %r257;
	ld.shared.u32 	%r258, [%r364+-28];
	shl.b32 	%r259, %r258, 2;
	add.s32 	%r260, %r97, %r259;
	ld.shared.u32 	%r261, [%r260];
	mul.wide.s32 	%rd21, %r261, 4;
	add.s64 	%rd22, %rd8, %rd21;
	add.s32 	%r262, %r365, 1;
	st.global.u32 	[%rd22], %r262;
	add.s32 	%r263, %r261, 1;
	st.shared.u32 	[%r260], %r263;
	ld.shared.u32 	%r264, [%r364+-24];
	shl.b32 	%r265, %r264, 2;
	add.s32 	%r266, %r97, %r265;
	ld.shared.u32 	%r267, [%r266];
	mul.wide.s32 	%rd23, %r267, 4;
	add.s64 	%rd24, %rd8, %rd23;
	add.s32 	%r268, %r365, 2;
	st.global.u32 	[%rd24], %r268;
	add.s32 	%r269, %r267, 1;
	st.shared.u32 	[%r266], %r269;
	ld.shared.u32 	%r270, [%r364+-20];
	shl.b32 	%r271, %r270, 2;
	add.s32 	%r272, %r97, %r271;
	ld.shared.u32 	%r273, [%r272];
	mul.wide.s32 	%rd25, %r273, 4;
	add.s64 	%rd26, %rd8, %rd25;
	add.s32 	%r274, %r365, 3;
	st.global.u32 	[%rd26], %r274;
	add.s32 	%r275, %r273, 1;
	st.shared.u32 	[%r272], %r275;
	ld.shared.u32 	%r276, [%r364+-16];
	shl.b32 	%r277, %r276, 2;
	add.s32 	%r278, %r97, %r277;
	ld.shared.u32 	%r279, [%r278];
	mul.wide.s32 	%rd27, %r279, 4;
	add.s64 	%rd28, %rd8, %rd27;
	add.s32 	%r280, %r365, 4;
	st.global.u32 	[%rd28], %r280;
	add.s32 	%r281, %r279, 1;
	st.shared.u32 	[%r278], %r281;
	ld.shared.u32 	%r282, [%r364+-12];
	shl.b32 	%r283, %r282, 2;
	add.s32 	%r284, %r97, %r283;
	ld.shared.u32 	%r285, [%r284];
	mul.wide.s32 	%rd29, %r285, 4;
	add.s64 	%rd30, %rd8, %rd29;
	add.s32 	%r286, %r365, 5;
	st.global.u32 	[%rd30], %r286;
	add.s32 	%r287, %r285, 1;
	st.shared.u32 	[%r284], %r287;
	ld.shared.u32 	%r288, [%r364+-8];
	shl.b32 	%r289, %r288, 2;
	add.s32 	%r290, %r97, %r289;
	ld.shared.u32 	%r291, [%r290];
	mul.wide.s32 	%rd31, %r291, 4;
	add.s64 	%rd32, %rd8, %rd31;
	add.s32 	%r292, %r365, 6;
	st.global.u32 	[%rd32], %r292;
	add.s32 	%r293, %r291, 1;
	st.shared.u32 	[%r290], %r293;
	ld.shared.u32 	%r294, [%r364+-4];
	shl.b32 	%r295, %r294, 2;
	add.s32 	%r296, %r97, %r295;
	ld.shared.u32 	%r297, [%r296];
	mul.wide.s32 	%rd33, %r297, 4;
	add.s64 	%rd34, %rd8, %rd33;
	add.s32 	%r298, %r365, 7;
	st.global.u32 	[%rd34], %r298;
	add.s32 	%r299, %r297, 1;
	st.shared.u32 	[%r296], %r299;
	ld.shared.u32 	%r300, [%r364];
	shl.b32 	%r301, %r300, 2;
	add.s32 	%r302, %r97, %r301;
	ld.shared.u32 	%r303, [%r302];
	mul.wide.s32 	%rd35, %r303, 4;
	add.s64 	%rd36, %rd8, %rd35;
	add.s32 	%r304, %r365, 8;
	st.global.u32 	[%rd36], %r304;
	add.s32 	%r305, %r303, 1;
	st.shared.u32 	[%r302], %r305;
	ld.shared.u32 	%r306, [%r364+4];
	shl.b32 	%r307, %r306, 2;
	add.s32 	%r308, %r97, %r307;
	ld.shared.u32 	%r309, [%r308];
	mul.wide.s32 	%rd37, %r309, 4;
	add.s64 	%rd38, %rd8, %rd37;
	add.s32 	%r310, %r365, 9;
	st.global.u32 	[%rd38], %r310;
	add.s32 	%r311, %r309, 1;
	st.shared.u32 	[%r308], %r311;
	ld.shared.u32 	%r312, [%r364+8];
	shl.b32 	%r313, %r312, 2;
	add.s32 	%r314, %r97, %r313;
	ld.shared.u32 	%r315, [%r314];
	mul.wide.s32 	%rd39, %r315, 4;
	add.s64 	%rd40, %rd8, %rd39;
	add.s32 	%r316, %r365, 10;
	st.global.u32 	[%rd40], %r316;
	add.s32 	%r317, %r315, 1;
	st.shared.u32 	[%r314], %r317;
	ld.shared.u32 	%r318, [%r364+12];
	shl.b32 	%r319, %r318, 2;
	add.s32 	%r320, %r97, %r319;
	ld.shared.u32 	%r321, [%r320];
	mul.wide.s32 	%rd41, %r321, 4;
	add.s64 	%rd42, %rd8, %rd41;
	add.s32 	%r322, %r365, 11;
	st.global.u32 	[%rd42], %r322;
	add.s32 	%r323, %r321, 1;
	st.shared.u32 	[%r320], %r323;
	ld.shared.u32 	%r324, [%r364+16];
	shl.b32 	%r325, %r324, 2;
	add.s32 	%r326, %r97, %r325;
	ld.shared.u32 	%r327, [%r326];
	mul.wide.s32 	%rd43, %r327, 4;
	add.s64 	%rd44, %rd8, %rd43;
	add.s32 	%r328, %r365, 12;
	st.global.u32 	[%rd44], %r328;
	add.s32 	%r329, %r327, 1;
	st.shared.u32 	[%r326], %r329;
	ld.shared.u32 	%r330, [%r364+20];
	shl.b32 	%r331, %r330, 2;
	add.s32 	%r332, %r97, %r331;
	ld.shared.u32 	%r333, [%r332];
	mul.wide.s32 	%rd45, %r333, 4;
	add.s64 	%rd46, %rd8, %rd45;
	add.s32 	%r334, %r365, 13;
	st.global.u32 	[%rd46], %r334;
	add.s32 	%r335, %r333, 1;
	st.shared.u32 	[%r332], %r335;
	ld.shared.u32 	%r336, [%r364+24];
	shl.b32 	%r337, %r336, 2;
	add.s32 	%r338, %r97, %r337;
	ld.shared.u32 	%r339, [%r338];
	mul.wide.s32 	%rd47, %r339, 4;
	add.s64 	%rd48, %rd8, %rd47;
	add.s32 	%r340, %r365, 14;
	st.global.u32 	[%rd48], %r340;
	add.s32 	%r341, %r339, 1;
	st.shared.u32 	[%r338], %r341;
	ld.shared.u32 	%r342, [%r364+28];
	shl.b32 	%r343, %r342, 2;
	add.s32 	%r344, %r97, %r343;
	ld.shared.u32 	%r345, [%r344];
	mul.wide.s32 	%rd49, %r345, 4;
	add.s64 	%rd50, %rd8, %rd49;
	add.s32 	%r346, %r365, 15;
	st.global.u32 	[%rd50], %r346;
	add.s32 	%r347, %r345, 1;
	st.shared.u32 	[%r344], %r347;
	add.s32 	%r364, %r364, 64;
	add.s32 	%r365, %r365, 16;
	setp.ne.s32 	%p37, %r365, 864;
	@%p37 bra 	$L__BB4_62;
$L__BB4_63:
	ret;

}
.func  (.param .b64 func_retval0) __internal_accurate_pow(
	.param .b64 __internal_accurate_pow_param_0,
	.param .b64 __internal_accurate_pow_param_1
)
{
	.reg .pred 	%p<8>;
	.reg .b32 	%r<49>;
	.reg .b32 	%f<3>;
	.reg .b64 	%fd<109>;

	ld.param.f64 	%fd10, [__internal_accurate_pow_param_0];
	ld.param.f64 	%fd11, [__internal_accurate_pow_param_1];
	{
	.reg .b32 %temp; 
	mov.b64 	{%temp, %r46}, %fd10;
	}
	{
	.reg .b32 %temp; 
	mov.b64 	{%r45, %temp}, %fd10;
	}
	shr.u32 	%r47, %r46, 20;
	setp.gt.u32 	%p1, %r46, 1048575;
	@%p1 bra 	$L__BB5_2;
	mul.f64 	%fd12, %fd10, 0d4350000000000000;
	{
	.reg .b32 %temp; 
	mov.b64 	{%temp, %r46}, %fd12;
	}
	{
	.reg .b32 %temp; 
	mov.b64 	{%r45, %temp}, %fd12;
	}
	shr.u32 	%r16, %r46, 20;
	add.s32 	%r47, %r16, -54;
$L__BB5_2:
	add.s32 	%r48, %r47, -1023;
	and.b32  	%r17, %r46, -2146435073;
	or.b32  	%r18, %r17, 1072693248;
	mov.b64 	%fd107, {%r45, %r18};
	setp.lt.u32 	%p2, %r18, 1073127583;
	@%p2 bra 	$L__BB5_4;
	{
	.reg .b32 %temp; 
	mov.b64 	{%r19, %temp}, %fd107;
	}
	{
	.reg .b32 %temp; 
	mov.b64 	{%temp, %r20}, %fd107;
	}
	add.s32 	%r21, %r20, -1048576;
	mov.b64 	%fd107, {%r19, %r21};
	add.s32 	%r48, %r47, -1022;
$L__BB5_4:
	add.f64 	%fd13, %fd107, 0dBFF0000000000000;
	add.f64 	%fd14, %fd107, 0d3FF0000000000000;
	rcp.approx.ftz.f64 	%fd15, %fd14;
	neg.f64 	%fd16, %fd14;
	fma.rn.f64 	%fd17, %fd16, %fd15, 0d3FF0000000000000;
	fma.rn.f64 	%fd18, %fd17, %fd17, %fd17;
	fma.rn.f64 	%fd19, %fd18, %fd15, %fd15;
	mul.f64 	%fd20, %fd13, %fd19;
	fma.rn.f64 	%fd21, %fd13, %fd19, %fd20;
	mul.f64 	%fd22, %fd21, %fd21;
	fma.rn.f64 	%fd23, %fd22, 0d3EB0F5FF7D2CAFE2, 0d3ED0F5D241AD3B5A;
	fma.rn.f64 	%fd24, %fd23, %fd22, 0d3EF3B20A75488A3F;
	fma.rn.f64 	%fd25, %fd24, %fd22, 0d3F1745CDE4FAECD5;
	fma.rn.f64 	%fd26, %fd25, %fd22, 0d3F3C71C7258A578B;
	fma.rn.f64 	%fd27, %fd26, %fd22, 0d3F6249249242B910;
	fma.rn.f64 	%fd28, %fd27, %fd22, 0d3F89999999999DFB;
	sub.f64 	%fd29, %fd13, %fd21;
	add.f64 	%fd30, %fd29, %fd29;
	neg.f64 	%fd31, %fd21;
	fma.rn.f64 	%fd32, %fd31, %fd13, %fd30;
	mul.f64 	%fd33, %fd19, %fd32;
	fma.rn.f64 	%fd34, %fd22, %fd28, 0d3FB5555555555555;
	mov.f64 	%fd35, 0d3FB5555555555555;
	sub.f64 	%fd36, %fd35, %fd34;
	fma.rn.f64 	%fd37, %fd22, %fd28, %fd36;
	add.f64 	%fd38, %fd37, 0dBC46A4CB00B9E7B0;
	add.f64 	%fd39, %fd34, %fd38;
	sub.f64 	%fd40, %fd34, %fd39;
	add.f64 	%fd41, %fd38, %fd40;
	mul.rn.f64 	%fd42, %fd21, %fd21;
	neg.f64 	%fd43, %fd42;
	fma.rn.f64 	%fd44, %fd21, %fd21, %fd43;
	{
	.reg .b32 %temp; 
	mov.b64 	{%r22, %temp}, %fd33;
	}
	{
	.reg .b32 %temp; 
	mov.b64 	{%temp, %r23}, %fd33;
	}
	add.s32 	%r24, %r23, 1048576;
	mov.b64 	%fd45, {%r22, %r24};
	fma.rn.f64 	%fd46, %fd21, %fd45, %fd44;
	mul.rn.f64 	%fd47, %fd42, %fd21;
	neg.f64 	%fd48, %fd47;
	fma.rn.f64 	%fd49, %fd42, %fd21, %fd48;
	fma.rn.f64 	%fd50, %fd42, %fd33, %fd49;
	fma.rn.f64 	%fd51, %fd46, %fd21, %fd50;
	mul.rn.f64 	%fd52, %fd39, %fd47;
	neg.f64 	%fd53, %fd52;
	fma.rn.f64 	%fd54, %fd39, %fd47, %fd53;
	fma.rn.f64 	%fd55, %fd39, %fd51, %fd54;
	fma.rn.f64 	%fd56, %fd41, %fd47, %fd55;
	add.f64 	%fd57, %fd52, %fd56;
	sub.f64 	%fd58, %fd52, %fd57;
	add.f64 	%fd59, %fd56, %fd58;
	add.f64 	%fd60, %fd21, %fd57;
	sub.f64 	%fd61, %fd21, %fd60;
	add.f64 	%fd62, %fd57, %fd61;
	add.f64 	%fd63, %fd59, %fd62;
	add.f64 	%fd64, %fd33, %fd63;
	add.f64 	%fd65, %fd60, %fd64;
	sub.f64 	%fd66, %fd60, %fd65;
	add.f64 	%fd67, %fd64, %fd66;
	xor.b32  	%r25, %r48, -2147483648;
	mov.b32 	%r26, 1127219200;
	mov.b64 	%fd68, {%r25, %r26};
	mov.b32 	%r27, -2147483648;
	mov.b64 	%fd69, {%r27, %r26};
	sub.f64 	%fd70, %fd68, %fd69;
	fma.rn.f64 	%fd71, %fd70, 0d3FE62E42FEFA39EF, %fd65;
	fma.rn.f64 	%fd72, %fd70, 0dBFE62E42FEFA39EF, %fd71;
	sub.f64 	%fd73, %fd72, %fd65;
	sub.f64 	%fd74, %fd67, %fd73;
	fma.rn.f64 	%fd75, %fd70, 0d3C7ABC9E3B39803F, %fd74;
	add.f64 	%fd76, %fd71, %fd75;
	sub.f64 	%fd77, %fd71, %fd76;
	add.f64 	%fd78, %fd75, %fd77;
	{
	.reg .b32 %temp; 
	mov.b64 	{%temp, %r28}, %fd11;
	}
	{
	.reg .b32 %temp; 
	mov.b64 	{%r29, %temp}, %fd11;
	}
	shl.b32 	%r30, %r28, 1;
	setp.gt.u32 	%p3, %r30, -33554433;
	and.b32  	%r31, %r28, -15728641;
	selp.b32 	%r32, %r31, %r28, %p3;
	mov.b64 	%fd79, {%r29, %r32};
	mul.rn.f64 	%fd80, %fd76, %fd79;
	neg.f64 	%fd81, %fd80;
	fma.rn.f64 	%fd82, %fd76, %fd79, %fd81;
	fma.rn.f64 	%fd83, %fd78, %fd79, %fd82;
	add.f64 	%fd4, %fd80, %fd83;
	sub.f64 	%fd84, %fd80, %fd4;
	add.f64 	%fd5, %fd83, %fd84;
	fma.rn.f64 	%fd85, %fd4, 0d3FF71547652B82FE, 0d4338000000000000;
	{
	.reg .b32 %temp; 
	mov.b64 	{%r13, %temp}, %fd85;
	}
	mov.f64 	%fd86, 0dC338000000000000;
	add.rn.f64 	%fd87, %fd85, %fd86;
	fma.rn.f64 	%fd88, %fd87, 0dBFE62E42FEFA39EF, %fd4;
	fma.rn.f64 	%fd89, %fd87, 0dBC7ABC9E3B39803F, %fd88;
	fma.rn.f64 	%fd90, %fd89, 0d3E5ADE1569CE2BDF, 0d3E928AF3FCA213EA;
	fma.rn.f64 	%fd91, %fd90, %fd89, 0d3EC71DEE62401315;
	fma.rn.f64 	%fd92, %fd91, %fd89, 0d3EFA01997C89EB71;
	fma.rn.f64 	%fd93, %fd92, %fd89, 0d3F2A01A014761F65;
	fma.rn.f64 	%fd94, %fd93, %fd89, 0d3F56C16C1852B7AF;
	fma.rn.f64 	%fd95, %fd94, %fd89, 0d3F81111111122322;
	fma.rn.f64 	%fd96, %fd95, %fd89, 0d3FA55555555502A1;
	fma.rn.f64 	%fd97, %fd96, %fd89, 0d3FC5555555555511;
	fma.rn.f64 	%fd98, %fd97, %fd89, 0d3FE000000000000B;
	fma.rn.f64 	%fd99, %fd98, %fd89, 0d3FF0000000000000;
	fma.rn.f64 	%fd100, %fd99, %fd89, 0d3FF0000000000000;
	{
	.reg .b32 %temp; 
	mov.b64 	{%r14, %temp}, %fd100;
	}
	{
	.reg .b32 %temp; 
	mov.b64 	{%temp, %r15}, %fd100;
	}
	shl.b32 	%r33, %r13, 20;
	add.s32 	%r34, %r33, %r15;
	mov.b64 	%fd108, {%r14, %r34};
	{
	.reg .b32 %temp; 
	mov.b64 	{%temp, %r35}, %fd4;
	}
	mov.b32 	%f2, %r35;
	abs.f32 	%f1, %f2;
	setp.lt.f32 	%p4, %f1, 0f4086232B;
	@%p4 bra 	$L__BB5_7;
	setp.lt.f64 	%p5, %fd4, 0d0000000000000000;
	add.f64 	%fd101, %fd4, 0d7FF0000000000000;
	selp.f64 	%fd108, 0d0000000000000000, %fd101, %p5;
	setp.geu.f32 	%p6, %f1, 0f40874800;
	@%p6 bra 	$L__BB5_7;
	shr.u32 	%r36, %r13, 31;
	add.s32 	%r37, %r13, %r36;
	shr.s32 	%r38, %r37, 1;
	shl.b32 	%r39, %r38, 20;
	add.s32 	%r40, %r15, %r39;
	mov.b64 	%fd102, {%r14, %r40};
	sub.s32 	%r41, %r13, %r38;
	shl.b32 	%r42, %r41, 20;
	add.s32 	%r43, %r42, 1072693248;
	mov.b32 	%r44, 0;
	mov.b64 	%fd103, {%r44, %r43};
	mul.f64 	%fd108, %fd103, %fd102;
$L__BB5_7:
	abs.f64 	%fd104, %fd108;
	setp.eq.f64 	%p7, %fd104, 0d7FF0000000000000;
	fma.rn.f64 	%fd105, %fd108, %fd5, %fd108;
	selp.f64 	%fd106, %fd108, %fd105, %p7;
	st.param.f64 	[func_retval0], %fd106;
	ret;

}


// ===== COMPILED SASS (sm_100) =====

	.target	sm_100

	.elftype	@"ET_EXEC"


//--------------------- .note.nv.tkinfo           --------------------------
	.section	.note.nv.tkinfo,"",@"SHT_NOTE"
	.sectionflags	@"SHF_NOTE_NV_TKINFO"
	.tkinfo
        /*0018*/ 	.word	0x00000002
        /*0030*/ 	.string	""
        /*0030*/ 	.string	"ptxas"
        /*0030*/ 	.string	"Cuda compilation tools, release 13.0, V13.0.88"
        /*0030*/ 	.string	"Build cuda_13.0.r13.0/compiler.36424714_0"
        /*0030*/ 	.string	"-arch sm_100 -m 64 "



//--------------------- .note.nv.cuinfo           --------------------------
	.section	.note.nv.cuinfo,"",@"SHT_NOTE"
	.sectionflags	@"SHF_NOTE_NV_CUINFO"
        /*0018*/ 	.short	0x0002
        /*001a*/ 	.short	0x0064
        /*001c*/ 	.short	0x0082
	.zero		2


//--------------------- .nv.info                  --------------------------
	.section	.nv.info,"",@"SHT_CUDA_INFO"
	.align	4


	//----- nvinfo : EIATTR_REGCOUNT
	.align		4
        /*0000*/ 	.byte	0x04, 0x2f
        /*0002*/ 	.short	(.L_2 - .L_1)
	.align		4
.L_1:
        /*0004*/ 	.word	index@(_Z11vv_update_rPfS_S_)
        /*0008*/ 	.word	0x0000000c


	//----- nvinfo : EIATTR_FRAME_SIZE
	.align		4
.L_2:
        /*000c*/ 	.byte	0x04, 0x11
        /*000e*/ 	.short	(.L_4 - .L_3)
	.align		4
.L_3:
        /*0010*/ 	.word	index@(_Z11vv_update_rPfS_S_)
        /*0014*/ 	.word	0x00000000


	//----- nvinfo : EIATTR_REGCOUNT
	.align		4
.L_4:
        /*0018*/ 	.byte	0x04, 0x2f
        /*001a*/ 	.short	(.L_6 - .L_5)
	.align		4
.L_5:
        /*001c*/ 	.word	index@(_Z11vv_update_vPfS_S_)
        /*0020*/ 	.word	0x0000000a


	//----- nvinfo : EIATTR_FRAME_SIZE
	.align		4
.L_6:
        /*0024*/ 	.byte	0x04, 0x11
        /*0026*/ 	.short	(.L_8 - .L_7)
	.align		4
.L_7:
        /*0028*/ 	.word	index@(_Z11vv_update_vPfS_S_)
        /*002c*/ 	.word	0x00000000


	//----- nvinfo : EIATTR_REGCOUNT
	.align		4
.L_8:
        /*0030*/ 	.byte	0x04, 0x2f
        /*0032*/ 	.short	(.L_10 - .L_9)
	.align		4
.L_9:
        /*0034*/ 	.word	index@(_Z19calcForces_intraboxPfS_PiS0_S_)
        /*0038*/ 	.word	0x0000002e


	//----- nvinfo : EIATTR_FRAME_SIZE
	.align		4
.L_10:
        /*003c*/ 	.byte	0x04, 0x11
        /*003e*/ 	.short	(.L_12 - .L_11)
	.align		4
.L_11:
        /*0040*/ 	.word	index@($_Z19calcForces_intraboxPfS_PiS0_S_$__internal_accurate_pow)
        /*0044*/ 	.word	0x00000000


	//----- nvinfo : EIATTR_FRAME_SIZE
	.align		4
.L_12:
        /*0048*/ 	.byte	0x04, 0x11
        /*004a*/ 	.short	(.L_14 - .L_13)
	.align		4
.L_13:
        /*004c*/ 	.word	index@($__internal_2_$__cuda_sm3x_div_rn_noftz_f32_slowpath)
        /*0050*/ 	.word	0x00000000


	//----- nvinfo : EIATTR_FRAME_SIZE
	.align		4
.L_14:
        /*0054*/ 	.byte	0x04, 0x11
        /*0056*/ 	.short	(.L_16 - .L_15)
	.align		4
.L_15:
        /*0058*/ 	.word	index@(_Z19calcForces_intraboxPfS_PiS0_S_)
        /*005c*/ 	.word	0x00000000


	//----- nvinfo : EIATTR_REGCOUNT
	.align		4
.L_16:
        /*0060*/ 	.byte	0x04, 0x2f
        /*0062*/ 	.short	(.L_18 - .L_17)
	.align		4
.L_17:
        /*0064*/ 	.word	index@(_Z19calcForces_interboxPfS_PiS0_S_iiiii)
        /*0068*/ 	.word	0x00000038


	//----- nvinfo : EIATTR_FRAME_SIZE
	.align		4
.L_18:
        /*006c*/ 	.byte	0x04, 0x11
        /*006e*/ 	.short	(.L_20 - .L_19)
	.align		4
.L_19:
        /*0070*/ 	.word	index@($_Z19calcForces_interboxPfS_PiS0_S_iiiii$__internal_accurate_pow)
        /*0074*/ 	.word	0x00000018


	//----- nvinfo : EIATTR_FRAME_SIZE
	.align		4
.L_20:
        /*0078*/ 	.byte	0x04, 0x11
        /*007a*/ 	.short	(.L_22 - .L_21)
	.align		4
.L_21:
        /*007c*/ 	.word	index@($__internal_1_$__cuda_sm3x_div_rn_noftz_f32_slowpath)
        /*0080*/ 	.word	0x00000018


	//----- nvinfo : EIATTR_FRAME_SIZE
	.align		4
.L_22:
        /*0084*/ 	.byte	0x04, 0x11
        /*0086*/ 	.short	(.L_24 - .L_23)
	.align		4
.L_23:
        /*0088*/ 	.word	index@(_Z19calcForces_interboxPfS_PiS0_S_iiiii)
        /*008c*/ 	.word	0x00000018


	//----- nvinfo : EIATTR_REGCOUNT
	.align		4
.L_24:
        /*0090*/ 	.byte	0x04, 0x2f
        /*0092*/ 	.short	(.L_26 - .L_25)
	.align		4
.L_25:
        /*0094*/ 	.word	index@(_Z11updateBoxesPfPiS0_S_)
        /*0098*/ 	.word	0x00000028


	//----- nvinfo : EIATTR_FRAME_SIZE
	.align		4
.L_26:
        /*009c*/ 	.byte	0x04, 0x11
        /*009e*/ 	.short	(.L_28 - .L_27)
	.align		4
.L_27:
        /*00a0*/ 	.word	index@($__internal_0_$__cuda_sm3x_div_rn_noftz_f32_slowpath)
        /*00a4*/ 	.word	0x00000000


	//----- nvinfo : EIATTR_FRAME_SIZE
	.align		4
.L_28:
        /*00a8*/ 	.byte	0x04, 0x11
        /*00aa*/ 	.short	(.L_30 - .L_29)
	.align		4
.L_29:
        /*00ac*/ 	.word	index@(_Z11updateBoxesPfPiS0_S_)
        /*00b0*/ 	.word	0x00000000


	//----- nvinfo : EIATTR_MIN_STACK_SIZE
	.align		4
.L_30:
        /*00b4*/ 	.byte	0x04, 0x12
        /*00b6*/ 	.short	(.L_32 - .L_31)
	.align		4
.L_31:
        /*00b8*/ 	.word	index@(_Z11updateBoxesPfPiS0_S_)
        /*00bc*/ 	.word	0x00000000


	//----- nvinfo : EIATTR_MIN_STACK_SIZE
	.align		4
.L_32:
        /*00c0*/ 	.byte	0x04, 0x12
        /*00c2*/ 	.short	(.L_34 - .L_33)
	.align		4
.L_33:
        /*00c4*/ 	.word	index@(_Z19calcForces_interboxPfS_PiS0_S_iiiii)
        /*00c8*/ 	.word	0x00000018


	//----- nvinfo : EIATTR_MIN_STACK_SIZE
	.align		4
.L_34:
        /*00cc*/ 	.byte	0x04, 0x12
        /*00ce*/ 	.short	(.L_36 - .L_35)
	.align		4
.L_35:
        /*00d0*/ 	.word	index@(_Z19calcForces_intraboxPfS_PiS0_S_)
        /*00d4*/ 	.word	0x00000000


	//----- nvinfo : EIATTR_MIN_STACK_SIZE
	.align		4
.L_36:
        /*00d8*/ 	.byte	0x04, 0x12
        /*00da*/ 	.short	(.L_38 - .L_37)
	.align		4
.L_37:
        /*00dc*/ 	.word	index@(_Z11vv_update_vPfS_S_)
        /*00e0*/ 	.word	0x00000000


	//----- nvinfo : EIATTR_MIN_STACK_SIZE
	.align		4
.L_38:
        /*00e4*/ 	.byte	0x04, 0x12
        /*00e6*/ 	.short	(.L_40 - .L_39)
	.align		4
.L_39:
        /*00e8*/ 	.word	index@(_Z11vv_update_rPfS_S_)
        /*00ec*/ 	.word	0x00000000
.L_40:


//--------------------- .nv.compat                --------------------------
	.section	.nv.compat,"",@"SHT_CUDA_COMPAT_INFO"
	.align	4
        /*0000*/ 	.byte	0x02, 0x09, 0x00, 0x00, 0x02, 0x02, 0x01, 0x00, 0x02, 0x05, 0x05, 0x00, 0x03, 0x07, 0x01, 0x01
        /*0010*/ 	.byte	0x02, 0x03, 0x00, 0x00, 0x02, 0x06, 0x01, 0x00, 0x04, 0x0b, 0x08, 0x00, 0x01, 0x00, 0x00, 0x00
        /*0020*/ 	.byte	0x00, 0x00, 0x00, 0x00


//--------------------- .nv.info._Z11updateBoxesPfPiS0_S_ --------------------------
	.section	.nv.info._Z11updateBoxesPfPiS0_S_,"",@"SHT_CUDA_INFO"
	.sectionflags	@""
	.align	4


	//----- nvinfo : EIATTR_CUDA_API_VERSION
	.align		4
        /*0000*/ 	.byte	0x04, 0x37
        /*0002*/ 	.short	(.L_42 - .L_41)
.L_41:
        /*0004*/ 	.word	0x00000082


	//----- nvinfo : EIATTR_KPARAM_INFO
	.align		4
.L_42:
        /*0008*/ 	.byte	0x04, 0x17
        /*000a*/ 	.short	(.L_44 - .L_43)
.L_43:
        /*000c*/ 	.word	0x00000000
        /*0010*/ 	.short	0x0003
        /*0012*/ 	.short	0x0018
        /*0014*/ 	.byte	0x00, 0xf5, 0x21, 0x00


	//----- nvinfo : EIATTR_KPARAM_INFO
	.align		4
.L_44:
        /*0018*/ 	.byte	0x04, 0x17
        /*001a*/ 	.short	(.L_46 - .L_45)
.L_45:
        /*001c*/ 	.word	0x00000000
        /*0020*/ 	.short	0x0002
        /*0022*/ 	.short	0x0010
        /*0024*/ 	.byte	0x00, 0xf5, 0x21, 0x00


	//----- nvinfo : EIATTR_KPARAM_INFO
	.align		4
.L_46:
        /*0028*/ 	.byte	0x04, 0x17
        /*002a*/ 	.short	(.L_48 - .L_47)
.L_47:
        /*002c*/ 	.word	0x00000000
        /*0030*/ 	.short	0x0001
        /*0032*/ 	.short	0x0008
        /*0034*/ 	.byte	0x00, 0xf5, 0x21, 0x00


	//----- nvinfo : EIATTR_KPARAM_INFO
	.align		4
.L_48:
        /*0038*/ 	.byte	0x04, 0x17
        /*003a*/ 	.short	(.L_50 - .L_49)
.L_49:
        /*003c*/ 	.word	0x00000000
        /*0040*/ 	.short	0x0000
        /*0042*/ 	.short	0x0000
        /*0044*/ 	.byte	0x00, 0xf5, 0x21, 0x00


	//----- nvinfo : EIATTR_SPARSE_MMA_MASK
	.align		4
.L_50:
        /*0048*/ 	.byte	0x03, 0x50
        /*004a*/ 	.short	0x0000


	//----- nvinfo : EIATTR_MAXREG_COUNT
	.align		4
        /*004c*/ 	.byte	0x03, 0x1b
        /*004e*/ 	.short	0x00ff


	//----- nvinfo : EIATTR_NUM_BARRIERS
	.align		4
        /*0050*/ 	.byte	0x02, 0x4c
        /*0052*/ 	.byte	0x01
	.zero		1


	//----- nvinfo : EIATTR_MERCURY_ISA_VERSION
	.align		4
        /*0054*/ 	.byte	0x03, 0x5f
        /*0056*/ 	.short	0x0101


	//----- nvinfo : EIATTR_UNUSED_LOAD_BYTE_OFFSET
	.align		4
        /*0058*/ 	.byte	0x04, 0x44
        /*005a*/ 	.short	(.L_52 - .L_51)


	//   ....[0]....
.L_51:
        /*005c*/ 	.word	0x00002710
        /*0060*/ 	.word	0x0000fff0


	//----- nvinfo : EIATTR_VRC_CTA_INIT_COUNT
	.align		4
.L_52:
        /*0064*/ 	.byte	0x02, 0x4a
	.zero		1
	.zero		1


	//----- nvinfo : EIATTR_EXIT_INSTR_OFFSETS
	.align		4
        /*0068*/ 	.byte	0x04, 0x1c
        /*006a*/ 	.short	(.L_54 - .L_53)


	//   ....[0]....
.L_53:
        /*006c*/ 	.word	0x00001900


	//   ....[1]....
        /*0070*/ 	.word	0x00003ad0


	//----- nvinfo : EIATTR_CRS_STACK_SIZE
	.align		4
.L_54:
        /*0074*/ 	.byte	0x04, 0x1e
        /*0076*/ 	.short	(.L_56 - .L_55)
.L_55:
        /*0078*/ 	.word	0x00000000


	//----- nvinfo : EIATTR_CBANK_PARAM_SIZE
	.align		4
.L_56:
        /*007c*/ 	.byte	0x03, 0x19
        /*007e*/ 	.short	0x0020


	//----- nvinfo : EIATTR_PARAM_CBANK
	.align		4
        /*0080*/ 	.byte	0x04, 0x0a
        /*0082*/ 	.short	(.L_58 - .L_57)
	.align		4
.L_57:
        /*0084*/ 	.word	index@(.nv.constant0._Z11updateBoxesPfPiS0_S_)
        /*0088*/ 	.short	0x0380
        /*008a*/ 	.short	0x0020


	//----- nvinfo : EIATTR_SW_WAR
	.align		4
.L_58:
        /*008c*/ 	.byte	0x04, 0x36
        /*008e*/ 	.short	(.L_60 - .L_59)
.L_59:
        /*0090*/ 	.word	0x00000008
.L_60:


//--------------------- .nv.info._Z19calcForces_interboxPfS_PiS0_S_iiiii --------------------------
	.section	.nv.info._Z19calcForces_interboxPfS_PiS0_S_iiiii,"",@"SHT_CUDA_INFO"
	.sectionflags	@""
	.align	4


	//----- nvinfo : EIATTR_CUDA_API_VERSION
	.align		4
        /*0000*/ 	.byte	0x04, 0x37
        /*0002*/ 	.short	(.L_62 - .L_61)
.L_61:
        /*0004*/ 	.word	0x00000082


	//----- nvinfo : EIATTR_KPARAM_INFO
	.align		4
.L_62:
        /*0008*/ 	.byte	0x04, 0x17
        /*000a*/ 	.short	(.L_64 - .L_63)
.L_63:
        /*000c*/ 	.word	0x00000000
        /*0010*/ 	.short	0x0009
        /*0012*/ 	.short	0x0038
        /*0014*/ 	.byte	0x00, 0xf0, 0x11, 0x00


	//----- nvinfo : EIATTR_KPARAM_INFO
	.align		4
.L_64:
        /*0018*/ 	.byte	0x04, 0x17
        /*001a*/ 	.short	(.L_66 - .L_65)
.L_65:
        /*001c*/ 	.word	0x00000000
        /*0020*/ 	.short	0x0008
        /*0022*/ 	.short	0x0034
        /*0024*/ 	.byte	0x00, 0xf0, 0x11, 0x00


	//----- nvinfo : EIATTR_KPARAM_INFO
	.align		4
.L_66:
        /*0028*/ 	.byte	0x04, 0x17
        /*002a*/ 	.short	(.L_68 - .L_67)
.L_67:
        /*002c*/ 	.word	0x00000000
        /*0030*/ 	.short	0x0007
        /*0032*/ 	.short	0x0030
        /*0034*/ 	.byte	0x00, 0xf0, 0x11, 0x00


	//----- nvinfo : EIATTR_KPARAM_INFO
	.align		4
.L_68:
        /*0038*/ 	.byte	0x04, 0x17
        /*003a*/ 	.short	(.L_70 - .L_69)
.L_69:
        /*003c*/ 	.word	0x00000000
        /*0040*/ 	.short	0x0006
        /*0042*/ 	.short	0x002c
        /*0044*/ 	.byte	0x00, 0xf0, 0x11, 0x00


	//----- nvinfo : EIATTR_KPARAM_INFO
	.align		4
.L_70:
        /*0048*/ 	.byte	0x04, 0x17
        /*004a*/ 	.short	(.L_72 - .L_71)
.L_71:
        /*004c*/ 	.word	0x00000000
        /*0050*/ 	.short	0x0005
        /*0052*/ 	.short	0x0028
        /*0054*/ 	.byte	0x00, 0xf0, 0x11, 0x00


	//----- nvinfo : EIATTR_KPARAM_INFO
	.align		4
.L_72:
        /*0058*/ 	.byte	0x04, 0x17
        /*005a*/ 	.short	(.L_74 - .L_73)
.L_73:
        /*005c*/ 	.word	0x00000000
        /*0060*/ 	.short	0x0004
        /*0062*/ 	.short	0x0020
        /*0064*/ 	.byte	0x00, 0xf5, 0x21, 0x00


	//----- nvinfo : EIATTR_KPARAM_INFO
	.align		4
.L_74:
        /*0068*/ 	.byte	0x04, 0x17
        /*006a*/ 	.short	(.L_76 - .L_75)
.L_75:
        /*006c*/ 	.word	0x00000000
        /*0070*/ 	.short	0x0003
        /*0072*/ 	.short	0x0018
        /*0074*/ 	.byte	0x00, 0xf5, 0x21, 0x00


	//----- nvinfo : EIATTR_KPARAM_INFO
	.align		4
.L_76:
        /*0078*/ 	.byte	0x04, 0x17
        /*007a*/ 	.short	(.L_78 - .L_77)
.L_77:
        /*007c*/ 	.word	0x00000000
        /*0080*/ 	.short	0x0002
        /*0082*/ 	.short	0x0010
        /*0084*/ 	.byte	0x00, 0xf5, 0x21, 0x00


	//----- nvinfo : EIATTR_KPARAM_INFO
	.align		4
.L_78:
        /*0088*/ 	.byte	0x04, 0x17
        /*008a*/ 	.short	(.L_80 - .L_79)
.L_79:
        /*008c*/ 	.word	0x00000000
        /*0090*/ 	.short	0x0001
        /*0092*/ 	.short	0x0008
        /*0094*/ 	.byte	0x00, 0xf5, 0x21, 0x00


	//----- nvinfo : EIATTR_KPARAM_INFO
	.align		4
.L_80:
        /*0098*/ 	.byte	0x04, 0x17
        /*009a*/ 	.short	(.L_82 - .L_81)
.L_81:
        /*009c*/ 	.word	0x00000000
        /*00a0*/ 	.short	0x0000
        /*00a2*/ 	.short	0x0000
        /*00a4*/ 	.byte	0x00, 0xf5, 0x21, 0x00


	//----- nvinfo : EIATTR_SPARSE_MMA_MASK
	.align		4
.L_82:
        /*00a8*/ 	.byte	0x03, 0x50
        /*00aa*/ 	.short	0x0000


	//----- nvinfo : EIATTR_MAXREG_COUNT
	.align		4
        /*00ac*/ 	.byte	0x03, 0x1b
        /*00ae*/ 	.short	0x00ff


	//----- nvinfo : EIATTR_NUM_BARRIERS
	.align		4
        /*00b0*/ 	.byte	0x02, 0x4c
        /*00b2*/ 	.byte	0x01
	.zero		1


	//----- nvinfo : EIATTR_EXTERNS
	.align		4
        /*00b4*/ 	.byte	0x04, 0x0f
        /*00b6*/ 	.short	(.L_84 - .L_83)


	//   ....[0]....
	.align		4
.L_83:
        /*00b8*/ 	.word	index@(vprintf)


	//----- nvinfo : EIATTR_MERCURY_ISA_VERSION
	.align		4
.L_84:
        /*00bc*/ 	.byte	0x03, 0x5f
        /*00be*/ 	.short	0x0101


	//----- nvinfo : EIATTR_VRC_CTA_INIT_COUNT
	.align		4
        /*00c0*/ 	.byte	0x02, 0x4a
	.zero		1
	.zero		1


	//----- nvinfo : EIATTR_SYSCALL_OFFSETS
	.align		4
        /*00c4*/ 	.byte	0x04, 0x46
        /*00c6*/ 	.short	(.L_86 - .L_85)


	//   ....[0]....
.L_85:
        /*00c8*/ 	.word	0x00001470


	//----- nvinfo : EIATTR_EXIT_INSTR_OFFSETS
	.align		4
.L_86:
        /*00cc*/ 	.byte	0x04, 0x1c
        /*00ce*/ 	.short	(.L_88 - .L_87)


	//   ....[0]....
.L_87:
        /*00d0*/ 	.word	0x000031b0


	//   ....[1]....
        /*00d4*/ 	.word	0x00003b00


	//   ....[2]....
        /*00d8*/ 	.word	0x00003da0


	//----- nvinfo : EIATTR_CRS_STACK_SIZE
	.align		4
.L_88:
        /*00dc*/ 	.byte	0x04, 0x1e
        /*00de*/ 	.short	(.L_90 - .L_89)
.L_89:
        /*00e0*/ 	.word	0x00000000


	//----- nvinfo : EIATTR_CBANK_PARAM_SIZE
	.align		4
.L_90:
        /*00e4*/ 	.byte	0x03, 0x19
        /*00e6*/ 	.short	0x003c


	//----- nvinfo : EIATTR_PARAM_CBANK
	.align		4
        /*00e8*/ 	.byte	0x04, 0x0a
        /*00ea*/ 	.short	(.L_92 - .L_91)
	.align		4
.L_91:
        /*00ec*/ 	.word	index@(.nv.constant0._Z19calcForces_interboxPfS_PiS0_S_iiiii)
        /*00f0*/ 	.short	0x0380
        /*00f2*/ 	.short	0x003c


	//----- nvinfo : EIATTR_SW_WAR
	.align		4
.L_92:
        /*00f4*/ 	.byte	0x04, 0x36
        /*00f6*/ 	.short	(.L_94 - .L_93)
.L_93:
        /*00f8*/ 	.word	0x00000008
.L_94:


//--------------------- .nv.info._Z19calcForces_intraboxPfS_PiS0_S_ --------------------------
	.section	.nv.info._Z19calcForces_intraboxPfS_PiS0_S_,"",@"SHT_CUDA_INFO"
	.sectionflags	@""
	.align	4


	//----- nvinfo : EIATTR_CUDA_API_VERSION
	.align		4
        /*0000*/ 	.byte	0x04, 0x37
        /*0002*/ 	.short	(.L_96 - .L_95)
.L_95:
        /*0004*/ 	.word	0x00000082


	//----- nvinfo : EIATTR_KPARAM_INFO
	.align		4
.L_96:
        /*0008*/ 	.byte	0x04, 0x17
        /*000a*/ 	.short	(.L_98 - .L_97)
.L_97:
        /*000c*/ 	.word	0x00000000
        /*0010*/ 	.short	0x0004
        /*0012*/ 	.short	0x0020
        /*0014*/ 	.byte	0x00, 0xf5, 0x21, 0x00


	//----- nvinfo : EIATTR_KPARAM_INFO
	.align		4
.L_98:
        /*0018*/ 	.byte	0x04, 0x17
        /*001a*/ 	.short	(.L_100 - .L_99)
.L_99:
        /*001c*/ 	.word	0x00000000
        /*0020*/ 	.short	0x0003
        /*0022*/ 	.short	0x0018
        /*0024*/ 	.byte	0x00, 0xf5, 0x21, 0x00


	//----- nvinfo : EIATTR_KPARAM_INFO
	.align		4
.L_100:
        /*0028*/ 	.byte	0x04, 0x17
        /*002a*/ 	.short	(.L_102 - .L_101)
.L_101:
        /*002c*/ 	.word	0x00000000
        /*0030*/ 	.short	0x0002
        /*0032*/ 	.short	0x0010
        /*0034*/ 	.byte	0x00, 0xf5, 0x21, 0x00


	//----- nvinfo : EIATTR_KPARAM_INFO
	.align		4
.L_102:
        /*0038*/ 	.byte	0x04, 0x17
        /*003a*/ 	.short	(.L_104 - .L_103)
.L_103:
        /*003c*/ 	.word	0x00000000
        /*0040*/ 	.short	0x0001
        /*0042*/ 	.short	0x0008
        /*0044*/ 	.byte	0x00, 0xf5, 0x21, 0x00


	//----- nvinfo : EIATTR_KPARAM_INFO
	.align		4
.L_104:
        /*0048*/ 	.byte	0x04, 0x17
        /*004a*/ 	.short	(.L_106 - .L_105)
.L_105:
        /*004c*/ 	.word	0x00000000
        /*0050*/ 	.short	0x0000
        /*0052*/ 	.short	0x0000
        /*0054*/ 	.byte	0x00, 0xf5, 0x21, 0x00


	//----- nvinfo : EIATTR_SPARSE_MMA_MASK
	.align		4
.L_106:
        /*0058*/ 	.byte	0x03, 0x50
        /*005a*/ 	.short	0x0000


	//----- nvinfo : EIATTR_MAXREG_COUNT
	.align		4
        /*005c*/ 	.byte	0x03, 0x1b
        /*005e*/ 	.short	0x00ff


	//----- nvinfo : EIATTR_NUM_BARRIERS
	.align		4
        /*0060*/ 	.byte	0x02, 0x4c
        /*0062*/ 	.byte	0x01
	.zero		1


	//----- nvinfo : EIATTR_MERCURY_ISA_VERSION
	.align		4
        /*0064*/ 	.byte	0x03, 0x5f
        /*0066*/ 	.short	0x0101


	//----- nvinfo : EIATTR_VRC_CTA_INIT_COUNT
	.align		4
        /*0068*/ 	.byte	0x02, 0x4a
	.zero		1
	.zero		1


	//----- nvinfo : EIATTR_EXIT_INSTR_OFFSETS
	.align		4
        /*006c*/ 	.byte	0x04, 0x1c
        /*006e*/ 	.short	(.L_108 - .L_107)


	//   ....[0]....
.L_107:
        /*0070*/ 	.word	0x00001540


	//   ....[1]....
        /*0074*/ 	.word	0x00001a80


	//   ....[2]....
        /*0078*/ 	.word	0x00001c80


	//----- nvinfo : EIATTR_CRS_STACK_SIZE
	.align		4
.L_108:
        /*007c*/ 	.byte	0x04, 0x1e
        /*007e*/ 	.short	(.L_110 - .L_109)
.L_109:
        /*0080*/ 	.word	0x00000000


	//----- nvinfo : EIATTR_CBANK_PARAM_SIZE
	.align		4
.L_110:
        /*0084*/ 	.byte	0x03, 0x19
        /*0086*/ 	.short	0x0028


	//----- nvinfo : EIATTR_PARAM_CBANK
	.align		4
        /*0088*/ 	.byte	0x04, 0x0a
        /*008a*/ 	.short	(.L_112 - .L_111)
	.align		4
.L_111:
        /*008c*/ 	.word	index@(.nv.constant0._Z19calcForces_intraboxPfS_PiS0_S_)
        /*0090*/ 	.short	0x0380
        /*0092*/ 	.short	0x0028


	//----- nvinfo : EIATTR_SW_WAR
	.align		4
.L_112:
        /*0094*/ 	.byte	0x04, 0x36
        /*0096*/ 	.short	(.L_114 - .L_113)
.L_113:
        /*0098*/ 	.word	0x00000008
.L_114:


//--------------------- .nv.info._Z11vv_update_vPfS_S_ --------------------------
	.section	.nv.info._Z11vv_update_vPfS_S_,"",@"SHT_CUDA_INFO"
	.sectionflags	@""
	.align	4


	//----- nvinfo : EIATTR_CUDA_API_VERSION
	.align		4
        /*0000*/ 	.byte	0x04, 0x37
        /*0002*/ 	.short	(.L_116 - .L_115)
.L_115:
        /*0004*/ 	.word	0x00000082


	//----- nvinfo : EIATTR_KPARAM_INFO
	.align		4
.L_116:
        /*0008*/ 	.byte	0x04, 0x17
        /*000a*/ 	.short	(.L_118 - .L_117)
.L_117:
        /*000c*/ 	.word	0x00000000
        /*0010*/ 	.short	0x0002
        /*0012*/ 	.short	0x0010
        /*0014*/ 	.byte	0x00, 0xf5, 0x21, 0x00


	//----- nvinfo : EIATTR_KPARAM_INFO
	.align		4
.L_118:
        /*0018*/ 	.byte	0x04, 0x17
        /*001a*/ 	.short	(.L_120 - .L_119)
.L_119:
        /*001c*/ 	.word	0x00000000
        /*0020*/ 	.short	0x0001
        /*0022*/ 	.short	0x0008
        /*0024*/ 	.byte	0x00, 0xf5, 0x21, 0x00


	//----- nvinfo : EIATTR_KPARAM_INFO
	.align		4
.L_120:
        /*0028*/ 	.byte	0x04, 0x17
        /*002a*/ 	.short	(.L_122 - .L_121)
.L_121:
        /*002c*/ 	.word	0x00000000
        /*0030*/ 	.short	0x0000
        /*0032*/ 	.short	0x0000
        /*0034*/ 	.byte	0x00, 0xf5, 0x21, 0x00


	//----- nvinfo : EIATTR_SPARSE_MMA_MASK
	.align		4
.L_122:
        /*0038*/ 	.byte	0x03, 0x50
        /*003a*/ 	.short	0x0000


	//----- nvinfo : EIATTR_MAXREG_COUNT
	.align		4
        /*003c*/ 	.byte	0x03, 0x1b
        /*003e*/ 	.short	0x00ff


	//----- nvinfo : EIATTR_MERCURY_ISA_VERSION
	.align		4
        /*0040*/ 	.byte	0x03, 0x5f
        /*0042*/ 	.short	0x0101


	//----- nvinfo : EIATTR_VRC_CTA_INIT_COUNT
	.align		4
        /*0044*/ 	.byte	0x02, 0x4a
	.zero		1
	.zero		1


	//----- nvinfo : EIATTR_EXIT_INSTR_OFFSETS
	.align		4
        /*0048*/ 	.byte	0x04, 0x1c
        /*004a*/ 	.short	(.L_124 - .L_123)


	//   ....[0]....
.L_123:
        /*004c*/ 	.word	0x000000b0


	//----- nvinfo : EIATTR_CBANK_PARAM_SIZE
	.align		4
.L_124:
        /*0050*/ 	.byte	0x03, 0x19
        /*0052*/ 	.short	0x0018


	//----- nvinfo : EIATTR_PARAM_CBANK
	.align		4
        /*0054*/ 	.byte	0x04, 0x0a
        /*0056*/ 	.short	(.L_126 - .L_125)
	.align		4
.L_125:
        /*0058*/ 	.word	index@(.nv.constant0._Z11vv_update_vPfS_S_)
        /*005c*/ 	.short	0x0380
        /*005e*/ 	.short	0x0018


	//----- nvinfo : EIATTR_SW_WAR
	.align		4
.L_126:
        /*0060*/ 	.byte	0x04, 0x36
        /*0062*/ 	.short	(.L_128 - .L_127)
.L_127:
        /*0064*/ 	.word	0x00000008
.L_128:


//--------------------- .nv.info._Z11vv_update_rPfS_S_ --------------------------
	.section	.nv.info._Z11vv_update_rPfS_S_,"",@"SHT_CUDA_INFO"
	.sectionflags	@""
	.align	4


	//----- nvinfo : EIATTR_CUDA_API_VERSION
	.align		4
        /*0000*/ 	.byte	0x04, 0x37
        /*0002*/ 	.short	(.L_130 - .L_129)
.L_129:
        /*0004*/ 	.word	0x00000082


	//----- nvinfo : EIATTR_KPARAM_INFO
	.align		4
.L_130:
        /*0008*/ 	.byte	0x04, 0x17
        /*000a*/ 	.short	(.L_132 - .L_131)
.L_131:
        /*000c*/ 	.word	0x00000000
        /*0010*/ 	.short	0x0002
        /*0012*/ 	.short	0x0010
        /*0014*/ 	.byte	0x00, 0xf5, 0x21, 0x00


	//----- nvinfo : EIATTR_KPARAM_INFO
	.align		4
.L_132:
        /*0018*/ 	.byte	0x04, 0x17
        /*001a*/ 	.short	(.L_134 - .L_133)
.L_133:
        /*001c*/ 	.word	0x00000000
        /*0020*/ 	.short	0x0001
        /*0022*/ 	.short	0x0008
        /*0024*/ 	.byte	0x00, 0xf5, 0x21, 0x00


	//----- nvinfo : EIATTR_KPARAM_INFO
	.align		4
.L_134:
        /*0028*/ 	.byte	0x04, 0x17
        /*002a*/ 	.short	(.L_136 - .L_135)
.L_135:
        /*002c*/ 	.word	0x00000000
        /*0030*/ 	.short	0x0000
        /*0032*/ 	.short	0x0000
        /*0034*/ 	.byte	0x00, 0xf5, 0x21, 0x00


	//----- nvinfo : EIATTR_SPARSE_MMA_MASK
	.align		4
.L_136:
        /*0038*/ 	.byte	0x03, 0x50
        /*003a*/ 	.short	0x0000


	//----- nvinfo : EIATTR_MAXREG_COUNT
	.align		4
        /*003c*/ 	.byte	0x03, 0x1b
        /*003e*/ 	.short	0x00ff


	//----- nvinfo : EIATTR_MERCURY_ISA_VERSION
	.align		4
        /*0040*/ 	.byte	0x03, 0x5f
        /*0042*/ 	.short	0x0101


	//----- nvinfo : EIATTR_VRC_CTA_INIT_COUNT
	.align		4
        /*0044*/ 	.byte	0x02, 0x4a
	.zero		1
	.zero		1


	//----- nvinfo : EIATTR_EXIT_INSTR_OFFSETS
	.align		4
        /*0048*/ 	.byte	0x04, 0x1c
        /*004a*/ 	.short	(.L_138 - .L_137)


	//   ....[0]....
.L_137:
        /*004c*/ 	.word	0x00000460


	//----- nvinfo : EIATTR_CBANK_PARAM_SIZE
	.align		4
.L_138:
        /*0050*/ 	.byte	0x03, 0x19
        /*0052*/ 	.short	0x0018


	//----- nvinfo : EIATTR_PARAM_CBANK
	.align		4
        /*0054*/ 	.byte	0x04, 0x0a
        /*0056*/ 	.short	(.L_140 - .L_139)
	.align		4
.L_139:
        /*0058*/ 	.word	index@(.nv.constant0._Z11vv_update_rPfS_S_)
        /*005c*/ 	.short	0x0380
        /*005e*/ 	.short	0x0018


	//----- nvinfo : EIATTR_SW_WAR
	.align		4
.L_140:
        /*0060*/ 	.byte	0x04, 0x36
        /*0062*/ 	.short	(.L_142 - .L_141)
.L_141:
        /*0064*/ 	.word	0x00000008
.L_142:


//--------------------- .nv.callgraph             --------------------------
	.section	.nv.callgraph,"",@"SHT_CUDA_CALLGRAPH"
	.align	4
	.sectionentsize	8
	.align		4
        /*0000*/ 	.word	0x00000000
	.align		4
        /*0004*/ 	.word	0xffffffff
	.align		4
        /*0008*/ 	.word	index@(_Z19calcForces_interboxPfS_PiS0_S_iiiii)
	.align		4
        /*000c*/ 	.word	index@(vprintf)
	.align		4
        /*0010*/ 	.word	0x00000000
	.align		4
        /*0014*/ 	.word	0xfffffffe
	.align		4
        /*0018*/ 	.word	0x00000000
	.align		4
        /*001c*/ 	.word	0xfffffffd
	.align		4
        /*0020*/ 	.word	0x00000000
	.align		4
        /*0024*/ 	.word	0xfffffffc


//--------------------- .nv.constant4             --------------------------
	.section	.nv.constant4,"a",@progbits
	.align	8
	.align		8
.nv.constant4:
        /*0000*/ 	.dword	$str
	.align		8
        /*0008*/ 	.dword	vprintf


//--------------------- .text._Z11updateBoxesPfPiS0_S_ --------------------------
	.section	.text._Z11updateBoxesPfPiS0_S_,"ax",@progbits
	.align	128
        .global         _Z11updateBoxesPfPiS0_S_
        .type           _Z11updateBoxesPfPiS0_S_,@function
        .size           _Z11updateBoxesPfPiS0_S_,(.L_x_182 - _Z11updateBoxesPfPiS0_S_)
        .other          _Z11updateBoxesPfPiS0_S_,@"STO_CUDA_ENTRY STV_DEFAULT"
_Z11updateBoxesPfPiS0_S_:
.text._Z11updateBoxesPfPiS0_S_:
[----:B------:R-:W-:Y:S08]  /*0000*/  LDC R1, c[0x0][0x37c] ;  /* 0x0000df00ff017b82 */ /* 0x000ff00000000800 */
[----:B------:R-:W0:Y:S01]  /*0010*/  LDC.64 R2, c[0x0][0x398] ;  /* 0x0000e600ff027b82 */ /* 0x000e220000000a00 */
[----:B------:R-:W0:Y:S02]  /*0020*/  LDCU.64 UR6, c[0x0][0x358] ;  /* 0x00006b00ff0677ac */ /* 0x000e240008000a00 */
[----:B0-----:R0:W5:Y:S05]  /*0030*/  LDG.E R3, desc[UR6][R2.64] ;  /* 0x0000000602037981 */ /* 0x00116a000c1e1900 */
[----:B------:R-:W1:Y:S01]  /*0040*/  LDC R9, c[0x0][0x360] ;  /* 0x0000d800ff097b82 */ /* 0x000e620000000800 */
[----:B------:R-:W2:Y:S01]  /*0050*/  S2R R4, SR_TID.X ;  /* 0x0000000000047919 */ /* 0x000ea20000002100 */
[----:B-1----:R-:W-:-:S02]  /*0060*/  ISETP.GE.U32.AND P1, PT, R9, 0x8, PT ;  /* 0x000000080900780c */ /* 0x002fc40003f26070 */
[----:B------:R-:W-:-:S04]  /*0070*/  LOP3.LUT R0, R9, 0x7, RZ, 0xc0, !PT ;  /* 0x0000000709007812 */ /* 0x000fc800078ec0ff */
[----:B------:R-:W-:Y:S01]  /*0080*/  ISETP.NE.AND P0, PT, R0, RZ, PT ;  /* 0x000000ff0000720c */ /* 0x000fe20003f05270 */
[----:B--2---:R-:W-:-:S04]  /*0090*/  IMAD R8, R9, R4, RZ ;  /* 0x0000000409087224 */ /* 0x004fc800078e02ff */
[----:B------:R-:W-:Y:S02]  /*00a0*/  IMAD.MOV.U32 R5, RZ, RZ, R8 ;  /* 0x000000ffff057224 */ /* 0x000fe400078e0008 */
[----:B0-----:R-:W-:Y:S06]  /*00b0*/  @!P1 BRA `(.L_x_0) ;  /* 0x0000000000749947 */ /* 0x001fec0003800000 */
[----:B------:R-:W0:Y:S01]  /*00c0*/  S2UR UR5, SR_CgaCtaId ;  /* 0x00000000000579c3 */ /* 0x000e220000008800 */
[----:B------:R-:W-:Y:S01]  /*00d0*/  UMOV UR4, 0x400 ;  /* 0x0000040000047882 */ /* 0x000fe20000000000 */
[----:B------:R-:W-:Y:S01]  /*00e0*/  LOP3.LUT R2, R9, 0xfffffff8, RZ, 0xc0, !PT ;  /* 0xfffffff809027812 */ /* 0x000fe200078ec0ff */
[----:B------:R-:W-:-:S03]  /*00f0*/  IMAD.MOV.U32 R5, RZ, RZ, R8 ;  /* 0x000000ffff057224 */ /* 0x000fc600078e0008 */
[----:B------:R-:W-:Y:S01]  /*0100*/  IADD3 R2, PT, PT, -R2, RZ, RZ ;  /* 0x000000ff02027210 */ /* 0x000fe20007ffe1ff */
[----:B0-----:R-:W-:-:S06]  /*0110*/  ULEA UR4, UR5, UR4, 0x18 ;  /* 0x0000000405047291 */ /* 0x001fcc000f8ec0ff */
[----:B------:R-:W-:-:S05]  /*0120*/  LEA R6, R8, UR4, 0x2 ;  /* 0x0000000408067c11 */ /* 0x000fca000f8e10ff */
[----:B------:R-:W-:-:S07]  /*0130*/  VIADD R6, R6, 0xd9c ;  /* 0x00000d9c06067836 */ /* 0x000fce0000000000 */
.L_x_1:
[C---:B------:R-:W-:Y:S01]  /*0140*/  ISETP.GT.U32.AND P1, PT, R5.reuse, 0x3f, PT ;  /* 0x0000003f0500780c */ /* 0x040fe20003f24070 */
[----:B------:R-:W-:Y:S01]  /*0150*/  VIADD R2, R2, 0x8 ;  /* 0x0000000802027836 */ /* 0x000fe20000000000 */
[C---:B------:R-:W-:Y:S02]  /*0160*/  ISETP.GT.U32.AND P6, PT, R5.reuse, 0x40, PT ;  /* 0x000000400500780c */ /* 0x040fe40003fc4070 */
[C---:B------:R-:W-:Y:S02]  /*0170*/  ISETP.GT.U32.AND P2, PT, R5.reuse, 0x3e, PT ;  /* 0x0000003e0500780c */ /* 0x040fe40003f44070 */
[C---:B------:R-:W-:Y:S02]  /*0180*/  ISETP.GT.U32.AND P3, PT, R5.reuse, 0x3d, PT ;  /* 0x0000003d0500780c */ /* 0x040fe40003f64070 */
[C---:B------:R-:W-:Y:S02]  /*0190*/  ISETP.GT.U32.AND P4, PT, R5.reuse, 0x3c, PT ;  /* 0x0000003c0500780c */ /* 0x040fe40003f84070 */
[----:B------:R-:W-:-:S03]  /*01a0*/  ISETP.GT.U32.AND P5, PT, R5, 0x3b, PT ;  /* 0x0000003b0500780c */ /* 0x000fc60003fa4070 */
[----:B------:R-:W-:Y:S01]  /*01b0*/  @!P1 STS [R6+-0x18], RZ ;  /* 0xffffe8ff06009388 */ /* 0x000fe20000000800 */
[----:B------:R-:W-:-:S03]  /*01c0*/  ISETP.GT.U32.AND P1, PT, R5, 0x39, PT ;  /* 0x000000390500780c */ /* 0x000fc60003f24070 */
[----:B------:R-:W-:Y:S01]  /*01d0*/  @!P6 STS [R6+-0x1c], RZ ;  /* 0xffffe4ff0600e388 */ /* 0x000fe20000000800 */
[C---:B------:R-:W-:Y:S02]  /*01e0*/  ISETP.GT.U32.AND P6, PT, R5.reuse, 0x3a, PT ;  /* 0x0000003a0500780c */ /* 0x040fe40003fc4070 */
[----:B------:R-:W-:Y:S01]  /*01f0*/  IADD3 R5, PT, PT, R5, 0x8, RZ ;  /* 0x0000000805057810 */ /* 0x000fe20007ffe0ff */
[----:B------:R-:W-:Y:S04]  /*0200*/  @!P2 STS [R6+-0x14], RZ ;  /* 0xffffecff0600a388 */ /* 0x000fe80000000800 */
[----:B------:R-:W-:Y:S04]  /*0210*/  @!P3 STS [R6+-0x10], RZ ;  /* 0xfffff0ff0600b388 */ /* 0x000fe80000000800 */
[----:B------:R-:W-:Y:S01]  /*0220*/  @!P1 STS [R6], RZ ;  /* 0x000000ff06009388 */ /* 0x000fe20000000800 */
[----:B------:R-:W-:-:S03]  /*0230*/  ISETP.NE.AND P1, PT, R2, RZ, PT ;  /* 0x000000ff0200720c */ /* 0x000fc60003f25270 */
[----:B------:R-:W-:Y:S04]  /*0240*/  @!P4 STS [R6+-0xc], RZ ;  /* 0xfffff4ff0600c388 */ /* 0x000fe80000000800 */
[----:B------:R-:W-:Y:S04]  /*0250*/  @!P5 STS [R6+-0x8], RZ ;  /* 0xfffff8ff0600d388 */ /* 0x000fe80000000800 */
[----:B------:R0:W-:Y:S02]  /*0260*/  @!P6 STS [R6+-0x4], RZ ;  /* 0xfffffcff0600e388 */ /* 0x0001e40000000800 */
[----:B0-----:R-:W-:Y:S01]  /*0270*/  VIADD R6, R6, 0x20 ;  /* 0x0000002006067836 */ /* 0x001fe20000000000 */
[----:B------:R-:W-:Y:S06]  /*0280*/  @P1 BRA `(.L_x_1) ;  /* 0xfffffffc00ac1947 */ /* 0x000fec000383ffff */
.L_x_0:
[----:B-----5:R-:W-:Y:S01]  /*0290*/  FMUL R3, R3, 0.25 ;  /* 0x3e80000003037820 */ /* 0x020fe20000400000 */
[----:B------:R-:W-:Y:S06]  /*02a0*/  @!P0 BRA `(.L_x_2) ;  /* 0x0000000000948947 */ /* 0x000fec0003800000 */
[----:B------:R-:W-:Y:S02]  /*02b0*/  ISETP.GE.U32.AND P0, PT, R0, 0x4, PT ;  /* 0x000000040000780c */ /* 0x000fe40003f06070 */
[----:B------:R-:W-:-:S04]  /*02c0*/  LOP3.LUT R2, R9, 0x3, RZ, 0xc0, !PT ;  /* 0x0000000309027812 */ /* 0x000fc800078ec0ff */
[----:B------:R-:W-:-:S07]  /*02d0*/  ISETP.NE.AND P4, PT, R2, RZ, PT ;  /* 0x000000ff0200720c */ /* 0x000fce0003f85270 */
[----:B------:R-:W-:Y:S06]  /*02e0*/  @!P0 BRA `(.L_x_3) ;  /* 0x0000000000348947 */ /* 0x000fec0003800000 */
[----:B------:R-:W0:Y:S01]  /*02f0*/  S2UR UR5, SR_CgaCtaId ;  /* 0x00000000000579c3 */ /* 0x000e220000008800 */
[C---:B------:R-:W-:Y:S01]  /*0300*/  ISETP.GT.U32.AND P0, PT, R5.reuse, 0x40, PT ;  /* 0x000000400500780c */ /* 0x040fe20003f04070 */
[----:B------:R-:W-:Y:S01]  /*0310*/  UMOV UR4, 0x400 ;  /* 0x0000040000047882 */ /* 0x000fe20000000000 */
[C---:B------:R-:W-:Y:S02]  /*0320*/  ISETP.GT.U32.AND P1, PT, R5.reuse, 0x3f, PT ;  /* 0x0000003f0500780c */ /* 0x040fe40003f24070 */
[C---:B------:R-:W-:Y:S02]  /*0330*/  ISETP.GT.U32.AND P2, PT, R5.reuse, 0x3e, PT ;  /* 0x0000003e0500780c */ /* 0x040fe40003f44070 */
[----:B------:R-:W-:Y:S01]  /*0340*/  ISETP.GT.U32.AND P3, PT, R5, 0x3d, PT ;  /* 0x0000003d0500780c */ /* 0x000fe20003f64070 */
[----:B0-----:R-:W-:-:S06]  /*0350*/  ULEA UR4, UR5, UR4, 0x18 ;  /* 0x0000000405047291 */ /* 0x001fcc000f8ec0ff */
[C---:B------:R-:W-:Y:S01]  /*0360*/  LEA R0, R5.reuse, UR4, 0x2 ;  /* 0x0000000405007c11 */ /* 0x040fe2000f8e10ff */
[----:B------:R-:W-:-:S04]  /*0370*/  VIADD R5, R5, 0x4 ;  /* 0x0000000405057836 */ /* 0x000fc80000000000 */
[----:B------:R0:W-:Y:S04]  /*0380*/  @!P0 STS [R0+0xd80], RZ ;  /* 0x000d80ff00008388 */ /* 0x0001e80000000800 */
[----:B------:R0:W-:Y:S04]  /*0390*/  @!P1 STS [R0+0xd84], RZ ;  /* 0x000d84ff00009388 */ /* 0x0001e80000000800 */
[----:B------:R0:W-:Y:S04]  /*03a0*/  @!P2 STS [R0+0xd88], RZ ;  /* 0x000d88ff0000a388 */ /* 0x0001e80000000800 */
[----:B------:R0:W-:Y:S02]  /*03b0*/  @!P3 STS [R0+0xd8c], RZ ;  /* 0x000d8cff0000b388 */ /* 0x0001e40000000800 */
.L_x_3:
[----:B------:R-:W-:Y:S05]  /*03c0*/  @!P4 BRA `(.L_x_2) ;  /* 0x00000000004cc947 */ /* 0x000fea0003800000 */
[----:B------:R-:W-:Y:S02]  /*03d0*/  ISETP.NE.AND P0, PT, R2, 0x1, PT ;  /* 0x000000010200780c */ /* 0x000fe40003f05270 */
[----:B------:R-:W-:-:S11]  /*03e0*/  LOP3.LUT R2, R9, 0x1, RZ, 0xc0, !PT ;  /* 0x0000000109027812 */ /* 0x000fd600078ec0ff */
[----:B------:R-:W-:Y:S05]  /*03f0*/  @!P0 BRA `(.L_x_4) ;  /* 0x0000000000248947 */ /* 0x000fea0003800000 */
[----:B------:R-:W1:Y:S01]  /*0400*/  S2UR UR5, SR_CgaCtaId ;  /* 0x00000000000579c3 */ /* 0x000e620000008800 */
[C---:B------:R-:W-:Y:S01]  /*0410*/  ISETP.GT.U32.AND P0, PT, R5.reuse, 0x40, PT ;  /* 0x000000400500780c */ /* 0x040fe20003f04070 */
[----:B------:R-:W-:Y:S01]  /*0420*/  UMOV UR4, 0x400 ;  /* 0x0000040000047882 */ /* 0x000fe20000000000 */
[----:B------:R-:W-:Y:S01]  /*0430*/  ISETP.GT.U32.AND P1, PT, R5, 0x3f, PT ;  /* 0x0000003f0500780c */ /* 0x000fe20003f24070 */
[----:B-1----:R-:W-:-:S06]  /*0440*/  ULEA UR4, UR5, UR4, 0x18 ;  /* 0x0000000405047291 */ /* 0x002fcc000f8ec0ff */
[C---:B0-----:R-:W-:Y:S02]  /*0450*/  LEA R0, R5.reuse, UR4, 0x2 ;  /* 0x0000000405007c11 */ /* 0x041fe4000f8e10ff */
[----:B------:R-:W-:-:S03]  /*0460*/  IADD3 R5, PT, PT, R5, 0x2, RZ ;  /* 0x0000000205057810 */ /* 0x000fc60007ffe0ff */
[----:B------:R1:W-:Y:S04]  /*0470*/  @!P0 STS [R0+0xd80], RZ ;  /* 0x000d80ff00008388 */ /* 0x0003e80000000800 */
[----:B------:R1:W-:Y:S02]  /*0480*/  @!P1 STS [R0+0xd84], RZ ;  /* 0x000d84ff00009388 */ /* 0x0003e40000000800 */
.L_x_4:
[----:B------:R-:W-:-:S04]  /*0490*/  ISETP.GT.U32.AND P0, PT, R5, 0x40, PT ;  /* 0x000000400500780c */ /* 0x000fc80003f04070 */
[----:B------:R-:W-:-:S13]  /*04a0*/  ISETP.NE.U32.OR P0, PT, R2, 0x1, P0 ;  /* 0x000000010200780c */ /* 0x000fda0000705470 */
[----:B------:R-:W2:Y:S01]  /*04b0*/  @!P0 S2R R7, SR_CgaCtaId ;  /* 0x0000000000078919 */ /* 0x000ea20000008800 */
[----:B01----:R-:W-:-:S04]  /*04c0*/  @!P0 MOV R0, 0x400 ;  /* 0x0000040000008802 */ /* 0x003fc80000000f00 */
[----:B--2---:R-:W-:-:S05]  /*04d0*/  @!P0 LEA R0, R7, R0, 0x18 ;  /* 0x0000000007008211 */ /* 0x004fca00078ec0ff */
[----:B------:R-:W-:-:S05]  /*04e0*/  @!P0 IMAD R0, R5, 0x4, R0 ;  /* 0x0000000405008824 */ /* 0x000fca00078e0200 */
[----:B------:R1:W-:Y:S02]  /*04f0*/  @!P0 STS [R0+0xd80], RZ ;  /* 0x000d80ff00008388 */ /* 0x0003e40000000800 */
.L_x_2:
[----:B------:R-:W-:Y:S01]  /*0500*/  BAR.SYNC.DEFER_BLOCKING 0x0 ;  /* 0x0000000000007b1d */ /* 0x000fe20000010000 */
[----:B------:R-:W-:Y:S01]  /*0510*/  LOP3.LUT P0, R5, R9, 0x3, RZ, 0xc0, !PT ;  /* 0x0000000309057812 */ /* 0x000fe2000780c0ff */
[----:B------:R-:W-:-:S12]  /*0520*/  IMAD.MOV.U32 R2, RZ, RZ, R8 ;  /* 0x000000ffff027224 */ /* 0x000fd800078e0008 */
[----:B------:R-:W-:Y:S05]  /*0530*/  @!P0 BRA `(.L_x_5) ;  /* 0x0000000400248947 */ /* 0x000fea0003800000 */
[----:B------:R-:W2:Y:S01]  /*0540*/  LDC.64 R6, c[0x0][0x380] ;  /* 0x0000e000ff067b82 */ /* 0x000ea20000000a00 */
[C---:B------:R-:W-:Y:S01]  /*0550*/  IMAD R11, R8.reuse, 0x3, RZ ;  /* 0x00000003080b7824 */ /* 0x040fe200078e02ff */
[----:B------:R-:W-:Y:S01]  /*0560*/  UMOV UR4, 0x400 ;  /* 0x0000040000047882 */ /* 0x000fe20000000000 */
[----:B------:R-:W-:Y:S01]  /*0570*/  IADD3 R2, PT, PT, R8, R5, RZ ;  /* 0x0000000508027210 */ /* 0x000fe20007ffe0ff */
[----:B------:R-:W-:-:S04]  /*0580*/  IMAD.MOV R10, RZ, RZ, -R5 ;  /* 0x000000ffff0a7224 */ /* 0x000fc800078e0a05 */
[----:B------:R-:W3:Y:S01]  /*0590*/  S2UR UR5, SR_CgaCtaId ;  /* 0x00000000000579c3 */ /* 0x000ee20000008800 */
[----:B--2---:R-:W-:Y:S01]  /*05a0*/  IMAD.WIDE.U32 R6, R11, 0x4, R6 ;  /* 0x000000040b067825 */ /* 0x004fe200078e0006 */
[----:B------:R-:W-:Y:S02]  /*05b0*/  MOV R11, R8 ;  /* 0x00000008000b7202 */ /* 0x000fe40000000f00 */
[----:B------:R-:W-:Y:S01]  /*05c0*/  IADD3 R14, P0, PT, R6, 0x4, RZ ;  /* 0x00000004060e7810 */ /* 0x000fe20007f1e0ff */
[----:B---3--:R-:W-:-:S04]  /*05d0*/  ULEA UR4, UR5, UR4, 0x18 ;  /* 0x0000000405047291 */ /* 0x008fc8000f8ec0ff */
[----:B------:R-:W-:Y:S02]  /*05e0*/  IMAD.X R15, RZ, RZ, R7, P0 ;  /* 0x000000ffff0f7224 */ /* 0x000fe400000e0607 */
[----:B------:R-:W-:-:S07]  /*05f0*/  LEA R12, R8, UR4, 0x2 ;  /* 0x00000004080c7c11 */ /* 0x000fce000f8e10ff */
.L_x_14:
[----:B------:R-:W-:Y:S01]  /*0600*/  ISETP.GT.U32.AND P0, PT, R11, 0x35f, PT ;  /* 0x0000035f0b00780c */ /* 0x000fe20003f04070 */
[----:B------:R-:W-:Y:S01]  /*0610*/  VIADD R10, R10, 0x1 ;  /* 0x000000010a0a7836 */ /* 0x000fe20000000000 */
[----:B------:R-:W-:Y:S04]  /*0620*/  BSSY.RECONVERGENT B2, `(.L_x_6) ;  /* 0x0000035000027945 */ /* 0x000fe80003800200 */
[----:B------:R-:W-:-:S07]  /*0630*/  ISETP.NE.AND P2, PT, R10, RZ, PT ;  /* 0x000000ff0a00720c */ /* 0x000fce0003f45270 */
[----:B------:R-:W-:Y:S06]  /*0640*/  @P0 BRA `(.L_x_7) ;  /* 0x0000000000c80947 */ /* 0x000fec0003800000 */
[----:B01----:R-:W2:Y:S01]  /*0650*/  LDG.E R0, desc[UR6][R14.64+-0x4] ;  /* 0xfffffc060e007981 */ /* 0x003ea2000c1e1900 */
[----:B------:R-:W0:Y:S01]  /*0660*/  MUFU.RCP R6, R3 ;  /* 0x0000000300067308 */ /* 0x000e220000001000 */
[----:B------:R-:W-:Y:S01]  /*0670*/  BSSY.RECONVERGENT B3, `(.L_x_8) ;  /* 0x000000b000037945 */ /* 0x000fe20003800200 */
[----:B0-----:R-:W-:-:S04]  /*0680*/  FFMA R5, -R3, R6, 1 ;  /* 0x3f80000003057423 */ /* 0x001fc80000000106 */
[----:B------:R-:W-:Y:S02]  /*0690*/  FFMA R5, R6, R5, R6 ;  /* 0x0000000506057223 */ /* 0x000fe40000000006 */
[----:B--2---:R-:W0:Y:S02]  /*06a0*/  FCHK P0, R0, R3 ;  /* 0x0000000300007302 */ /* 0x004e240000000000 */
[----:B------:R-:W-:-:S04]  /*06b0*/  FFMA R6, R0, R5, RZ ;  /* 0x0000000500067223 */ /* 0x000fc800000000ff */
[----:B------:R-:W-:-:S04]  /*06c0*/  FFMA R7, -R3, R6, R0 ;  /* 0x0000000603077223 */ /* 0x000fc80000000100 */
[----:B------:R-:W-:Y:S01]  /*06d0*/  FFMA R13, R5, R7, R6 ;  /* 0x00000007050d7223 */ /* 0x000fe20000000006 */
[----:B0-----:R-:W-:Y:S06]  /*06e0*/  @!P0 BRA `(.L_x_9) ;  /* 0x00000000000c8947 */ /* 0x001fec0003800000 */
[----:B------:R-:W-:-:S07]  /*06f0*/  MOV R6, 0x710 ;  /* 0x0000071000067802 */ /* 0x000fce0000000f00 */
[----:B------:R-:W-:Y:S05]  /*0700*/  CALL.REL.NOINC `($__internal_0_$__cuda_sm3x_div_rn_noftz_f32_slowpath) ;  /* 0x0000003000f47944 */ /* 0x000fea0003c00000 */
[----:B------:R-:W-:-:S07]  /*0710*/  IMAD.MOV.U32 R13, RZ, RZ, R0 ;  /* 0x000000ffff0d7224 */ /* 0x000fce00078e0000 */
.L_x_9:
[----:B------:R-:W-:Y:S05]  /*0720*/  BSYNC.RECONVERGENT B3 ;  /* 0x0000000000037941 */ /* 0x000fea0003800200 */
.L_x_8:
[----:B------:R-:W2:Y:S01]  /*0730*/  LDG.E R16, desc[UR6][R14.64] ;  /* 0x000000060e107981 */ /* 0x000ea2000c1e1900 */
[----:B------:R-:W0:Y:S01]  /*0740*/  MUFU.RCP R0, R3 ;  /* 0x0000000300007308 */ /* 0x000e220000001000 */
[----:B------:R-:W-:Y:S07]  /*0750*/  BSSY.RECONVERGENT B3, `(.L_x_10) ;  /* 0x000000d000037945 */ /* 0x000fee0003800200 */
[----:B------:R-:W-:Y:S01]  /*0760*/  FRND.FLOOR R13, R13 ;  /* 0x0000000d000d7307 */ /* 0x000fe20000205000 */
[----:B0-----:R-:W-:-:S04]  /*0770*/  FFMA R5, -R3, R0, 1 ;  /* 0x3f80000003057423 */ /* 0x001fc80000000100 */
[----:B------:R-:W-:-:S03]  /*0780*/  FFMA R0, R0, R5, R0 ;  /* 0x0000000500007223 */ /* 0x000fc60000000000 */
[----:B--2---:R-:W0:Y:S01]  /*0790*/  FCHK P0, R16, R3 ;  /* 0x0000000310007302 */ /* 0x004e220000000000 */
[----:B------:R-:W-:-:S04]  /*07a0*/  FFMA R5, R0, R16, RZ ;  /* 0x0000001000057223 */ /* 0x000fc800000000ff */
[----:B------:R-:W-:-:S04]  /*07b0*/  FFMA R6, -R3, R5, R16 ;  /* 0x0000000503067223 */ /* 0x000fc80000000110 */
[----:B------:R-:W-:Y:S01]  /*07c0*/  FFMA R5, R0, R6, R5 ;  /* 0x0000000600057223 */ /* 0x000fe20000000005 */
[----:B0-----:R-:W-:Y:S06]  /*07d0*/  @!P0 BRA `(.L_x_11) ;  /* 0x0000000000108947 */ /* 0x001fec0003800000 */
[----:B------:R-:W-:Y:S02]  /*07e0*/  MOV R0, R16 ;  /* 0x0000001000007202 */ /* 0x000fe40000000f00 */
[----:B------:R-:W-:-:S07]  /*07f0*/  MOV R6, 0x810 ;  /* 0x0000081000067802 */ /* 0x000fce0000000f00 */
[----:B------:R-:W-:Y:S05]  /*0800*/  CALL.REL.NOINC `($__internal_0_$__cuda_sm3x_div_rn_noftz_f32_slowpath) ;  /* 0x0000003000b47944 */ /* 0x000fea0003c00000 */
[----:B------:R-:W-:-:S07]  /*0810*/  IMAD.MOV.U32 R5, RZ, RZ, R0 ;  /* 0x000000ffff057224 */ /* 0x000fce00078e0000 */
.L_x_11:
[----:B------:R-:W-:Y:S05]  /*0820*/  BSYNC.RECONVERGENT B3 ;  /* 0x0000000000037941 */ /* 0x000fea0003800200 */
.L_x_10:
[----:B------:R-:W2:Y:S01]  /*0830*/  LDG.E R18, desc[UR6][R14.64+0x4] ;  /* 0x000004060e127981 */ /* 0x000ea2000c1e1900 */
[----:B------:R-:W0:Y:S01]  /*0840*/  MUFU.RCP R0, R3 ;  /* 0x0000000300007308 */ /* 0x000e220000001000 */
[----:B------:R-:W-:Y:S07]  /*0850*/  BSSY.RECONVERGENT B3, `(.L_x_12) ;  /* 0x000000d000037945 */ /* 0x000fee0003800200 */
[----:B------:R-:W1:Y:S01]  /*0860*/  FRND.FLOOR R6, R5 ;  /* 0x0000000500067307 */ /* 0x000e620000205000 */
[----:B0-----:R-:W-:-:S04]  /*0870*/  FFMA R7, -R3, R0, 1 ;  /* 0x3f80000003077423 */ /* 0x001fc80000000100 */
[----:B------:R-:W-:Y:S01]  /*0880*/  FFMA R0, R0, R7, R0 ;  /* 0x0000000700007223 */ /* 0x000fe20000000000 */
[----:B-1----:R-:W-:Y:S02]  /*0890*/  FFMA R13, R6, 4, R13 ;  /* 0x40800000060d7823 */ /* 0x002fe4000000000d */
[----:B--2---:R-:W0:Y:S01]  /*08a0*/  FCHK P0, R18, R3 ;  /* 0x0000000312007302 */ /* 0x004e220000000000 */
[----:B------:R-:W-:-:S04]  /*08b0*/  FFMA R7, R0, R18, RZ ;  /* 0x0000001200077223 */ /* 0x000fc800000000ff */
[----:B------:R-:W-:-:S04]  /*08c0*/  FFMA R16, -R3, R7, R18 ;  /* 0x0000000703107223 */ /* 0x000fc80000000112 */
[----:B------:R-:W-:Y:S01]  /*08d0*/  FFMA R0, R0, R16, R7 ;  /* 0x0000001000007223 */ /* 0x000fe20000000007 */
[----:B0-----:R-:W-:Y:S06]  /*08e0*/  @!P0 BRA `(.L_x_13) ;  /* 0x00000000000c8947 */ /* 0x001fec0003800000 */
[----:B------:R-:W-:Y:S01]  /*08f0*/  IMAD.MOV.U32 R0, RZ, RZ, R18 ;  /* 0x000000ffff007224 */ /* 0x000fe200078e0012 */
[----:B------:R-:W-:-:S07]  /*0900*/  MOV R6, 0x920 ;  /* 0x0000092000067802 */ /* 0x000fce0000000f00 */
[----:B------:R-:W-:Y:S05]  /*0910*/  CALL.REL.NOINC `($__internal_0_$__cuda_sm3x_div_rn_noftz_f32_slowpath) ;  /* 0x0000003000707944 */ /* 0x000fea0003c00000 */
.L_x_13:
[----:B------:R-:W-:Y:S05]  /*0920*/  BSYNC.RECONVERGENT B3 ;  /* 0x0000000000037941 */ /* 0x000fea0003800200 */
.L_x_12:
[----:B------:R-:W0:Y:S02]  /*0930*/  FRND.FLOOR R0, R0 ;  /* 0x0000000000007307 */ /* 0x000e240000205000 */
[----:B0-----:R-:W-:-:S06]  /*0940*/  FFMA R13, R0, 16, R13 ;  /* 0x41800000000d7823 */ /* 0x001fcc000000000d */
[----:B------:R-:W0:Y:S02]  /*0950*/  F2I.TRUNC.NTZ R13, R13 ;  /* 0x0000000d000d7305 */ /* 0x000e24000020f100 */
[----:B0-----:R2:W-:Y:S02]  /*0960*/  STS [R12], R13 ;  /* 0x0000000d0c007388 */ /* 0x0015e40000000800 */
.L_x_7:
[----:B------:R-:W-:Y:S05]  /*0970*/  BSYNC.RECONVERGENT B2 ;  /* 0x0000000000027941 */ /* 0x000fea0003800200 */
.L_x_6:
[----:B------:R-:W-:Y:S01]  /*0980*/  IADD3 R14, P0, PT, R14, 0xc, RZ ;  /* 0x0000000c0e0e7810 */ /* 0x000fe20007f1e0ff */
[----:B--2---:R-:W-:Y:S01]  /*0990*/  VIADD R12, R12, 0x4 ;  /* 0x000000040c0c7836 */ /* 0x004fe20000000000 */
[----:B------:R-:W-:-:S03]  /*09a0*/  IADD3 R11, PT, PT, R11, 0x1, RZ ;  /* 0x000000010b0b7810 */ /* 0x000fc60007ffe0ff */
[----:B------:R-:W-:Y:S01]  /*09b0*/  IMAD.X R15, RZ, RZ, R15, P0 ;  /* 0x000000ffff0f7224 */ /* 0x000fe200000e060f */
[----:B------:R-:W-:Y:S07]  /*09c0*/  @P2 BRA `(.L_x_14) ;  /* 0xfffffffc000c2947 */ /* 0x000fee000383ffff */
.L_x_5:
[----:B------:R-:W-:-:S13]  /*09d0*/  ISETP.GE.U32.AND P0, PT, R9, 0x4, PT ;  /* 0x000000040900780c */ /* 0x000fda0003f06070 */
[----:B------:R-:W-:Y:S05]  /*09e0*/  @!P0 BRA `(.L_x_15) ;  /* 0x0000000c00bc8947 */ /* 0x000fea0003800000 */
[----:B------:R-:W2:Y:S01]  /*09f0*/  S2UR UR5, SR_CgaCtaId ;  /* 0x00000000000579c3 */ /* 0x000ea20000008800 */
[----:B------:R-:W-:Y:S01]  /*0a00*/  UMOV UR4, 0x400 ;  /* 0x0000040000047882 */ /* 0x000fe20000000000 */
[----:B------:R-:W-:Y:S01]  /*0a10*/  BSSY.RECONVERGENT B2, `(.L_x_15) ;  /* 0x00000ec000027945 */ /* 0x000fe20003800200 */
[----:B------:R-:W-:-:S05]  /*0a20*/  IADD3 R11, PT, PT, R8, R9, RZ ;  /* 0x00000009080b7210 */ /* 0x000fca0007ffe0ff */
[----:B------:R-:W3:Y:S01]  /*0a30*/  LDC.64 R6, c[0x0][0x380] ;  /* 0x0000e000ff067b82 */ /* 0x000ee20000000a00 */
[----:B--2---:R-:W-:-:S06]  /*0a40*/  ULEA UR4, UR5, UR4, 0x18 ;  /* 0x0000000405047291 */ /* 0x004fcc000f8ec0ff */
[C---:B------:R-:W-:Y:S01]  /*0a50*/  LEA R10, R2.reuse, UR4, 0x2 ;  /* 0x00000004020a7c11 */ /* 0x040fe2000f8e10ff */
[----:B---3--:R-:W-:-:S04]  /*0a60*/  IMAD.WIDE.U32 R6, R2, 0xc, R6 ;  /* 0x0000000c02067825 */ /* 0x008fc800078e0006 */
[----:B------:R-:W-:Y:S01]  /*0a70*/  VIADD R10, R10, 0x8 ;  /* 0x000000080a0a7836 */ /* 0x000fe20000000000 */
[----:B01----:R-:W-:-:S05]  /*0a80*/  IADD3 R0, P0, PT, R6, 0x18, RZ ;  /* 0x0000001806007810 */ /* 0x003fca0007f1e0ff */
[----:B------:R-:W-:-:S08]  /*0a90*/  IMAD.X R9, RZ, RZ, R7, P0 ;  /* 0x000000ffff097224 */ /* 0x000fd000000e0607 */
.L_x_48:
[----:B------:R-:W-:Y:S01]  /*0aa0*/  ISETP.GT.U32.AND P0, PT, R2, 0x35f, PT ;  /* 0x0000035f0200780c */ /* 0x000fe20003f04070 */
[----:B------:R-:W-:Y:S01]  /*0ab0*/  BSSY.RECONVERGENT B3, `(.L_x_16) ;  /* 0x0000036000037945 */ /* 0x000fe20003800200 */
[----:B------:R-:W-:-:S11]  /*0ac0*/  MOV R8, R0 ;  /* 0x0000000000087202 */ /* 0x000fd60000000f00 */
[----:B------:R-:W-:Y:S05]  /*0ad0*/  @P0 BRA `(.L_x_17) ;  /* 0x0000000000cc0947 */ /* 0x000fea0003800000 */
[----:B------:R-:W2:Y:S01]  /*0ae0*/  LDG.E R14, desc[UR6][R8.64+-0x18] ;  /* 0xffffe806080e7981 */ /* 0x000ea2000c1e1900 */
        /* <DEDUP_REMOVED lines=9> */
[----:B------:R-:W-:Y:S01]  /*0b80*/  IMAD.MOV.U32 R0, RZ, RZ, R14 ;  /* 0x000000ffff007224 */ /* 0x000fe200078e000e */
[----:B------:R-:W-:-:S07]  /*0b90*/  MOV R6, 0xbb0 ;  /* 0x00000bb000067802 */ /* 0x000fce0000000f00 */
[----:B------:R-:W-:Y:S05]  /*0ba0*/  CALL.REL.NOINC `($__internal_0_$__cuda_sm3x_div_rn_noftz_f32_slowpath) ;  /* 0x0000002c00cc7944 */ /* 0x000fea0003c00000 */
[----:B------:R-:W-:-:S07]  /*0bb0*/  IMAD.MOV.U32 R12, RZ, RZ, R0 ;  /* 0x000000ffff0c7224 */ /* 0x000fce00078e0000 */
.L_x_19:
[----:B------:R-:W-:Y:S05]  /*0bc0*/  BSYNC.RECONVERGENT B4 ;  /* 0x0000000000047941 */ /* 0x000fea0003800200 */
.L_x_18:
        /* <DEDUP_REMOVED lines=15> */
.L_x_21:
[----:B------:R-:W-:Y:S05]  /*0cc0*/  BSYNC.RECONVERGENT B4 ;  /* 0x0000000000047941 */ /* 0x000fea0003800200 */
.L_x_20:
        /* <DEDUP_REMOVED lines=15> */
.L_x_23:
[----:B------:R-:W-:Y:S05]  /*0dc0*/  BSYNC.RECONVERGENT B4 ;  /* 0x0000000000047941 */ /* 0x000fea0003800200 */
.L_x_22:
[----:B------:R-:W0:Y:S02]  /*0dd0*/  FRND.FLOOR R5, R0 ;  /* 0x0000000000057307 */ /* 0x000e240000205000 */
[----:B0-----:R-:W-:-:S06]  /*0de0*/  FFMA R5, R5, 16, R12 ;  /* 0x4180000005057823 */ /* 0x001fcc000000000c */
[----:B------:R-:W0:Y:S02]  /*0df0*/  F2I.TRUNC.NTZ R5, R5 ;  /* 0x0000000500057305 */ /* 0x000e24000020f100 */
[----:B0-----:R0:W-:Y:S02]  /*0e00*/  STS [R10+-0x8], R5 ;  /* 0xfffff8050a007388 */ /* 0x0011e40000000800 */
.L_x_17:
[----:B------:R-:W-:Y:S05]  /*0e10*/  BSYNC.RECONVERGENT B3 ;  /* 0x0000000000037941 */ /* 0x000fea0003800200 */
.L_x_16:
[----:B------:R-:W-:Y:S01]  /*0e20*/  ISETP.GT.U32.AND P0, PT, R2, 0x35e, PT ;  /* 0x0000035e0200780c */ /* 0x000fe20003f04070 */
[----:B------:R-:W-:-:S12]  /*0e30*/  BSSY.RECONVERGENT B3, `(.L_x_24) ;  /* 0x0000035000037945 */ /* 0x000fd80003800200 */
        /* <DEDUP_REMOVED lines=15> */
.L_x_27:
[----:B------:R-:W-:Y:S05]  /*0f30*/  BSYNC.RECONVERGENT B4 ;  /* 0x0000000000047941 */ /* 0x000fea0003800200 */
.L_x_26:
        /* <DEDUP_REMOVED lines=14> */
[----:B------:R-:W-:-:S07]  /*1020*/  MOV R5, R0 ;  /* 0x0000000000057202 */ /* 0x000fce0000000f00 */
.L_x_29:
[----:B------:R-:W-:Y:S05]  /*1030*/  BSYNC.RECONVERGENT B4 ;  /* 0x0000000000047941 */ /* 0x000fea0003800200 */
.L_x_28:
        /* <DEDUP_REMOVED lines=15> */
.L_x_31:
[----:B------:R-:W-:Y:S05]  /*1130*/  BSYNC.RECONVERGENT B4 ;  /* 0x0000000000047941 */ /* 0x000fea0003800200 */
.L_x_30:
[----:B------:R-:W0:Y:S02]  /*1140*/  FRND.FLOOR R5, R0 ;  /* 0x0000000000057307 */ /* 0x000e240000205000 */
[----:B0-----:R-:W-:-:S06]  /*1150*/  FFMA R5, R5, 16, R12 ;  /* 0x4180000005057823 */ /* 0x001fcc000000000c */
[----:B------:R-:W0:Y:S02]  /*1160*/  F2I.TRUNC.NTZ R5, R5 ;  /* 0x0000000500057305 */ /* 0x000e24000020f100 */
[----:B0-----:R1:W-:Y:S02]  /*1170*/  STS [R10+-0x4], R5 ;  /* 0xfffffc050a007388 */ /* 0x0013e40000000800 */
.L_x_25:
[----:B------:R-:W-:Y:S05]  /*1180*/  BSYNC.RECONVERGENT B3 ;  /* 0x0000000000037941 */ /* 0x000fea0003800200 */
.L_x_24:
[----:B------:R-:W-:Y:S01]  /*1190*/  ISETP.GT.U32.AND P0, PT, R2, 0x35d, PT ;  /* 0x0000035d0200780c */ /* 0x000fe20003f04070 */
[----:B------:R-:W-:-:S12]  /*11a0*/  BSSY.RECONVERGENT B3, `(.L_x_32) ;  /* 0x0000035000037945 */ /* 0x000fd80003800200 */
[----:B------:R-:W-:Y:S05]  /*11b0*/  @P0 BRA `(.L_x_33) ;  /* 0x0000000000cc0947 */ /* 0x000fea0003800000 */
[----:B------:R-:W2:Y:S01]  /*11c0*/  LDG.E R14, desc[UR6][R8.64] ;  /* 0x00000006080e7981 */ /* 0x000ea2000c1e1900 */
[----:B------:R-:W0:Y:S01]  /*11d0*/  MUFU.RCP R0, R3 ;  /* 0x0000000300007308 */ /* 0x000e220000001000 */
[----:B------:R-:W-:Y:S01]  /*11e0*/  BSSY.RECONVERGENT B4, `(.L_x_34) ;  /* 0x000000c000047945 */ /* 0x000fe20003800200 */
[----:B01----:R-:W-:-:S04]  /*11f0*/  FFMA R5, -R3, R0, 1 ;  /* 0x3f80000003057423 */ /* 0x003fc80000000100 */
        /* <DEDUP_REMOVED lines=10> */
.L_x_35:
[----:B------:R-:W-:Y:S05]  /*12a0*/  BSYNC.RECONVERGENT B4 ;  /* 0x0000000000047941 */ /* 0x000fea0003800200 */
.L_x_34:
        /* <DEDUP_REMOVED lines=15> */
.L_x_37:
[----:B------:R-:W-:Y:S05]  /*13a0*/  BSYNC.RECONVERGENT B4 ;  /* 0x0000000000047941 */ /* 0x000fea0003800200 */
.L_x_36:
        /* <DEDUP_REMOVED lines=15> */
.L_x_39:
[----:B------:R-:W-:Y:S05]  /*14a0*/  BSYNC.RECONVERGENT B4 ;  /* 0x0000000000047941 */ /* 0x000fea0003800200 */
.L_x_38:
[----:B------:R-:W0:Y:S02]  /*14b0*/  FRND.FLOOR R5, R0 ;  /* 0x0000000000057307 */ /* 0x000e240000205000 */
[----:B0-----:R-:W-:-:S06]  /*14c0*/  FFMA R5, R5, 16, R12 ;  /* 0x4180000005057823 */ /* 0x001fcc000000000c */
[----:B------:R-:W0:Y:S02]  /*14d0*/  F2I.TRUNC.NTZ R5, R5 ;  /* 0x0000000500057305 */ /* 0x000e24000020f100 */
[----:B0-----:R2:W-:Y:S02]  /*14e0*/  STS [R10], R5 ;  /* 0x000000050a007388 */ /* 0x0015e40000000800 */
.L_x_33:
[----:B------:R-:W-:Y:S05]  /*14f0*/  BSYNC.RECONVERGENT B3 ;  /* 0x0000000000037941 */ /* 0x000fea0003800200 */
.L_x_32:
[----:B------:R-:W-:Y:S01]  /*1500*/  ISETP.GT.U32.AND P0, PT, R2, 0x35c, PT ;  /* 0x0000035c0200780c */ /* 0x000fe20003f04070 */
[----:B------:R-:W-:-:S12]  /*1510*/  BSSY.RECONVERGENT B3, `(.L_x_40) ;  /* 0x0000035000037945 */ /* 0x000fd80003800200 */
[----:B------:R-:W-:Y:S05]  /*1520*/  @P0 BRA `(.L_x_41) ;  /* 0x0000000000cc0947 */ /* 0x000fea0003800000 */
[----:B------:R-:W3:Y:S01]  /*1530*/  LDG.E R14, desc[UR6][R8.64+0xc] ;  /* 0x00000c06080e7981 */ /* 0x000ee2000c1e1900 */
[----:B------:R-:W0:Y:S01]  /*1540*/  MUFU.RCP R0, R3 ;  /* 0x0000000300007308 */ /* 0x000e220000001000 */
[----:B------:R-:W-:Y:S01]  /*1550*/  BSSY.RECONVERGENT B4, `(.L_x_42) ;  /* 0x000000c000047945 */ /* 0x000fe20003800200 */
[----:B012---:R-:W-:-:S04]  /*1560*/  FFMA R5, -R3, R0, 1 ;  /* 0x3f80000003057423 */ /* 0x007fc80000000100 */
[----:B------:R-:W-:Y:S02]  /*1570*/  FFMA R0, R0, R5, R0 ;  /* 0x0000000500007223 */ /* 0x000fe40000000000 */
[----:B---3--:R-:W0:Y:S02]  /*1580*/  FCHK P0, R14, R3 ;  /* 0x000000030e007302 */ /* 0x008e240000000000 */
        /* <DEDUP_REMOVED lines=8> */
.L_x_43:
[----:B------:R-:W-:Y:S05]  /*1610*/  BSYNC.RECONVERGENT B4 ;  /* 0x0000000000047941 */ /* 0x000fea0003800200 */
.L_x_42:
        /* <DEDUP_REMOVED lines=15> */
.L_x_45:
[----:B------:R-:W-:Y:S05]  /*1710*/  BSYNC.RECONVERGENT B4 ;  /* 0x0000000000047941 */ /* 0x000fea0003800200 */
.L_x_44:
        /* <DEDUP_REMOVED lines=15> */
.L_x_47:
[----:B------:R-:W-:Y:S05]  /*1810*/  BSYNC.RECONVERGENT B4 ;  /* 0x0000000000047941 */ /* 0x000fea0003800200 */
.L_x_46:
[----:B------:R-:W0:Y:S02]  /*1820*/  FRND.FLOOR R5, R0 ;  /* 0x0000000000057307 */ /* 0x000e240000205000 */
[----:B0-----:R-:W-:-:S06]  /*1830*/  FFMA R5, R5, 16, R12 ;  /* 0x4180000005057823 */ /* 0x001fcc000000000c */
[----:B------:R-:W0:Y:S02]  /*1840*/  F2I.TRUNC.NTZ R5, R5 ;  /* 0x0000000500057305 */ /* 0x000e24000020f100 */
[----:B0-----:R3:W-:Y:S02]  /*1850*/  STS [R10+0x4], R5 ;  /* 0x000004050a007388 */ /* 0x0017e40000000800 */
.L_x_41:
[----:B------:R-:W-:Y:S05]  /*1860*/  BSYNC.RECONVERGENT B3 ;  /* 0x0000000000037941 */ /* 0x000fea0003800200 */
.L_x_40:
[----:B------:R-:W-:Y:S01]  /*1870*/  IADD3 R2, PT, PT, R2, 0x4, RZ ;  /* 0x0000000402027810 */ /* 0x000fe20007ffe0ff */
[----:B0123--:R-:W-:Y:S01]  /*1880*/  VIADD R10, R10, 0x10 ;  /* 0x000000100a0a7836 */ /* 0x00ffe20000000000 */
[----:B------:R-:W-:Y:S02]  /*1890*/  IADD3 R0, P1, PT, R8, 0x30, RZ ;  /* 0x0000003008007810 */ /* 0x000fe40007f3e0ff */
[----:B------:R-:W-:-:S03]  /*18a0*/  ISETP.GE.U32.AND P0, PT, R2, R11, PT ;  /* 0x0000000b0200720c */ /* 0x000fc60003f06070 */
[----:B------:R-:W-:-:S10]  /*18b0*/  IMAD.X R9, RZ, RZ, R9, P1 ;  /* 0x000000ffff097224 */ /* 0x000fd400008e0609 */
[----:B------:R-:W-:Y:S05]  /*18c0*/  @!P0 BRA `(.L_x_48) ;  /* 0xfffffff000748947 */ /* 0x000fea000383ffff */
[----:B------:R-:W-:Y:S05]  /*18d0*/  BSYNC.RECONVERGENT B2 ;  /* 0x0000000000027941 */ /* 0x000fea0003800200 */
.L_x_15:
[----:B------:R-:W-:Y:S01]  /*18e0*/  BAR.SYNC.DEFER_BLOCKING 0x0 ;  /* 0x0000000000007b1d */ /* 0x000fe20000010000 */
[----:B------:R-:W-:-:S13]  /*18f0*/  ISETP.NE.AND P0, PT, R4, RZ, PT ;  /* 0x000000ff0400720c */ /* 0x000fda0003f05270 */
[----:B------:R-:W-:Y:S05]  /*1900*/  @P0 EXIT ;  /* 0x000000000000094d */ /* 0x000fea0003800000 */
[----:B------:R-:W2:Y:S01]  /*1910*/  S2UR UR5, SR_CgaCtaId ;  /* 0x00000000000579c3 */ /* 0x000ea20000008800 */
[----:B01----:R-:W-:Y:S01]  /*1920*/  HFMA2 R0, -RZ, RZ, 0, 1.9073486328125e-06 ;  /* 0x00000020ff007431 */ /* 0x003fe200000001ff */
[----:B------:R-:W-:Y:S02]  /*1930*/  UMOV UR4, 0x400 ;  /* 0x0000040000047882 */ /* 0x000fe40000000000 */
[----:B--2---:R-:W-:-:S12]  /*1940*/  ULEA UR4, UR5, UR4, 0x18 ;  /* 0x0000000405047291 */ /* 0x004fd8000f8ec0ff */
.L_x_49:
[----:B0-----:R-:W0:Y:S02]  /*1950*/  LDS R2, [R0+UR4+-0x20] ;  /* 0xffffe00400027984 */ /* 0x001e240008000800 */
[----:B0-----:R-:W-:-:S05]  /*1960*/  LEA R5, R2, UR4, 0x2 ;  /* 0x0000000402057c11 */ /* 0x001fca000f8e10ff */
[----:B------:R-:W0:Y:S02]  /*1970*/  LDS R2, [R5+0xd80] ;  /* 0x000d800005027984 */ /* 0x000e240000000800 */
[----:B0-----:R-:W-:-:S05]  /*1980*/  VIADD R2, R2, 0x1 ;  /* 0x0000000102027836 */ /* 0x001fca0000000000 */
[----:B------:R-:W-:Y:S04]  /*1990*/  STS [R5+0xd80], R2 ;  /* 0x000d800205007388 */ /* 0x000fe80000000800 */
[----:B------:R-:W0:Y:S02]  /*19a0*/  LDS R3, [R0+UR4+-0x1c] ;  /* 0xffffe40400037984 */ /* 0x000e240008000800 */
[----:B0-----:R-:W-:-:S05]  /*19b0*/  LEA R6, R3, UR4, 0x2 ;  /* 0x0000000403067c11 */ /* 0x001fca000f8e10ff */
[----:B------:R-:W0:Y:S02]  /*19c0*/  LDS R3, [R6+0xd80] ;  /* 0x000d800006037984 */ /* 0x000e240000000800 */
[----:B0-----:R-:W-:-:S05]  /*19d0*/  VIADD R3, R3, 0x1 ;  /* 0x0000000103037836 */ /* 0x001fca0000000000 */
[----:B------:R-:W-:Y:S04]  /*19e0*/  STS [R6+0xd80], R3 ;  /* 0x000d800306007388 */ /* 0x000fe80000000800 */
[----:B------:R-:W0:Y:S02]  /*19f0*/  LDS R4, [R0+UR4+-0x18] ;  /* 0xffffe80400047984 */ /* 0x000e240008000800 */
[----:B0-----:R-:W-:-:S05]  /*1a00*/  LEA R7, R4, UR4, 0x2 ;  /* 0x0000000404077c11 */ /* 0x001fca000f8e10ff */
[----:B------:R-:W0:Y:S02]  /*1a10*/  LDS R4, [R7+0xd80] ;  /* 0x000d800007047984 */ /* 0x000e240000000800 */
[----:B0-----:R-:W-:-:S05]  /*1a20*/  IADD3 R4, PT, PT, R4, 0x1, RZ ;  /* 0x0000000104047810 */ /* 0x001fca0007ffe0ff */
        /* <DEDUP_REMOVED lines=26> */
[----:B------:R-:W0:Y:S02]  /*1bd0*/  LDS R4, [R0+UR4] ;  /* 0x0000000400047984 */ /* 0x000e240008000800 */
[----:B0-----:R-:W-:-:S05]  /*1be0*/  LEA R7, R4, UR4, 0x2 ;  /* 0x0000000404077c11 */ /* 0x001fca000f8e10ff */
[----:B------:R-:W0:Y:S02]  /*1bf0*/  LDS R4, [R7+0xd80] ;  /* 0x000d800007047984 */ /* 0x000e240000000800 */
[----:B0-----:R-:W-:-:S05]  /*1c00*/  IADD3 R4, PT, PT, R4, 0x1, RZ ;  /* 0x0000000104047810 */ /* 0x001fca0007ffe0ff */
[----:B------:R-:W-:Y:S04]  /*1c10*/  STS [R7+0xd80], R4 ;  /* 0x000d800407007388 */ /* 0x000fe80000000800 */
[----:B------:R-:W0:Y:S02]  /*1c20*/  LDS R2, [R0+UR4+0x4] ;  /* 0x0000040400027984 */ /* 0x000e240008000800 */
[----:B0-----:R-:W-:-:S05]  /*1c30*/  LEA R5, R2, UR4, 0x2 ;  /* 0x0000000402057c11 */ /* 0x001fca000f8e10ff */
[----:B------:R-:W0:Y:S02]  /*1c40*/  LDS R2, [R5+0xd80] ;  /* 0x000d800005027984 */ /* 0x000e240000000800 */
[----:B0-----:R-:W-:-:S05]  /*1c50*/  VIADD R2, R2, 0x1 ;  /* 0x0000000102027836 */ /* 0x001fca0000000000 */
        /* <DEDUP_REMOVED lines=26> */
[----:B------:R0:W1:Y:S02]  /*1e00*/  LDS R2, [R0+UR4+0x1c] ;  /* 0x00001c0400027984 */ /* 0x0000640008000800 */
[----:B0-----:R-:W-:-:S05]  /*1e10*/  VIADD R0, R0, 0x40 ;  /* 0x0000004000007836 */ /* 0x001fca0000000000 */
[----:B------:R-:W-:Y:S02]  /*1e20*/  ISETP.NE.AND P0, PT, R0, 0xda0, PT ;  /* 0x00000da00000780c */ /* 0x000fe40003f05270 */
[----:B-1----:R-:W-:-:S05]  /*1e30*/  LEA R5, R2, UR4, 0x2 ;  /* 0x0000000402057c11 */ /* 0x002fca000f8e10ff */
[----:B------:R-:W0:Y:S02]  /*1e40*/  LDS R2, [R5+0xd80] ;  /* 0x000d800005027984 */ /* 0x000e240000000800 */
[----:B0-----:R-:W-:-:S05]  /*1e50*/  IADD3 R2, PT, PT, R2, 0x1, RZ ;  /* 0x0000000102027810 */ /* 0x001fca0007ffe0ff */
[----:B------:R0:W-:Y:S01]  /*1e60*/  STS [R5+0xd80], R2 ;  /* 0x000d800205007388 */ /* 0x0001e20000000800 */
[----:B------:R-:W-:Y:S05]  /*1e70*/  @P0 BRA `(.L_x_49) ;  /* 0xfffffff800b40947 */ /* 0x000fea000383ffff */
[----:B------:R-:W1:Y:S01]  /*1e80*/  LDS.64 R12, [UR4+0xd80] ;  /* 0x000d8004ff0c7984 */ /* 0x000e620008000a00 */
[----:B------:R-:W-:-:S03]  /*1e90*/  UIADD3 UR5, UPT, UPT, UR4, 0x20, URZ ;  /* 0x0000002004057890 */ /* 0x000fc6000fffe0ff */
[----:B------:R-:W2:Y:S04]  /*1ea0*/  LDS.64 R24, [UR4+0xd88] ;  /* 0x000d8804ff187984 */ /* 0x000ea80008000a00 */
[----:B0-----:R-:W0:Y:S04]  /*1eb0*/  LDS R2, [UR4+0xd90] ;  /* 0x000d9004ff027984 */ /* 0x001e280008000800 */
[----:B------:R-:W3:Y:S04]  /*1ec0*/  LDS R5, [UR4+0xd94] ;  /* 0x000d9404ff057984 */ /* 0x000ee80008000800 */
[----:B------:R-:W4:Y:S04]  /*1ed0*/  LDS.64 R26, [UR4+0xd98] ;  /* 0x000d9804ff1a7984 */ /* 0x000f280008000a00 */
[----:B------:R-:W5:Y:S04]  /*1ee0*/  LDS R6, [UR4+0xda0] ;  /* 0x000da004ff067984 */ /* 0x000f680008000800 */
[----:B------:R-:W5:Y:S04]  /*1ef0*/  LDS R8, [UR4+0xda4] ;  /* 0x000da404ff087984 */ /* 0x000f680008000800 */
[----:B------:R-:W5:Y:S04]  /*1f00*/  LDS.64 R18, [UR4+0xda8] ;  /* 0x000da804ff127984 */ /* 0x000f680008000a00 */
[----:B------:R-:W5:Y:S04]  /*1f10*/  LDS R4, [UR4+0xdb0] ;  /* 0x000db004ff047984 */ /* 0x000f680008000800 */
[----:B------:R-:W5:Y:S01]  /*1f20*/  LDS R23, [UR4+0xdb4] ;  /* 0x000db404ff177984 */ /* 0x000f620008000800 */
[----:B-1----:R-:W-:-:S03]  /*1f30*/  IADD3 R13, PT, PT, R12, R13, RZ ;  /* 0x0000000d0c0d7210 */ /* 0x002fc60007ffe0ff */
[----:B------:R-:W1:Y:S02]  /*1f40*/  LDS.64 R16, [UR4+0xdb8] ;  /* 0x000db804ff107984 */ /* 0x000e640008000a00 */
[----:B--2---:R-:W-:Y:S02]  /*1f50*/  IMAD.IADD R24, R13, 0x1, R24 ;  /* 0x000000010d187824 */ /* 0x004fe400078e0218 */
[----:B------:R-:W2:Y:S03]  /*1f60*/  LDS R0, [UR4+0xdc0] ;  /* 0x000dc004ff007984 */ /* 0x000ea60008000800 */
[----:B------:R-:W-:Y:S01]  /*1f70*/  IADD3 R25, PT, PT, R24, R25, RZ ;  /* 0x0000001918197210 */ /* 0x000fe20007ffe0ff */
[----:B------:R-:W2:Y:S04]  /*1f80*/  LDS R9, [UR4+0xdc4] ;  /* 0x000dc404ff097984 */ /* 0x000ea80008000800 */
[----:B0-----:R-:W-:Y:S01]  /*1f90*/  IMAD.IADD R2, R25, 0x1, R2 ;  /* 0x0000000119027824 */ /* 0x001fe200078e0202 */
[----:B------:R-:W0:Y:S04]  /*1fa0*/  LDS.64 R20, [UR4+0xdc8] ;  /* 0x000dc804ff147984 */ /* 0x000e280008000a00 */
[----:B---3--:R-:W-:Y:S01]  /*1fb0*/  IADD3 R5, PT, PT, R2, R5, RZ ;  /* 0x0000000502057210 */ /* 0x008fe20007ffe0ff */
[----:B------:R-:W-:Y:S04]  /*1fc0*/  LDS R31, [UR4+0xdd4] ;  /* 0x000dd404ff1f7984 */ /* 0x000fe80008000800 */
[----:B----4-:R-:W-:Y:S01]  /*1fd0*/  IMAD.IADD R26, R5, 0x1, R26 ;  /* 0x00000001051a7824 */ /* 0x010fe200078e021a */
[----:B------:R-:W-:Y:S04]  /*1fe0*/  LDS.64 R10, [UR4+0xdd8] ;  /* 0x000dd804ff0a7984 */ /* 0x000fe80008000a00 */
[----:B------:R-:W-:Y:S01]  /*1ff0*/  IADD3 R27, PT, PT, R26, R27, RZ ;  /* 0x0000001b1a1b7210 */ /* 0x000fe20007ffe0ff */
[----:B------:R-:W-:Y:S04]  /*2000*/  LDS R33, [UR4+0xde4] ;  /* 0x000de404ff217984 */ /* 0x000fe80008000800 */
[----:B-----5:R-:W-:Y:S01]  /*2010*/  IMAD.IADD R3, R27, 0x1, R6 ;  /* 0x000000011b037824 */ /* 0x020fe200078e0206 */
[----:B------:R-:W-:Y:S04]  /*2020*/  LDS.64 R14, [UR4+0xde8] ;  /* 0x000de804ff0e7984 */ /* 0x000fe80008000a00 */
[----:B------:R-:W-:Y:S01]  /*2030*/  IADD3 R7, PT, PT, R3, R8, RZ ;  /* 0x0000000803077210 */ /* 0x000fe20007ffe0ff */
[----:B------:R-:W3:Y:S04]  /*2040*/  LDS R6, [UR4+0xdd0] ;  /* 0x000dd004ff067984 */ /* 0x000ee80008000800 */
[----:B------:R-:W-:Y:S01]  /*2050*/  IMAD.IADD R18, R7, 0x1, R18 ;  /* 0x0000000107127824 */ /* 0x000fe200078e0212 */
[----:B------:R-:W4:Y:S04]  /*2060*/  LDS R8, [UR4+0xde0] ;  /* 0x000de004ff087984 */ /* 0x000f280008000800 */
[----:B------:R-:W-:Y:S01]  /*2070*/  IADD3 R19, PT, PT, R18, R19, RZ ;  /* 0x0000001312137210 */ /* 0x000fe20007ffe0ff */
[----:B------:R-:W5:Y:S04]  /*2080*/  LDS R22, [UR4+0xdf0] ;  /* 0x000df004ff167984 */ /* 0x000f680008000800 */
[----:B------:R-:W-:Y:S01]  /*2090*/  IMAD.IADD R4, R19, 0x1, R4 ;  /* 0x0000000113047824 */ /* 0x000fe200078e0204 */
[----:B------:R3:W-:Y:S04]  /*20a0*/  STS.64 [UR4+0xd98], R26 ;  /* 0x000d981aff007988 */ /* 0x0007e80008000a04 */
[----:B------:R-:W-:Y:S01]  /*20b0*/  IADD3 R23, PT, PT, R4, R23, RZ ;  /* 0x0000001704177210 */ /* 0x000fe20007ffe0ff */
[----:B------:R-:W5:Y:S04]  /*20c0*/  LDS R29, [UR4+0xdf4] ;  /* 0x000df404ff1d7984 */ /* 0x000f680008000800 */
[----:B-1----:R-:W-:Y:S01]  /*20d0*/  IMAD.IADD R16, R23, 0x1, R16 ;  /* 0x0000000117107824 */ /* 0x002fe200078e0210 */
[----:B------:R-:W-:Y:S04]  /*20e0*/  STS.64 [UR4+0xd88], R24 ;  /* 0x000d8818ff007988 */ /* 0x000fe80008000a04 */
[----:B------:R-:W-:Y:S01]  /*20f0*/  IADD3 R17, PT, PT, R16, R17, RZ ;  /* 0x0000001110117210 */ /* 0x000fe20007ffe0ff */
[----:B------:R-:W1:Y:S04]  /*2100*/  LDS.64 R24, [UR4+0xdf8] ;  /* 0x000df804ff187984 */ /* 0x000e680008000a00 */
[----:B--2---:R-:W-:Y:S01]  /*2110*/  IMAD.IADD R0, R17, 0x1, R0 ;  /* 0x0000000111007824 */ /* 0x004fe200078e0200 */
[----:B------:R-:W2:Y:S04]  /*2120*/  LDS R28, [UR4+0xe00] ;  /* 0x000e0004ff1c7984 */ /* 0x000ea80008000800 */
[----:B------:R-:W-:Y:S01]  /*2130*/  IADD3 R9, PT, PT, R0, R9, RZ ;  /* 0x0000000900097210 */ /* 0x000fe20007ffe0ff */
[----:B------:R4:W-:Y:S04]  /*2140*/  STS.64 [UR4+0xda8], R18 ;  /* 0x000da812ff007988 */ /* 0x0009e80008000a04 */
[----:B0-----:R-:W-:Y:S01]  /*2150*/  IMAD.IADD R20, R9, 0x1, R20 ;  /* 0x0000000109147824 */ /* 0x001fe200078e0214 */
[----:B------:R-:W-:Y:S04]  /*2160*/  STS.64 [UR4+0xdb8], R16 ;  /* 0x000db810ff007988 */ /* 0x000fe80008000a04 */
[----:B------:R-:W-:Y:S01]  /*2170*/  IADD3 R21, PT, PT, R20, R21, RZ ;  /* 0x0000001514157210 */ /* 0x000fe20007ffe0ff */
[----:B------:R-:W-:Y:S04]  /*2180*/  LDS.64 R16, [UR4+0xe08] ;  /* 0x000e0804ff107984 */ /* 0x000fe80008000a00 */
[----:B---3--:R-:W-:Y:S01]  /*2190*/  IMAD.IADD R6, R21, 0x1, R6 ;  /* 0x0000000115067824 */ /* 0x008fe200078e0206 */
[----:B------:R-:W-:Y:S04]  /*21a0*/  LDS R26, [UR4+0xe10] ;  /* 0x000e1004ff1a7984 */ /* 0x000fe80008000800 */
[----:B------:R-:W-:Y:S01]  /*21b0*/  IADD3 R27, PT, PT, R6, R31, RZ ;  /* 0x0000001f061b7210 */ /* 0x000fe20007ffe0ff */
[----:B------:R-:W-:Y:S04]  /*21c0*/  LDS R35, [UR4+0xe14] ;  /* 0x000e1404ff237984 */ /* 0x000fe80008000800 */
[----:B------:R-:W-:Y:S01]  /*21d0*/  IMAD.IADD R10, R27, 0x1, R10 ;  /* 0x000000011b0a7824 */ /* 0x000fe200078e020a */
[----:B------:R-:W0:Y:S04]  /*21e0*/  LDS R31, [UR4+0xe04] ;  /* 0x000e0404ff1f7984 */ /* 0x000e280008000800 */
[----:B------:R-:W-:Y:S01]  /*21f0*/  IADD3 R11, PT, PT, R10, R11, RZ ;  /* 0x0000000b0a0b7210 */ /* 0x000fe20007ffe0ff */
[----:B------:R-:W-:Y:S04]  /*2200*/  LDS R34, [UR4+0xe20] ;  /* 0x000e2004ff227984 */ /* 0x000fe80008000800 */
[----:B----4-:R-:W-:Y:S01]  /*2210*/  IMAD.IADD R8, R11, 0x1, R8 ;  /* 0x000000010b087824 */ /* 0x010fe200078e0208 */
[----:B------:R-:W-:Y:S04]  /*2220*/  STS.64 [UR4+0xdd8], R10 ;  /* 0x000dd80aff007988 */ /* 0x000fe80008000a04 */
[----:B------:R-:W-:Y:S01]  /*2230*/  IADD3 R19, PT, PT, R8, R33, RZ ;  /* 0x0000002108137210 */ /* 0x000fe20007ffe0ff */
[----:B------:R-:W3:Y:S04]  /*2240*/  LDS.64 R10, [UR4+0xe18] ;  /* 0x000e1804ff0a7984 */ /* 0x000ee80008000a00 */
[----:B------:R-:W-:Y:S01]  /*2250*/  IMAD.IADD R14, R19, 0x1, R14 ;  /* 0x00000001130e7824 */ /* 0x000fe200078e020e */
[----:B------:R-:W4:Y:S04]  /*2260*/  LDS R33, [UR4+0xe24] ;  /* 0x000e2404ff217984 */ /* 0x000f280008000800 */
[----:B------:R-:W-:Y:S01]  /*2270*/  IADD3 R15, PT, PT, R14, R15, RZ ;  /* 0x0000000f0e0f7210 */ /* 0x000fe20007ffe0ff */
[----:B------:R-:W-:Y:S04]  /*2280*/  STS.64 [UR4+0xdc8], R20 ;  /* 0x000dc814ff007988 */ /* 0x000fe80008000a04 */
[----:B-----5:R-:W-:Y:S01]  /*2290*/  IMAD.IADD R18, R15, 0x1, R22 ;  /* 0x000000010f127824 */ /* 0x020fe200078e0216 */
[----:B------:R-:W-:Y:S04]  /*22a0*/  STS.64 [UR4+0xde8], R14 ;  /* 0x000de80eff007988 */ /* 0x000fe80008000a04 */
[----:B------:R-:W-:Y:S01]  /*22b0*/  IADD3 R29, PT, PT, R18, R29, RZ ;  /* 0x0000001d121d7210 */ /* 0x000fe20007ffe0ff */
[----:B------:R-:W5:Y:S04]  /*22c0*/  LDS.64 R14, [UR4+0xe28] ;  /* 0x000e2804ff0e7984 */ /* 0x000f680008000a00 */
[----:B-1----:R-:W-:Y:S01]  /*22d0*/  IMAD.IADD R24, R29, 0x1, R24 ;  /* 0x000000011d187824 */ /* 0x002fe200078e0218 */
[----:B------:R-:W-:Y:S04]  /*22e0*/  LDS.64 R20, [UR4+0xe38] ;  /* 0x000e3804ff147984 */ /* 0x000fe80008000a00 */
[----:B------:R-:W-:Y:S01]  /*22f0*/  IADD3 R25, PT, PT, R24, R25, RZ ;  /* 0x0000001918197210 */ /* 0x000fe20007ffe0ff */
[----:B------:R-:W-:Y:S04]  /*2300*/  LDS R36, [UR4+0xe40] ;  /* 0x000e4004ff247984 */ /* 0x000fe80008000800 */
[----:B--2---:R-:W-:Y:S01]  /*2310*/  IMAD.IADD R22, R25, 0x1, R28 ;  /* 0x0000000119167824 */ /* 0x004fe200078e021c */
[----:B------:R-:W-:Y:S04]  /*2320*/  STS.64 [UR4+0xdf8], R24 ;  /* 0x000df818ff007988 */ /* 0x000fe80008000a04 */
[----:B0-----:R-:W-:Y:S01]  /*2330*/  IADD3 R31, PT, PT, R22, R31, RZ ;  /* 0x0000001f161f7210 */ /* 0x001fe20007ffe0ff */
[----:B------:R-:W0:Y:S04]  /*2340*/  LDS R28, [UR4+0xe30] ;  /* 0x000e3004ff1c7984 */ /* 0x000e280008000800 */
[----:B------:R-:W-:Y:S01]  /*2350*/  IMAD.IADD R16, R31, 0x1, R16 ;  /* 0x000000011f107824 */ /* 0x000fe200078e0210 */
[----:B------:R-:W1:Y:S04]  /*2360*/  LDS R25, [UR4+0xe34] ;  /* 0x000e3404ff197984 */ /* 0x000e680008000800 */
[----:B------:R-:W-:Y:S01]  /*2370*/  IADD3 R17, PT, PT, R16, R17, RZ ;  /* 0x0000001110117210 */ /* 0x000fe20007ffe0ff */
[----:B------:R4:W-:Y:S04]  /*2380*/  STS [UR4+0xd84], R13 ;  /* 0x000d840dff007988 */ /* 0x0009e80008000804 */
[----:B------:R-:W-:Y:S01]  /*2390*/  IMAD.IADD R26, R17, 0x1, R26 ;  /* 0x00000001111a7824 */ /* 0x000fe200078e021a */
[----:B------:R-:W-:Y:S04]  /*23a0*/  STS.64 [UR4+0xe08], R16 ;  /* 0x000e0810ff007988 */ /* 0x000fe80008000a04 */
[----:B------:R-:W-:Y:S01]  /*23b0*/  IADD3 R35, PT, PT, R26, R35, RZ ;  /* 0x000000231a237210 */ /* 0x000fe20007ffe0ff */
[----:B------:R-:W2:Y:S04]  /*23c0*/  LDS R17, [UR4+0xe44] ;  /* 0x000e4404ff117984 */ /* 0x000ea80008000800 */
[----:B---3--:R-:W-:Y:S01]  /*23d0*/  IMAD.IADD R10, R35, 0x1, R10 ;  /* 0x00000001230a7824 */ /* 0x008fe200078e020a */
[----:B------:R-:W-:Y:S04]  /*23e0*/  STS [UR4+0xd90], R2 ;  /* 0x000d9002ff007988 */ /* 0x000fe80008000804 */
[----:B------:R-:W-:Y:S01]  /*23f0*/  IADD3 R11, PT, PT, R10, R11, RZ ;  /* 0x0000000b0a0b7210 */ /* 0x000fe20007ffe0ff */
[----:B------:R-:W-:Y:S04]  /*2400*/  STS [UR4+0xda0], R3 ;  /* 0x000da003ff007988 */ /* 0x000fe80008000804 */
[----:B------:R-:W-:Y:S01]  /*2410*/  IMAD.IADD R34, R11, 0x1, R34 ;  /* 0x000000010b227824 */ /* 0x000fe200078e0222 */
[----:B------:R-:W3:Y:S04]  /*2420*/  LDS.64 R2, [UR4+0xe48] ;  /* 0x000e4804ff027984 */ /* 0x000ee80008000a00 */
[----:B----4-:R-:W-:Y:S01]  /*2430*/  IADD3 R13, PT, PT, R34, R33, RZ ;  /* 0x00000021220d7210 */ /* 0x010fe20007ffe0ff */
[----:B------:R-:W4:Y:S04]  /*2440*/  LDS R30, [UR4+0xe50] ;  /* 0x000e5004ff1e7984 */ /* 0x000f280008000800 */
[----:B-----5:R-:W-:Y:S01]  /*2450*/  IMAD.IADD R14, R13, 0x1, R14 ;  /* 0x000000010d0e7824 */ /* 0x020fe200078e020e */
[----:B------:R1:W-:Y:S04]  /*2460*/  STS [UR4+0xdb4], R23 ;  /* 0x000db417ff007988 */ /* 0x0003e80008000804 */
[----:B------:R-:W-:Y:S01]  /*2470*/  IADD3 R15, PT, PT, R14, R15, RZ ;  /* 0x0000000f0e0f7210 */ /* 0x000fe20007ffe0ff */
[----:B------:R-:W5:Y:S04]  /*2480*/  LDS R16, [UR4+0xe54] ;  /* 0x000e5404ff107984 */ /* 0x000f680008000800 */
[----:B0-----:R-:W-:Y:S01]  /*2490*/  IMAD.IADD R28, R15, 0x1, R28 ;  /* 0x000000010f1c7824 */ /* 0x001fe200078e021c */
[----:B------:R-:W-:Y:S04]  /*24a0*/  STS [UR4+0xd94], R5 ;  /* 0x000d9405ff007988 */ /* 0x000fe80008000804 */
[----:B-1----:R-:W-:Y:S01]  /*24b0*/  IADD3 R23, PT, PT, R28, R25, RZ ;  /* 0x000000191c177210 */ /* 0x002fe20007ffe0ff */
[----:B------:R-:W-:Y:S04]  /*24c0*/  STS [UR4+0xdb0], R4 ;  /* 0x000db004ff007988 */ /* 0x000fe80008000804 */
[----:B------:R-:W0:Y:S01]  /*24d0*/  LDS.64 R4, [UR4+0xe58] ;  /* 0x000e5804ff047984 */ /* 0x000e220008000a00 */
[----:B------:R-:W-:-:S03]  /*24e0*/  IMAD.IADD R24, R23, 0x1, R20 ;  /* 0x0000000117187824 */ /* 0x000fc600078e0214 */
[----:B------:R-:W-:Y:S02]  /*24f0*/  STS [UR4+0xda4], R7 ;  /* 0x000da407ff007988 */ /* 0x000fe40008000804 */
[----:B------:R-:W-:Y:S02]  /*2500*/  IADD3 R25, PT, PT, R24, R21, RZ ;  /* 0x0000001518197210 */ /* 0x000fe40007ffe0ff */
[----:B------:R-:W1:Y:S03]  /*2510*/  LDS R7, [UR4+0xe60] ;  /* 0x000e6004ff077984 */ /* 0x000e660008000800 */
[----:B------:R-:W-:Y:S01]  /*2520*/  IMAD.IADD R36, R25, 0x1, R36 ;  /* 0x0000000119247824 */ /* 0x000fe200078e0224 */
[----:B------:R-:W-:Y:S04]  /*2530*/  STS [UR4+0xdd0], R6 ;  /* 0x000dd006ff007988 */ /* 0x000fe80008000804 */
[----:B------:R2:W-:Y:S04]  /*2540*/  STS [UR4+0xdd4], R27 ;  /* 0x000dd41bff007988 */ /* 0x0005e80008000804 */
[----:B------:R-:W1:Y:S01]  /*2550*/  LDS R6, [UR4+0xe64] ;  /* 0x000e6404ff067984 */ /* 0x000e620008000800 */
[----:B--2---:R-:W-:-:S03]  /*2560*/  IADD3 R27, PT, PT, R36, R17, RZ ;  /* 0x00000011241b7210 */ /* 0x004fc60007ffe0ff */
[----:B------:R-:W-:Y:S04]  /*2570*/  STS.64 [UR4+0xe18], R10 ;  /* 0x000e180aff007988 */ /* 0x000fe80008000a04 */
[----:B------:R-:W2:Y:S01]  /*2580*/  LDS.64 R10, [UR4+0xe68] ;  /* 0x000e6804ff0a7984 */ /* 0x000ea20008000a00 */
[----:B---3--:R-:W-:-:S03]  /*2590*/  IMAD.IADD R32, R27, 0x1, R2 ;  /* 0x000000011b207824 */ /* 0x008fc600078e0202 */
[----:B------:R-:W3:Y:S02]  /*25a0*/  LDS R20, [UR4+0xe70] ;  /* 0x000e7004ff147984 */ /* 0x000ee40008000800 */
[----:B------:R-:W-:Y:S02]  /*25b0*/  IADD3 R33, PT, PT, R32, R3, RZ ;  /* 0x0000000320217210 */ /* 0x000fe40007ffe0ff */
[----:B------:R5:W-:Y:S01]  /*25c0*/  STS [UR4+0xdf4], R29 ;  /* 0x000df41dff007988 */ /* 0x000be20008000804 */
[----:B------:R-:W3:Y:S02]  /*25d0*/  LDC.64 R2, c[0x0][0x390] ;  /* 0x0000e400ff027b82 */ /* 0x000ee40000000a00 */
[----:B----4-:R-:W-:Y:S01]  /*25e0*/  IMAD.IADD R37, R33, 0x1, R30 ;  /* 0x0000000121257824 */ /* 0x010fe200078e021e */
[----:B------:R4:W-:Y:S04]  /*25f0*/  STS [UR4+0xe04], R31 ;  /* 0x000e041fff007988 */ /* 0x0009e80008000804 */
[----:B-----5:R-:W-:Y:S01]  /*2600*/  IADD3 R29, PT, PT, R37, R16, RZ ;  /* 0x00000010251d7210 */ /* 0x020fe20007ffe0ff */
[----:B------:R-:W-:Y:S04]  /*2610*/  STS [UR4+0xdc0], R0 ;  /* 0x000dc000ff007988 */ /* 0x000fe80008000804 */
[----:B0-----:R-:W-:Y:S01]  /*2620*/  IMAD.IADD R30, R29, 0x1, R4 ;  /* 0x000000011d1e7824 */ /* 0x001fe200078e0204 */
[----:B------:R-:W0:Y:S04]  /*2630*/  LDS R0, [UR4+0xe74] ;  /* 0x000e7404ff007984 */ /* 0x000e280008000800 */
[----:B----4-:R-:W-:Y:S01]  /*2640*/  IADD3 R31, PT, PT, R30, R5, RZ ;  /* 0x000000051e1f7210 */ /* 0x010fe20007ffe0ff */
[----:B------:R1:W-:Y:S04]  /*2650*/  STS [UR4+0xe24], R13 ;  /* 0x000e240dff007988 */ /* 0x0003e80008000804 */
[----:B------:R-:W-:Y:S01]  /*2660*/  STS [UR4+0xdc4], R9 ;  /* 0x000dc409ff007988 */ /* 0x000fe20008000804 */
[----:B-1----:R-:W-:-:S03]  /*2670*/  IMAD.IADD R13, R31, 0x1, R7 ;  /* 0x000000011f0d7824 */ /* 0x002fc600078e0207 */
[----:B------:R-:W-:Y:S04]  /*2680*/  STS [UR4+0xde0], R8 ;  /* 0x000de008ff007988 */ /* 0x000fe80008000804 */
[----:B------:R-:W1:Y:S04]  /*2690*/  LDS.64 R8, [UR4+0xe78] ;  /* 0x000e7804ff087984 */ /* 0x000e680008000a00 */
[----:B------:R4:W-:Y:S04]  /*26a0*/  STS.64 [UR4+0xe28], R14 ;  /* 0x000e280eff007988 */ /* 0x0009e80008000a04 */
[----:B------:R2:W-:Y:S04]  /*26b0*/  STS [UR4+0xe20], R34 ;  /* 0x000e2022ff007988 */ /* 0x0005e80008000804 */
[----:B------:R-:W-:Y:S01]  /*26c0*/  STS [UR4+0xde4], R19 ;  /* 0x000de413ff007988 */ /* 0x000fe20008000804 */
[----:B----4-:R-:W-:-:S03]  /*26d0*/  IADD3 R15, PT, PT, R13, R6, RZ ;  /* 0x000000060d0f7210 */ /* 0x010fc60007ffe0ff */
[----:B------:R-:W-:Y:S02]  /*26e0*/  STS [UR4+0xdf0], R18 ;  /* 0x000df012ff007988 */ /* 0x000fe40008000804 */
[----:B--2---:R-:W-:Y:S02]  /*26f0*/  IMAD.IADD R34, R15, 0x1, R10 ;  /* 0x000000010f227824 */ /* 0x004fe400078e020a */
[----:B------:R2:W-:Y:S04]  /*2700*/  STS [UR4+0xe14], R35 ;  /* 0x000e1423ff007988 */ /* 0x0005e80008000804 */
[----:B------:R-:W4:Y:S04]  /*2710*/  LDS.128 R16, [UR4+0xd80] ;  /* 0x000d8004ff107984 */ /* 0x000f280008000c00 */
[----:B------:R-:W5:Y:S01]  /*2720*/  LDS.128 R4, [UR4+0xd90] ;  /* 0x000d9004ff047984 */ /* 0x000f620008000c00 */
[----:B--2---:R-:W-:-:S03]  /*2730*/  IADD3 R35, PT, PT, R34, R11, RZ ;  /* 0x0000000b22237210 */ /* 0x004fc60007ffe0ff */
[----:B------:R-:W-:Y:S02]  /*2740*/  STS [UR4+0xe00], R22 ;  /* 0x000e0016ff007988 */ /* 0x000fe40008000804 */
[----:B---3--:R-:W-:Y:S02]  /*2750*/  IMAD.IADD R11, R20, 0x1, R35 ;  /* 0x00000001140b7824 */ /* 0x008fe400078e0223 */
[----:B------:R-:W-:Y:S03]  /*2760*/  STS [UR4+0xe34], R23 ;  /* 0x000e3417ff007988 */ /* 0x000fe60008000804 */
[----:B0-----:R-:W-:Y:S01]  /*2770*/  IADD3 R0, PT, PT, R11, R0, RZ ;  /* 0x000000000b007210 */ /* 0x001fe20007ffe0ff */
[----:B------:R-:W0:Y:S04]  /*2780*/  LDS.128 R20, [UR4+0xda0] ;  /* 0x000da004ff147984 */ /* 0x000e280008000c00 */
[----:B------:R-:W-:Y:S01]  /*2790*/  STS [UR4+0xe10], R26 ;  /* 0x000e101aff007988 */ /* 0x000fe20008000804 */
[----:B-1----:R-:W-:-:S03]  /*27a0*/  IMAD.IADD R14, R0, 0x1, R8 ;  /* 0x00000001000e7824 */ /* 0x002fc600078e0208 */
[----:B------:R-:W-:Y:S04]  /*27b0*/  STS.64 [UR4+0xe38], R24 ;  /* 0x000e3818ff007988 */ /* 0x000fe80008000a04 */
[----:B------:R-:W-:Y:S04]  /*27c0*/  STS [UR4+0xe44], R27 ;  /* 0x000e441bff007988 */ /* 0x000fe80008000804 */
[----:B------:R-:W1:Y:S04]  /*27d0*/  LDS.128 R24, [UR4+0xdb0] ;  /* 0x000db004ff187984 */ /* 0x000e680008000c00 */
[----:B------:R2:W-:Y:S04]  /*27e0*/  STS [UR4+0xe64], R15 ;  /* 0x000e640fff007988 */ /* 0x0005e80008000804 */
[----:B------:R-:W-:Y:S01]  /*27f0*/  STS [UR4+0xe70], R11 ;  /* 0x000e700bff007988 */ /* 0x000fe20008000804 */
[----:B--2---:R-:W-:-:S03]  /*2800*/  IADD3 R15, PT, PT, R14, R9, RZ ;  /* 0x000000090e0f7210 */ /* 0x004fc60007ffe0ff */
[----:B------:R2:W-:Y:S04]  /*2810*/  STS [UR4+0xe30], R28 ;  /* 0x000e301cff007988 */ /* 0x0005e80008000804 */
[----:B------:R-:W3:Y:S04]  /*2820*/  LDS.128 R8, [UR4+0xdc0] ;  /* 0x000dc004ff087984 */ /* 0x000ee80008000c00 */
[----:B------:R4:W-:Y:S01]  /*2830*/  STS.64 [UR4+0xe48], R32 ;  /* 0x000e4820ff007988 */ /* 0x0009e20008000a04 */
[----:B--2---:R-:W-:-:S03]  /*2840*/  IMAD.MOV.U32 R28, RZ, RZ, RZ ;  /* 0x000000ffff1c7224 */ /* 0x004fc600078e00ff */
[----:B------:R2:W-:Y:S04]  /*2850*/  STS [UR4+0xe54], R29 ;  /* 0x000e541dff007988 */ /* 0x0005e80008000804 */
[----:B------:R0:W-:Y:S01]  /*2860*/  STS.64 [UR4+0xe58], R30 ;  /* 0x000e581eff007988 */ /* 0x0001e20008000a04 */
[----:B----4-:R-:W-:Y:S01]  /*2870*/  IMAD.MOV.U32 R32, RZ, RZ, R19 ;  /* 0x000000ffff207224 */ /* 0x010fe200078e0013 */
[----:B-----5:R-:W-:Y:S02]  /*2880*/  MOV R33, R4 ;  /* 0x0000000400217202 */ /* 0x020fe40000000f00 */
[----:B------:R4:W-:Y:S01]  /*2890*/  STS.64 [UR4+0xe68], R34 ;  /* 0x000e6822ff007988 */ /* 0x0009e20008000a04 */
[----:B--2---:R-:W-:-:S03]  /*28a0*/  MOV R29, R12 ;  /* 0x0000000c001d7202 */ /* 0x004fc60000000f00 */
[----:B------:R-:W-:Y:S01]  /*28b0*/  STS [UR4+0xe60], R13 ;  /* 0x000e600dff007988 */ /* 0x000fe20008000804 */
[----:B0-----:R-:W-:Y:S01]  /*28c0*/  IMAD.MOV.U32 R30, RZ, RZ, R17 ;  /* 0x000000ffff1e7224 */ /* 0x001fe200078e0011 */
[----:B------:R-:W-:Y:S02]  /*28d0*/  MOV R31, R18 ;  /* 0x00000012001f7202 */ /* 0x000fe40000000f00 */
[----:B------:R-:W-:Y:S01]  /*28e0*/  STS.64 [UR4+0xe78], R14 ;  /* 0x000e780eff007988 */ /* 0x000fe20008000a04 */
[----:B----4-:R-:W-:Y:S01]  /*28f0*/  IMAD.MOV.U32 R34, RZ, RZ, R5 ;  /* 0x000000ffff227224 */ /* 0x010fe200078e0005 */
[----:B------:R-:W-:Y:S02]  /*2900*/  MOV R35, R6 ;  /* 0x0000000600237202 */ /* 0x000fe40000000f00 */
[----:B------:R-:W-:Y:S04]  /*2910*/  STG.E desc[UR6][R2.64+0x4], R12 ;  /* 0x0000040c02007986 */ /* 0x000fe8000c101906 */
[----:B------:R-:W-:Y:S04]  /*2920*/  STG.E desc[UR6][R2.64+0x8], R17 ;  /* 0x0000081102007986 */ /* 0x000fe8000c101906 */
[----:B------:R-:W-:Y:S04]  /*2930*/  STG.E desc[UR6][R2.64+0xc], R18 ;  /* 0x00000c1202007986 */ /* 0x000fe8000c101906 */
[----:B------:R-:W-:Y:S04]  /*2940*/  STG.E desc[UR6][R2.64+0x10], R19 ;  /* 0x0000101302007986 */ /* 0x000fe8000c101906 */
[----:B------:R-:W0:Y:S04]  /*2950*/  LDS.128 R12, [UR4+0xdd0] ;  /* 0x000dd004ff0c7984 */ /* 0x000e280008000c00 */
[----:B------:R-:W2:Y:S04]  /*2960*/  LDS.128 R16, [UR4+0xde0] ;  /* 0x000de004ff107984 */ /* 0x000ea80008000c00 */
[----:B------:R4:W-:Y:S04]  /*2970*/  STS.128 [UR4+0xd80], R28 ;  /* 0x000d801cff007988 */ /* 0x0009e80008000c04 */
[----:B------:R5:W-:Y:S04]  /*2980*/  STS.128 [UR4+0xd90], R32 ;  /* 0x000d9020ff007988 */ /* 0x000be80008000c04 */
[----:B------:R-:W-:Y:S04]  /*2990*/  STG.E desc[UR6][R2.64+0x14], R4 ;  /* 0x0000140402007986 */ /* 0x000fe8000c101906 */
[----:B------:R-:W-:Y:S01]  /*29a0*/  STG.E desc[UR6][R2.64+0x18], R5 ;  /* 0x0000180502007986 */ /* 0x000fe2000c101906 */
[----:B----4-:R-:W-:Y:S01]  /*29b0*/  IMAD.MOV.U32 R28, RZ, RZ, R7 ;  /* 0x000000ffff1c7224 */ /* 0x010fe200078e0007 */
[----:B------:R-:W-:-:S02]  /*29c0*/  MOV R29, R20 ;  /* 0x00000014001d7202 */ /* 0x000fc40000000f00 */
[----:B------:R-:W-:Y:S01]  /*29d0*/  STG.E desc[UR6][R2.64+0x1c], R6 ;  /* 0x00001c0602007986 */ /* 0x000fe2000c101906 */
[----:B------:R-:W-:Y:S01]  /*29e0*/  IMAD.MOV.U32 R30, RZ, RZ, R21 ;  /* 0x000000ffff1e7224 */ /* 0x000fe200078e0015 */
[----:B------:R-:W-:Y:S01]  /*29f0*/  MOV R31, R22 ;  /* 0x00000016001f7202 */ /* 0x000fe20000000f00 */
[----:B-----5:R-:W-:Y:S01]  /*2a00*/  IMAD.MOV.U32 R32, RZ, RZ, R23 ;  /* 0x000000ffff207224 */ /* 0x020fe200078e0017 */
[----:B------:R-:W-:Y:S01]  /*2a10*/  STG.E desc[UR6][R2.64+0x20], R7 ;  /* 0x0000200702007986 */ /* 0x000fe2000c101906 */
[----:B-1----:R-:W-:Y:S01]  /*2a20*/  MOV R33, R24 ;  /* 0x0000001800217202 */ /* 0x002fe20000000f00 */
[----:B------:R-:W-:Y:S01]  /*2a30*/  IMAD.MOV.U32 R34, RZ, RZ, R25 ;  /* 0x000000ffff227224 */ /* 0x000fe200078e0019 */
[----:B------:R-:W-:Y:S01]  /*2a40*/  MOV R35, R26 ;  /* 0x0000001a00237202 */ /* 0x000fe20000000f00 */
[----:B------:R-:W-:Y:S04]  /*2a50*/  STG.E desc[UR6][R2.64+0x24], R20 ;  /* 0x0000241402007986 */ /* 0x000fe8000c101906 */
[----:B------:R-:W-:Y:S04]  /*2a60*/  STG.E desc[UR6][R2.64+0x28], R21 ;  /* 0x0000281502007986 */ /* 0x000fe8000c101906 */
[----:B------:R-:W-:Y:S04]  /*2a70*/  STG.E desc[UR6][R2.64+0x2c], R22 ;  /* 0x00002c1602007986 */ /* 0x000fe8000c101906 */
[----:B------:R-:W-:Y:S04]  /*2a80*/  STG.E desc[UR6][R2.64+0x30], R23 ;  /* 0x0000301702007986 */ /* 0x000fe8000c101906 */
[----:B------:R-:W1:Y:S04]  /*2a90*/  LDS.128 R4, [UR4+0xdf0] ;  /* 0x000df004ff047984 */ /* 0x000e680008000c00 */
[----:B------:R-:W4:Y:S04]  /*2aa0*/  LDS.128 R20, [UR4+0xe00] ;  /* 0x000e0004ff147984 */ /* 0x000f280008000c00 */
[----:B------:R5:W-:Y:S04]  /*2ab0*/  STS.128 [UR4+0xda0], R28 ;  /* 0x000da01cff007988 */ /* 0x000be80008000c04 */
[----:B------:R-:W-:Y:S04]  /*2ac0*/  STG.E desc[UR6][R2.64+0x34], R24 ;  /* 0x0000341802007986 */ /* 0x000fe8000c101906 */
[----:B------:R-:W-:Y:S04]  /*2ad0*/  STG.E desc[UR6][R2.64+0x38], R25 ;  /* 0x0000381902007986 */ /* 0x000fe8000c101906 */
[----:B------:R-:W-:Y:S01]  /*2ae0*/  STG.E desc[UR6][R2.64+0x3c], R26 ;  /* 0x00003c1a02007986 */ /* 0x000fe2000c101906 */
[----:B-----5:R-:W-:Y:S01]  /*2af0*/  IMAD.MOV.U32 R28, RZ, RZ, R27 ;  /* 0x000000ffff1c7224 */ /* 0x020fe200078e001b */
[----:B---3--:R-:W-:-:S02]  /*2b00*/  MOV R29, R8 ;  /* 0x00000008001d7202 */ /* 0x008fc40000000f00 */
[----:B------:R-:W-:Y:S01]  /*2b10*/  STG.E desc[UR6][R2.64+0x40], R27 ;  /* 0x0000401b02007986 */ /* 0x000fe2000c101906 */
[----:B------:R-:W-:Y:S01]  /*2b20*/  IMAD.MOV.U32 R30, RZ, RZ, R9 ;  /* 0x000000ffff1e7224 */ /* 0x000fe200078e0009 */
[----:B------:R-:W-:Y:S02]  /*2b30*/  MOV R31, R10 ;  /* 0x0000000a001f7202 */ /* 0x000fe40000000f00 */
[----:B------:R-:W3:Y:S04]  /*2b40*/  LDS.128 R24, [UR4+0xe10] ;  /* 0x000e1004ff187984 */ /* 0x000ee80008000c00 */
[----:B------:R5:W-:Y:S04]  /*2b50*/  STS.128 [UR4+0xdb0], R32 ;  /* 0x000db020ff007988 */ /* 0x000be80008000c04 */
[----:B------:R2:W-:Y:S04]  /*2b60*/  STS.128 [UR4+0xdc0], R28 ;  /* 0x000dc01cff007988 */ /* 0x0005e80008000c04 */
[----:B------:R-:W-:Y:S04]  /*2b70*/  STG.E desc[UR6][R2.64+0x44], R8 ;  /* 0x0000440802007986 */ /* 0x000fe8000c101906 */
[----:B------:R-:W-:Y:S01]  /*2b80*/  STG.E desc[UR6][R2.64+0x48], R9 ;  /* 0x0000480902007986 */ /* 0x000fe2000c101906 */
[----:B-----5:R-:W-:Y:S01]  /*2b90*/  IMAD.MOV.U32 R32, RZ, RZ, R11 ;  /* 0x000000ffff207224 */ /* 0x020fe200078e000b */
[----:B0-----:R-:W-:Y:S01]  /*2ba0*/  MOV R33, R12 ;  /* 0x0000000c00217202 */ /* 0x001fe20000000f00 */
[----:B------:R-:W-:Y:S01]  /*2bb0*/  IMAD.MOV.U32 R34, RZ, RZ, R13 ;  /* 0x000000ffff227224 */ /* 0x000fe200078e000d */
[----:B------:R-:W-:Y:S01]  /*2bc0*/  MOV R35, R14 ;  /* 0x0000000e00237202 */ /* 0x000fe20000000f00 */
[----:B--2---:R-:W-:Y:S01]  /*2bd0*/  IMAD.MOV.U32 R28, RZ, RZ, R15 ;  /* 0x000000ffff1c7224 */ /* 0x004fe200078e000f */
[----:B------:R-:W-:Y:S01]  /*2be0*/  MOV R29, R16 ;  /* 0x00000010001d7202 */ /* 0x000fe20000000f00 */
[----:B------:R-:W-:Y:S01]  /*2bf0*/  IMAD.MOV.U32 R30, RZ, RZ, R17 ;  /* 0x000000ffff1e7224 */ /* 0x000fe200078e0011 */
[----:B------:R-:W-:Y:S01]  /*2c00*/  MOV R31, R18 ;  /* 0x00000012001f7202 */ /* 0x000fe20000000f00 */
[----:B------:R-:W-:Y:S04]  /*2c10*/  STG.E desc[UR6][R2.64+0x4c], R10 ;  /* 0x00004c0a02007986 */ /* 0x000fe8000c101906 */
[----:B------:R-:W-:Y:S04]  /*2c20*/  STG.E desc[UR6][R2.64+0x50], R11 ;  /* 0x0000500b02007986 */ /* 0x000fe8000c101906 */
[----:B------:R0:W-:Y:S04]  /*2c30*/  STS.128 [UR4+0xdd0], R32 ;  /* 0x000dd020ff007988 */ /* 0x0001e80008000c04 */
[----:B------:R2:W-:Y:S04]  /*2c40*/  STS.128 [UR4+0xde0], R28 ;  /* 0x000de01cff007988 */ /* 0x0005e80008000c04 */
[----:B------:R-:W-:Y:S04]  /*2c50*/  STS [UR4+0xe40], R36 ;  /* 0x000e4024ff007988 */ /* 0x000fe80008000804 */
[----:B------:R-:W-:Y:S01]  /*2c60*/  STG.E desc[UR6][R2.64+0x54], R12 ;  /* 0x0000540c02007986 */ /* 0x000fe2000c101906 */
[----:B0-----:R-:W-:Y:S01]  /*2c70*/  IMAD.MOV.U32 R32, RZ, RZ, R19 ;  /* 0x000000ffff207224 */ /* 0x001fe200078e0013 */
[----:B-1----:R-:W-:-:S02]  /*2c80*/  MOV R33, R4 ;  /* 0x0000000400217202 */ /* 0x002fc40000000f00 */
[----:B------:R-:W-:Y:S01]  /*2c90*/  STG.E desc[UR6][R2.64+0x58], R13 ;  /* 0x0000580d02007986 */ /* 0x000fe2000c101906 */
[----:B------:R-:W-:Y:S01]  /*2ca0*/  IMAD.MOV.U32 R34, RZ, RZ, R5 ;  /* 0x000000ffff227224 */ /* 0x000fe200078e0005 */
[----:B------:R-:W-:Y:S01]  /*2cb0*/  MOV R35, R6 ;  /* 0x0000000600237202 */ /* 0x000fe20000000f00 */
[----:B--2---:R-:W-:Y:S01]  /*2cc0*/  IMAD.MOV.U32 R28, RZ, RZ, R7 ;  /* 0x000000ffff1c7224 */ /* 0x004fe200078e0007 */
[----:B------:R-:W-:Y:S01]  /*2cd0*/  STG.E desc[UR6][R2.64+0x5c], R14 ;  /* 0x00005c0e02007986 */ /* 0x000fe2000c101906 */
[----:B----4-:R-:W-:Y:S01]  /*2ce0*/  MOV R29, R20 ;  /* 0x00000014001d7202 */ /* 0x010fe20000000f00 */
[----:B------:R-:W-:Y:S01]  /*2cf0*/  IMAD.MOV.U32 R30, RZ, RZ, R21 ;  /* 0x000000ffff1e7224 */ /* 0x000fe200078e0015 */
[----:B------:R-:W-:Y:S01]  /*2d00*/  MOV R31, R22 ;  /* 0x00000016001f7202 */ /* 0x000fe20000000f00 */
[----:B------:R-:W-:Y:S04]  /*2d10*/  STG.E desc[UR6][R2.64+0x60], R15 ;  /* 0x0000600f02007986 */ /* 0x000fe8000c101906 */
[----:B------:R-:W-:Y:S04]  /*2d20*/  STG.E desc[UR6][R2.64+0x64], R16 ;  /* 0x0000641002007986 */ /* 0x000fe8000c101906 */
[----:B------:R-:W0:Y:S04]  /*2d30*/  LDS.128 R8, [UR4+0xe20] ;  /* 0x000e2004ff087984 */ /* 0x000e280008000c00 */
[----:B------:R-:W-:Y:S04]  /*2d40*/  STG.E desc[UR6][R2.64+0x68], R17 ;  /* 0x0000681102007986 */ /* 0x000fe8000c101906 */
[----:B------:R-:W-:Y:S04]  /*2d50*/  STG.E desc[UR6][R2.64+0x6c], R18 ;  /* 0x00006c1202007986 */ /* 0x000fe8000c101906 */
[----:B------:R-:W-:Y:S04]  /*2d60*/  STG.E desc[UR6][R2.64+0x70], R19 ;  /* 0x0000701302007986 */ /* 0x000fe8000c101906 */
[----:B------:R-:W1:Y:S04]  /*2d70*/  LDS.128 R12, [UR4+0xe30] ;  /* 0x000e3004ff0c7984 */ /* 0x000e680008000c00 */
[----:B------:R-:W2:Y:S04]  /*2d80*/  LDS.128 R16, [UR4+0xe40] ;  /* 0x000e4004ff107984 */ /* 0x000ea80008000c00 */
[----:B------:R4:W-:Y:S04]  /*2d90*/  STS.128 [UR4+0xdf0], R32 ;  /* 0x000df020ff007988 */ /* 0x0009e80008000c04 */
[----:B------:R5:W-:Y:S04]  /*2da0*/  STS.128 [UR4+0xe00], R28 ;  /* 0x000e001cff007988 */ /* 0x000be80008000c04 */
[----:B------:R-:W-:Y:S04]  /*2db0*/  STS [UR4+0xe50], R37 ;  /* 0x000e5025ff007988 */ /* 0x000fe80008000804 */
[----:B------:R0:W-:Y:S01]  /*2dc0*/  STS [UR4+0xe74], R0 ;  /* 0x000e7400ff007988 */ /* 0x0001e20008000804 */
[----:B----4-:R-:W-:Y:S01]  /*2dd0*/  IMAD.MOV.U32 R32, RZ, RZ, R23 ;  /* 0x000000ffff207224 */ /* 0x010fe200078e0017 */
[----:B---3--:R-:W-:-:S02]  /*2de0*/  MOV R33, R24 ;  /* 0x0000001800217202 */ /* 0x008fc40000000f00 */
[----:B------:R-:W-:Y:S01]  /*2df0*/  STG.E desc[UR6][R2.64+0x74], R4 ;  /* 0x0000740402007986 */ /* 0x000fe2000c101906 */
[----:B------:R-:W-:Y:S01]  /*2e00*/  IMAD.MOV.U32 R34, RZ, RZ, R25 ;  /* 0x000000ffff227224 */ /* 0x000fe200078e0019 */
[----:B------:R-:W-:Y:S01]  /*2e10*/  MOV R35, R26 ;  /* 0x0000001a00237202 */ /* 0x000fe20000000f00 */
[----:B-----5:R-:W-:Y:S01]  /*2e20*/  IMAD.MOV.U32 R28, RZ, RZ, R27 ;  /* 0x000000ffff1c7224 */ /* 0x020fe200078e001b */
[----:B------:R-:W-:Y:S01]  /*2e30*/  STG.E desc[UR6][R2.64+0x78], R5 ;  /* 0x0000780502007986 */ /* 0x000fe2000c101906 */
[----:B0-----:R-:W-:Y:S01]  /*2e40*/  MOV R29, R8 ;  /* 0x00000008001d7202 */ /* 0x001fe20000000f00 */
[----:B------:R-:W-:Y:S01]  /*2e50*/  IMAD.MOV.U32 R30, RZ, RZ, R9 ;  /* 0x000000ffff1e7224 */ /* 0x000fe200078e0009 */
[----:B------:R-:W-:Y:S01]  /*2e60*/  MOV R31, R10 ;  /* 0x0000000a001f7202 */ /* 0x000fe20000000f00 */
[----:B------:R-:W-:Y:S01]  /*2e70*/  STG.E desc[UR6][R2.64+0x7c], R6 ;  /* 0x00007c0602007986 */ /* 0x000fe2000c101906 */
[----:B------:R-:W-:-:S03]  /*2e80*/  IMAD.MOV.U32 R0, RZ, RZ, RZ ;  /* 0x000000ffff007224 */ /* 0x000fc600078e00ff */
[----:B------:R-:W-:Y:S04]  /*2e90*/  STG.E desc[UR6][R2.64+0x80], R7 ;  /* 0x0000800702007986 */ /* 0x000fe8000c101906 */
        /* <DEDUP_REMOVED lines=8> */
[----:B------:R-:W0:Y:S04]  /*2f20*/  LDS.128 R4, [UR4+0xe50] ;  /* 0x000e5004ff047984 */ /* 0x000e280008000c00 */
[----:B------:R-:W3:Y:S04]  /*2f30*/  LDS.128 R20, [UR4+0xe60] ;  /* 0x000e6004ff147984 */ /* 0x000ee80008000c00 */
[----:B------:R-:W4:Y:S04]  /*2f40*/  LDS.128 R24, [UR4+0xe70] ;  /* 0x000e7004ff187984 */ /* 0x000f280008000c00 */
[----:B------:R5:W-:Y:S04]  /*2f50*/  STS.128 [UR4+0xe10], R32 ;  /* 0x000e1020ff007988 */ /* 0x000be80008000c04 */
[----:B------:R2:W-:Y:S04]  /*2f60*/  STG.E desc[UR6][R2.64+0xa4], R8 ;  /* 0x0000a40802007986 */ /* 0x0005e8000c101906 */
[----:B------:R2:W-:Y:S04]  /*2f70*/  STG.E desc[UR6][R2.64+0xa8], R9 ;  /* 0x0000a80902007986 */ /* 0x0005e8000c101906 */
[----:B------:R0:W-:Y:S01]  /*2f80*/  STG.E desc[UR6][R2.64+0xac], R10 ;  /* 0x0000ac0a02007986 */ /* 0x0001e2000c101906 */
[----:B-----5:R-:W-:Y:S01]  /*2f90*/  IMAD.MOV.U32 R32, RZ, RZ, R11 ;  /* 0x000000ffff207224 */ /* 0x020fe200078e000b */
[----:B-1----:R-:W-:-:S02]  /*2fa0*/  MOV R33, R12 ;  /* 0x0000000c00217202 */ /* 0x002fc40000000f00 */
[----:B------:R1:W-:Y:S01]  /*2fb0*/  STG.E desc[UR6][R2.64+0xb0], R11 ;  /* 0x0000b00b02007986 */ /* 0x0003e2000c101906 */
[----:B--2---:R-:W-:Y:S01]  /*2fc0*/  IMAD.MOV.U32 R8, RZ, RZ, R15 ;  /* 0x000000ffff087224 */ /* 0x004fe200078e000f */
[----:B------:R-:W-:Y:S01]  /*2fd0*/  MOV R35, R14 ;  /* 0x0000000e00237202 */ /* 0x000fe20000000f00 */
[----:B------:R-:W-:Y:S01]  /*2fe0*/  IMAD.MOV.U32 R34, RZ, RZ, R13 ;  /* 0x000000ffff227224 */ /* 0x000fe200078e000d */
[----:B------:R-:W-:Y:S01]  /*2ff0*/  MOV R9, R16 ;  /* 0x0000001000097202 */ /* 0x000fe20000000f00 */
[----:B------:R2:W-:Y:S01]  /*3000*/  STG.E desc[UR6][R2.64+0xb4], R12 ;  /* 0x0000b40c02007986 */ /* 0x0005e2000c101906 */
[----:B0-----:R-:W-:-:S03]  /*3010*/  IMAD.MOV.U32 R10, RZ, RZ, R17 ;  /* 0x000000ffff0a7224 */ /* 0x001fc600078e0011 */
[----:B------:R0:W-:Y:S01]  /*3020*/  STG.E desc[UR6][R2.64+0xb8], R13 ;  /* 0x0000b80d02007986 */ /* 0x0001e2000c101906 */
[----:B-1----:R-:W-:-:S03]  /*3030*/  MOV R11, R18 ;  /* 0x00000012000b7202 */ /* 0x002fc60000000f00 */
[----:B------:R1:W-:Y:S04]  /*3040*/  STG.E desc[UR6][R2.64+0xbc], R14 ;  /* 0x0000bc0e02007986 */ /* 0x0003e8000c101906 */
[----:B------:R5:W-:Y:S01]  /*3050*/  STG.E desc[UR6][R2.64+0xc0], R15 ;  /* 0x0000c00f02007986 */ /* 0x000be2000c101906 */
[----:B--2---:R-:W-:-:S03]  /*3060*/  IMAD.MOV.U32 R12, RZ, RZ, R19 ;  /* 0x000000ffff0c7224 */ /* 0x004fc600078e0013 */
[----:B------:R2:W-:Y:S01]  /*3070*/  STG.E desc[UR6][R2.64+0xc4], R16 ;  /* 0x0000c41002007986 */ /* 0x0005e2000c101906 */
[----:B0-----:R-:W-:-:S03]  /*3080*/  MOV R13, R4 ;  /* 0x00000004000d7202 */ /* 0x001fc60000000f00 */
[----:B------:R3:W-:Y:S01]  /*3090*/  STG.E desc[UR6][R2.64+0xc8], R17 ;  /* 0x0000c81102007986 */ /* 0x0007e2000c101906 */
[----:B-1----:R-:W-:-:S03]  /*30a0*/  IMAD.MOV.U32 R14, RZ, RZ, R5 ;  /* 0x000000ffff0e7224 */ /* 0x002fc600078e0005 */
[----:B------:R0:W-:Y:S01]  /*30b0*/  STG.E desc[UR6][R2.64+0xcc], R18 ;  /* 0x0000cc1202007986 */ /* 0x0001e2000c101906 */
[----:B-----5:R-:W-:-:S03]  /*30c0*/  MOV R15, R6 ;  /* 0x00000006000f7202 */ /* 0x020fc60000000f00 */
[----:B------:R1:W-:Y:S01]  /*30d0*/  STS.128 [UR4+0xe40], R8 ;  /* 0x000e4008ff007988 */ /* 0x0003e20008000c04 */
[----:B--2---:R-:W-:-:S03]  /*30e0*/  IMAD.MOV.U32 R16, RZ, RZ, R7 ;  /* 0x000000ffff107224 */ /* 0x004fc600078e0007 */
[----:B------:R2:W-:Y:S01]  /*30f0*/  STG.E desc[UR6][R2.64+0xd0], R19 ;  /* 0x0000d01302007986 */ /* 0x0005e2000c101906 */
[----:B---3--:R-:W-:Y:S01]  /*3100*/  MOV R17, R20 ;  /* 0x0000001400117202 */ /* 0x008fe20000000f00 */
[----:B0-----:R-:W-:Y:S02]  /*3110*/  IMAD.MOV.U32 R18, RZ, RZ, R21 ;  /* 0x000000ffff127224 */ /* 0x001fe400078e0015 */
[----:B------:R-:W-:Y:S04]  /*3120*/  STG.E desc[UR6][R2.64+0xd4], R4 ;  /* 0x0000d40402007986 */ /* 0x000fe8000c101906 */
[----:B------:R0:W-:Y:S01]  /*3130*/  STG.E desc[UR6][R2.64+0xd8], R5 ;  /* 0x0000d80502007986 */ /* 0x0001e2000c101906 */
[----:B-1----:R-:W-:Y:S01]  /*3140*/  IMAD.MOV.U32 R8, RZ, RZ, R23 ;  /* 0x000000ffff087224 */ /* 0x002fe200078e0017 */
[----:B----4-:R-:W-:Y:S01]  /*3150*/  MOV R9, R24 ;  /* 0x0000001800097202 */ /* 0x010fe20000000f00 */
[----:B------:R-:W-:Y:S01]  /*3160*/  IMAD.MOV.U32 R10, RZ, RZ, R25 ;  /* 0x000000ffff0a7224 */ /* 0x000fe200078e0019 */
[----:B--2---:R-:W-:Y:S01]  /*3170*/  MOV R19, R22 ;  /* 0x0000001600137202 */ /* 0x004fe20000000f00 */
[----:B------:R1:W-:Y:S01]  /*3180*/  STS.128 [UR4+0xe20], R28 ;  /* 0x000e201cff007988 */ /* 0x0003e20008000c04 */
[----:B------:R-:W-:-:S03]  /*3190*/  MOV R11, R26 ;  /* 0x0000001a000b7202 */ /* 0x000fc60000000f00 */
[----:B------:R1:W-:Y:S01]  /*31a0*/  STS.128 [UR4+0xe30], R32 ;  /* 0x000e3020ff007988 */ /* 0x0003e20008000c04 */
[----:B0-----:R-:W0:Y:S03]  /*31b0*/  LDC.64 R4, c[0x0][0x388] ;  /* 0x0000e200ff047b82 */ /* 0x001e260000000a00 */
[----:B------:R1:W-:Y:S04]  /*31c0*/  STG.E desc[UR6][R2.64+0xdc], R6 ;  /* 0x0000dc0602007986 */ /* 0x0003e8000c101906 */
[----:B------:R1:W-:Y:S04]  /*31d0*/  STG.E desc[UR6][R2.64+0xe0], R7 ;  /* 0x0000e00702007986 */ /* 0x0003e8000c101906 */
[----:B------:R1:W-:Y:S04]  /*31e0*/  STS.128 [UR4+0xe50], R12 ;  /* 0x000e500cff007988 */ /* 0x0003e80008000c04 */
[----:B------:R1:W-:Y:S04]  /*31f0*/  STG.E desc[UR6][R2.64+0xe4], R20 ;  /* 0x0000e41402007986 */ /* 0x0003e8000c101906 */
[----:B------:R1:W-:Y:S04]  /*3200*/  STG.E desc[UR6][R2.64+0xe8], R21 ;  /* 0x0000e81502007986 */ /* 0x0003e8000c101906 */
[----:B------:R1:W-:Y:S04]  /*3210*/  STG.E desc[UR6][R2.64+0xec], R22 ;  /* 0x0000ec1602007986 */ /* 0x0003e8000c101906 */
[----:B------:R1:W-:Y:S04]  /*3220*/  STS.128 [UR4+0xe60], R16 ;  /* 0x000e6010ff007988 */ /* 0x0003e80008000c04 */
[----:B------:R1:W-:Y:S04]  /*3230*/  STG.E desc[UR6][R2.64+0xf0], R23 ;  /* 0x0000f01702007986 */ /* 0x0003e8000c101906 */
[----:B------:R1:W-:Y:S04]  /*3240*/  STG.E desc[UR6][R2.64+0xf4], R24 ;  /* 0x0000f41802007986 */ /* 0x0003e8000c101906 */
[----:B------:R1:W-:Y:S04]  /*3250*/  STG.E desc[UR6][R2.64+0xf8], R25 ;  /* 0x0000f81902007986 */ /* 0x0003e8000c101906 */
[----:B------:R1:W-:Y:S04]  /*3260*/  STG.E desc[UR6][R2.64+0xfc], R26 ;  /* 0x0000fc1a02007986 */ /* 0x0003e8000c101906 */
[----:B------:R1:W-:Y:S04]  /*3270*/  STG.E desc[UR6][R2.64], RZ ;  /* 0x000000ff02007986 */ /* 0x0003e8000c101906 */
[----:B------:R1:W-:Y:S04]  /*3280*/  STG.E desc[UR6][R2.64+0x100], R27 ;  /* 0x0001001b02007986 */ /* 0x0003e8000c101906 */
[----:B0-----:R1:W-:Y:S02]  /*3290*/  STS.128 [UR4+0xe70], R8 ;  /* 0x000e7008ff007988 */ /* 0x0013e40008000c04 */
.L_x_50:
[----:B-12---:R-:W0:Y:S01]  /*32a0*/  LDS R2, [UR5+-0x20] ;  /* 0xffffe005ff027984 */ /* 0x006e220008000800 */
[C---:B------:R-:W-:Y:S01]  /*32b0*/  VIADD R37, R0.reuse, 0x1 ;  /* 0x0000000100257836 */ /* 0x040fe20000000000 */
[C---:B------:R-:W-:Y:S01]  /*32c0*/  IADD3 R22, PT, PT, R0.reuse, 0x2, RZ ;  /* 0x0000000200167810 */ /* 0x040fe20007ffe0ff */
[C---:B------:R-:W-:Y:S01]  /*32d0*/  VIADD R24, R0.reuse, 0x3 ;  /* 0x0000000300187836 */ /* 0x040fe20000000000 */
[C---:B------:R-:W-:Y:S01]  /*32e0*/  IADD3 R20, PT, PT, R0.reuse, 0x4, RZ ;  /* 0x0000000400147810 */ /* 0x040fe20007ffe0ff */
[C---:B------:R-:W-:Y:S01]  /*32f0*/  VIADD R26, R0.reuse, 0x5 ;  /* 0x00000005001a7836 */ /* 0x040fe20000000000 */
[----:B------:R-:W-:Y:S02]  /*3300*/  IADD3 R28, PT, PT, R0, 0x6, RZ ;  /* 0x00000006001c7810 */ /* 0x000fe40007ffe0ff */
[----:B0-----:R-:W-:-:S05]  /*3310*/  LEA R9, R2, UR4, 0x2 ;  /* 0x0000000402097c11 */ /* 0x001fca000f8e10ff */
[----:B------:R-:W0:Y:S02]  /*3320*/  LDS R3, [R9+0xd80] ;  /* 0x000d800009037984 */ /* 0x000e240000000800 */
[----:B0-----:R-:W-:-:S05]  /*3330*/  IADD3 R2, PT, PT, R3, 0x1, RZ ;  /* 0x0000000103027810 */ /* 0x001fca0007ffe0ff */
[----:B------:R-:W-:Y:S04]  /*3340*/  STS [R9+0xd80], R2 ;  /* 0x000d800209007388 */ /* 0x000fe80000000800 */
[----:B------:R-:W0:Y:S02]  /*3350*/  LDS R6, [UR5+-0x1c] ;  /* 0xffffe405ff067984 */ /* 0x000e240008000800 */
[----:B0-----:R-:W-:-:S05]  /*3360*/  LEA R17, R6, UR4, 0x2 ;  /* 0x0000000406117c11 */ /* 0x001fca000f8e10ff */
[----:B------:R-:W0:Y:S02]  /*3370*/  LDS R11, [R17+0xd80] ;  /* 0x000d8000110b7984 */ /* 0x000e240000000800 */
[----:B0-----:R-:W-:-:S05]  /*3380*/  VIADD R6, R11, 0x1 ;  /* 0x000000010b067836 */ /* 0x001fca0000000000 */
[----:B------:R-:W-:Y:S04]  /*3390*/  STS [R17+0xd80], R6 ;  /* 0x000d800611007388 */ /* 0x000fe80000000800 */
[----:B------:R-:W0:Y:S02]  /*33a0*/  LDS R7, [UR5+-0x18] ;  /* 0xffffe805ff077984 */ /* 0x000e240008000800 */
[----:B0-----:R-:W-:-:S05]  /*33b0*/  LEA R8, R7, UR4, 0x2 ;  /* 0x0000000407087c11 */ /* 0x001fca000f8e10ff */
[----:B------:R-:W0:Y:S02]  /*33c0*/  LDS R13, [R8+0xd80] ;  /* 0x000d8000080d7984 */ /* 0x000e240000000800 */
[C---:B0-----:R-:W-:Y:S01]  /*33d0*/  IADD3 R7, PT, PT, R13.reuse, 0x1, RZ ;  /* 0x000000010d077810 */ /* 0x041fe20007ffe0ff */
[----:B------:R-:W-:-:S04]  /*33e0*/  IMAD.WIDE R12, R13, 0x4, R4 ;  /* 0x000000040d0c7825 */ /* 0x000fc800078e0204 */
        /* <DEDUP_REMOVED lines=24> */
[C---:B0-----:R-:W-:Y:S02]  /*3570*/  VIADD R6, R17.reuse, 0x1 ;  /* 0x0000000111067836 */ /* 0x041fe40000000000 */
[----:B------:R-:W-:-:S03]  /*3580*/  IMAD.WIDE R16, R17, 0x4, R4 ;  /* 0x0000000411107825 */ /* 0x000fc600078e0204 */
[----:B------:R-:W-:Y:S04]  /*3590*/  STS [R23+0xd80], R6 ;  /* 0x000d800617007388 */ /* 0x000fe80000000800 */
[----:B------:R-:W0:Y:S02]  /*35a0*/  LDS R8, [UR5] ;  /* 0x00000005ff087984 */ /* 0x000e240008000800 */
[----:B0-----:R-:W-:-:S05]  /*35b0*/  LEA R25, R8, UR4, 0x2 ;  /* 0x0000000408197c11 */ /* 0x001fca000f8e10ff */
[----:B------:R-:W0:Y:S02]  /*35c0*/  LDS R19, [R25+0xd80] ;  /* 0x000d800019137984 */ /* 0x000e240000000800 */
[----:B0-----:R-:W-:-:S05]  /*35d0*/  IADD3 R8, PT, PT, R19, 0x1, RZ ;  /* 0x0000000113087810 */ /* 0x001fca0007ffe0ff */
[----:B------:R-:W-:Y:S04]  /*35e0*/  STS [R25+0xd80], R8 ;  /* 0x000d800819007388 */ /* 0x000fe80000000800 */
[----:B------:R-:W0:Y:S02]  /*35f0*/  LDS R2, [UR5+0x4] ;  /* 0x00000405ff027984 */ /* 0x000e240008000800 */
[----:B0-----:R-:W-:-:S05]  /*3600*/  LEA R27, R2, UR4, 0x2 ;  /* 0x00000004021b7c11 */ /* 0x001fca000f8e10ff */
[----:B------:R-:W0:Y:S02]  /*3610*/  LDS R21, [R27+0xd80] ;  /* 0x000d80001b157984 */ /* 0x000e240000000800 */
[----:B0-----:R-:W-:-:S05]  /*3620*/  VIADD R2, R21, 0x1 ;  /* 0x0000000115027836 */ /* 0x001fca0000000000 */
[----:B------:R-:W-:Y:S04]  /*3630*/  STS [R27+0xd80], R2 ;  /* 0x000d80021b007388 */ /* 0x000fe80000000800 */
[----:B------:R-:W0:Y:S02]  /*3640*/  LDS R6, [UR5+0x8] ;  /* 0x00000805ff067984 */ /* 0x000e240008000800 */
        /* <DEDUP_REMOVED lines=13> */
[----:B------:R0:W-:Y:S04]  /*3720*/  STS [R33+0xd80], R2 ;  /* 0x000d800221007388 */ /* 0x0001e80000000800 */
[----:B------:R-:W1:Y:S01]  /*3730*/  LDS R6, [UR5+0x14] ;  /* 0x00001405ff067984 */ /* 0x000e620008000800 */
[----:B0-----:R-:W-:-:S05]  /*3740*/  IMAD.WIDE R2, R3, 0x4, R4 ;  /* 0x0000000403027825 */ /* 0x001fca00078e0204 */
[----:B------:R0:W-:Y:S02]  /*3750*/  STG.E desc[UR6][R2.64], R0 ;  /* 0x0000000002007986 */ /* 0x0001e4000c101906 */
[----:B0-----:R-:W-:-:S04]  /*3760*/  IMAD.WIDE R2, R35, 0x4, R4 ;  /* 0x0000000423027825 */ /* 0x001fc800078e0204 */
[----:B------:R-:W-:Y:S01]  /*3770*/  VIADD R35, R0, 0x7 ;  /* 0x0000000700237836 */ /* 0x000fe20000000000 */
[----:B-1----:R-:W-:-:S05]  /*3780*/  LEA R10, R6, UR4, 0x2 ;  /* 0x00000004060a7c11 */ /* 0x002fca000f8e10ff */
[----:B------:R-:W0:Y:S02]  /*3790*/  LDS R29, [R10+0xd80] ;  /* 0x000d80000a1d7984 */ /* 0x000e240000000800 */
[----:B0-----:R-:W-:-:S05]  /*37a0*/  VIADD R6, R29, 0x1 ;  /* 0x000000011d067836 */ /* 0x001fca0000000000 */
[----:B------:R0:W-:Y:S04]  /*37b0*/  STS [R10+0xd80], R6 ;  /* 0x000d80060a007388 */ /* 0x0001e80000000800 */
[----:B------:R-:W1:Y:S01]  /*37c0*/  LDS R8, [UR5+0x18] ;  /* 0x00001805ff087984 */ /* 0x000e620008000800 */
[----:B0-----:R-:W-:-:S04]  /*37d0*/  IMAD.WIDE R10, R11, 0x4, R4 ;  /* 0x000000040b0a7825 */ /* 0x001fc800078e0204 */
[--C-:B------:R-:W-:Y:S01]  /*37e0*/  IMAD.WIDE R6, R7, 0x4, R4.reuse ;  /* 0x0000000407067825 */ /* 0x100fe200078e0204 */
[----:B------:R0:W-:Y:S04]  /*37f0*/  STG.E desc[UR6][R10.64], R37 ;  /* 0x000000250a007986 */ /* 0x0001e8000c101906 */
[----:B------:R2:W-:Y:S01]  /*3800*/  STG.E desc[UR6][R12.64], R22 ;  /* 0x000000160c007986 */ /* 0x0005e2000c101906 */
[----:B0-----:R-:W-:Y:S01]  /*3810*/  IADD3 R37, PT, PT, R0, 0x8, RZ ;  /* 0x0000000800257810 */ /* 0x001fe20007ffe0ff */
[----:B------:R-:W-:-:S04]  /*3820*/  IMAD.WIDE R10, R19, 0x4, R4 ;  /* 0x00000004130a7825 */ /* 0x000fc800078e0204 */
[C---:B--2---:R-:W-:Y:S02]  /*3830*/  VIADD R22, R0.reuse, 0x9 ;  /* 0x0000000900167836 */ /* 0x044fe40000000000 */
[----:B------:R-:W-:Y:S01]  /*3840*/  IMAD.WIDE R12, R21, 0x4, R4 ;  /* 0x00000004150c7825 */ /* 0x000fe200078e0204 */
[----:B------:R-:W-:-:S03]  /*3850*/  IADD3 R21, PT, PT, R0, 0xc, RZ ;  /* 0x0000000c00157810 */ /* 0x000fc60007ffe0ff */
[----:B------:R-:W-:Y:S01]  /*3860*/  VIADD R19, R0, 0xb ;  /* 0x0000000b00137836 */ /* 0x000fe20000000000 */
[----:B-1----:R-:W-:-:S05]  /*3870*/  LEA R14, R8, UR4, 0x2 ;  /* 0x00000004080e7c11 */ /* 0x002fca000f8e10ff */
[----:B------:R-:W0:Y:S02]  /*3880*/  LDS R31, [R14+0xd80] ;  /* 0x000d80000e1f7984 */ /* 0x000e240000000800 */
[----:B0-----:R-:W-:-:S05]  /*3890*/  IADD3 R8, PT, PT, R31, 0x1, RZ ;  /* 0x000000011f087810 */ /* 0x001fca0007ffe0ff */
[----:B------:R0:W-:Y:S04]  /*38a0*/  STS [R14+0xd80], R8 ;  /* 0x000d80080e007388 */ /* 0x0001e80000000800 */
[----:B------:R-:W1:Y:S01]  /*38b0*/  LDS R18, [UR5+0x1c] ;  /* 0x00001c05ff127984 */ /* 0x000e620008000800 */
[----:B------:R-:W-:Y:S01]  /*38c0*/  UIADD3 UR5, UPT, UPT, UR5, 0x40, URZ ;  /* 0x0000004005057890 */ /* 0x000fe2000fffe0ff */
[----:B0-----:R-:W-:-:S04]  /*38d0*/  IMAD.WIDE R14, R15, 0x4, R4 ;  /* 0x000000040f0e7825 */ /* 0x001fc800078e0204 */
[--C-:B------:R-:W-:Y:S01]  /*38e0*/  IMAD.WIDE R8, R9, 0x4, R4.reuse ;  /* 0x0000000409087825 */ /* 0x100fe200078e0204 */
[----:B------:R0:W-:Y:S04]  /*38f0*/  STG.E desc[UR6][R14.64], R24 ;  /* 0x000000180e007986 */ /* 0x0001e8000c101906 */
[----:B------:R2:W-:Y:S04]  /*3900*/  STG.E desc[UR6][R2.64], R20 ;  /* 0x0000001402007986 */ /* 0x0005e8000c101906 */
[----:B------:R3:W-:Y:S01]  /*3910*/  STG.E desc[UR6][R6.64], R26 ;  /* 0x0000001a06007986 */ /* 0x0007e2000c101906 */
[----:B0-----:R-:W-:Y:S01]  /*3920*/  IADD3 R24, PT, PT, R0, 0xa, RZ ;  /* 0x0000000a00187810 */ /* 0x001fe20007ffe0ff */
[----:B------:R-:W-:-:S02]  /*3930*/  IMAD.WIDE R14, R23, 0x4, R4 ;  /* 0x00000004170e7825 */ /* 0x000fc400078e0204 */
[----:B------:R0:W-:Y:S02]  /*3940*/  STG.E desc[UR6][R8.64], R28 ;  /* 0x0000001c08007986 */ /* 0x0001e4000c101906 */
[--C-:B--2---:R-:W-:Y:S02]  /*3950*/  IMAD.WIDE R2, R25, 0x4, R4.reuse ;  /* 0x0000000419027825 */ /* 0x104fe400078e0204 */
[----:B------:R2:W-:Y:S01]  /*3960*/  STG.E desc[UR6][R16.64], R35 ;  /* 0x0000002310007986 */ /* 0x0005e2000c101906 */
[C---:B------:R-:W-:Y:S01]  /*3970*/  IADD3 R25, PT, PT, R0.reuse, 0xe, RZ ;  /* 0x0000000e00197810 */ /* 0x040fe20007ffe0ff */
[----:B---3--:R-:W-:Y:S02]  /*3980*/  IMAD.WIDE R6, R27, 0x4, R4 ;  /* 0x000000041b067825 */ /* 0x008fe400078e0204 */
[----:B------:R-:W-:Y:S02]  /*3990*/  STG.E desc[UR6][R10.64], R37 ;  /* 0x000000250a007986 */ /* 0x000fe4000c101906 */
[----:B------:R-:W-:-:S02]  /*39a0*/  VIADD R23, R0, 0xd ;  /* 0x0000000d00177836 */ /* 0x000fc40000000000 */
[----:B------:R-:W-:Y:S01]  /*39b0*/  STG.E desc[UR6][R12.64], R22 ;  /* 0x000000160c007986 */ /* 0x000fe2000c101906 */
[--C-:B0-----:R-:W-:Y:S01]  /*39c0*/  IMAD.WIDE R8, R29, 0x4, R4.reuse ;  /* 0x000000041d087825 */ /* 0x101fe200078e0204 */
[----:B-1----:R-:W-:Y:S02]  /*39d0*/  LEA R18, R18, UR4, 0x2 ;  /* 0x0000000412127c11 */ /* 0x002fe4000f8e10ff */
[----:B------:R-:W-:Y:S01]  /*39e0*/  STG.E desc[UR6][R14.64], R24 ;  /* 0x000000180e007986 */ /* 0x000fe2000c101906 */
[----:B--2---:R-:W-:-:S03]  /*39f0*/  IMAD.WIDE R16, R31, 0x4, R4 ;  /* 0x000000041f107825 */ /* 0x004fc600078e0204 */
[----:B------:R-:W0:Y:S01]  /*3a00*/  LDS R33, [R18+0xd80] ;  /* 0x000d800012217984 */ /* 0x000e220000000800 */
[C---:B------:R-:W-:Y:S02]  /*3a10*/  VIADD R35, R0.reuse, 0xf ;  /* 0x0000000f00237836 */ /* 0x040fe40000000000 */
[----:B------:R-:W-:Y:S01]  /*3a20*/  VIADD R0, R0, 0x10 ;  /* 0x0000001000007836 */ /* 0x000fe20000000000 */
[----:B------:R2:W-:Y:S04]  /*3a30*/  STG.E desc[UR6][R2.64], R19 ;  /* 0x0000001302007986 */ /* 0x0005e8000c101906 */
[----:B------:R2:W-:Y:S01]  /*3a40*/  STG.E desc[UR6][R6.64], R21 ;  /* 0x0000001506007986 */ /* 0x0005e2000c101906 */
[----:B------:R-:W-:-:S03]  /*3a50*/  ISETP.NE.AND P0, PT, R0, 0x360, PT ;  /* 0x000003600000780c */ /* 0x000fc60003f05270 */
[----:B------:R2:W-:Y:S04]  /*3a60*/  STG.E desc[UR6][R8.64], R23 ;  /* 0x0000001708007986 */ /* 0x0005e8000c101906 */
[----:B------:R2:W-:Y:S01]  /*3a70*/  STG.E desc[UR6][R16.64], R25 ;  /* 0x0000001910007986 */ /* 0x0005e2000c101906 */
[C---:B0-----:R-:W-:Y:S01]  /*3a80*/  IMAD.WIDE R10, R33.reuse, 0x4, R4 ;  /* 0x00000004210a7825 */ /* 0x041fe200078e0204 */
[----:B------:R-:W-:-:S04]  /*3a90*/  IADD3 R33, PT, PT, R33, 0x1, RZ ;  /* 0x0000000121217810 */ /* 0x000fc80007ffe0ff */
[----:B------:R2:W-:Y:S04]  /*3aa0*/  STG.E desc[UR6][R10.64], R35 ;  /* 0x000000230a007986 */ /* 0x0005e8000c101906 */
[----:B------:R2:W-:Y:S01]  /*3ab0*/  STS [R18+0xd80], R33 ;  /* 0x000d802112007388 */ /* 0x0005e20000000800 */
[----:B------:R-:W-:Y:S05]  /*3ac0*/  @P0 BRA `(.L_x_50) ;  /* 0xfffffff400f40947 */ /* 0x000fea000383ffff */
[----:B------:R-:W-:Y:S05]  /*3ad0*/  EXIT ;  /* 0x000000000000794d */ /* 0x000fea0003800000 */
        .weak           $__internal_0_$__cuda_sm3x_div_rn_noftz_f32_slowpath
        .type           $__internal_0_$__cuda_sm3x_div_rn_noftz_f32_slowpath,@function
        .size           $__internal_0_$__cuda_sm3x_div_rn_noftz_f32_slowpath,(.L_x_182 - $__internal_0_$__cuda_sm3x_div_rn_noftz_f32_slowpath)
$__internal_0_$__cuda_sm3x_div_rn_noftz_f32_slowpath:
[----:B------:R-:W-:Y:S01]  /*3ae0*/  SHF.R.U32.HI R5, RZ, 0x17, R3 ;  /* 0x00000017ff057819 */ /* 0x000fe20000011603 */
[----:B------:R-:W-:Y:S01]  /*3af0*/  BSSY.RECONVERGENT B0, `(.L_x_51) ;  /* 0x0000063000007945 */ /* 0x000fe20003800200 */
[----:B------:R-:W-:Y:S02]  /*3b00*/  SHF.R.U32.HI R16, RZ, 0x17, R0 ;  /* 0x00000017ff107819 */ /* 0x000fe40000011600 */
[----:B------:R-:W-:Y:S02]  /*3b10*/  LOP3.LUT R5, R5, 0xff, RZ, 0xc0, !PT ;  /* 0x000000ff05057812 */ /* 0x000fe400078ec0ff */
[----:B------:R-:W-:Y:S02]  /*3b20*/  LOP3.LUT R16, R16, 0xff, RZ, 0xc0, !PT ;  /* 0x000000ff10107812 */ /* 0x000fe400078ec0ff */
[----:B------:R-:W-:Y:S02]  /*3b30*/  IADD3 R17, PT, PT, R5, -0x1, RZ ;  /* 0xffffffff05117810 */ /* 0x000fe40007ffe0ff */
[----:B------:R-:W-:Y:S01]  /*3b40*/  MOV R19, R3 ;  /* 0x0000000300137202 */ /* 0x000fe20000000f00 */
[----:B------:R-:W-:Y:S01]  /*3b50*/  VIADD R18, R16, 0xffffffff ;  /* 0xffffffff10127836 */ /* 0x000fe20000000000 */
[----:B------:R-:W-:-:S04]  /*3b60*/  ISETP.GT.U32.AND P0, PT, R17, 0xfd, PT ;  /* 0x000000fd1100780c */ /* 0x000fc80003f04070 */
[----:B------:R-:W-:-:S13]  /*3b70*/  ISETP.GT.U32.OR P0, PT, R18, 0xfd, P0 ;  /* 0x000000fd1200780c */ /* 0x000fda0000704470 */
[----:B------:R-:W-:Y:S01]  /*3b80*/  @!P0 IMAD.MOV.U32 R7, RZ, RZ, RZ ;  /* 0x000000ffff078224 */ /* 0x000fe200078e00ff */
[----:B------:R-:W-:Y:S06]  /*3b90*/  @!P0 BRA `(.L_x_52) ;  /* 0x00000000005c8947 */ /* 0x000fec0003800000 */
[----:B------:R-:W-:Y:S02]  /*3ba0*/  FSETP.GTU.FTZ.AND P0, PT, |R0|, +INF , PT ;  /* 0x7f8000000000780b */ /* 0x000fe40003f1c200 */
[----:B------:R-:W-:-:S04]  /*3bb0*/  FSETP.GTU.FTZ.AND P1, PT, |R3|, +INF , PT ;  /* 0x7f8000000300780b */ /* 0x000fc80003f3c200 */
[----:B------:R-:W-:-:S13]  /*3bc0*/  PLOP3.LUT P0, PT, P0, P1, PT, 0xf8, 0x8f ;  /* 0x00000000008f781c */ /* 0x000fda0000703f70 */
[----:B------:R-:W-:Y:S05]  /*3bd0*/  @P0 BRA `(.L_x_53) ;  /* 0x00000004004c0947 */ /* 0x000fea0003800000 */
[----:B------:R-:W-:-:S13]  /*3be0*/  LOP3.LUT P0, RZ, R19, 0x7fffffff, R0, 0xc8, !PT ;  /* 0x7fffffff13ff7812 */ /* 0x000fda000780c800 */
[----:B------:R-:W-:Y:S05]  /*3bf0*/  @!P0 BRA `(.L_x_54) ;  /* 0x00000004003c8947 */ /* 0x000fea0003800000 */
[C---:B------:R-:W-:Y:S02]  /*3c00*/  FSETP.NEU.FTZ.AND P0, PT, |R0|.reuse, +INF , PT ;  /* 0x7f8000000000780b */ /* 0x040fe40003f1d200 */
[----:B------:R-:W-:Y:S02]  /*3c10*/  FSETP.NEU.FTZ.AND P3, PT, |R3|, +INF , PT ;  /* 0x7f8000000300780b */ /* 0x000fe40003f7d200 */
[----:B------:R-:W-:-:S11]  /*3c20*/  FSETP.NEU.FTZ.AND P1, PT, |R0|, +INF , PT ;  /* 0x7f8000000000780b */ /* 0x000fd60003f3d200 */
[----:B------:R-:W-:Y:S05]  /*3c30*/  @!P3 BRA !P0, `(.L_x_54) ;  /* 0x00000004002cb947 */ /* 0x000fea0004000000 */
[----:B------:R-:W-:-:S04]  /*3c40*/  LOP3.LUT P0, RZ, R0, 0x7fffffff, RZ, 0xc0, !PT ;  /* 0x7fffffff00ff7812 */ /* 0x000fc8000780c0ff */
[----:B------:R-:W-:-:S13]  /*3c50*/  PLOP3.LUT P0, PT, P3, P0, PT, 0x2f, 0xf2 ;  /* 0x0000000000f2781c */ /* 0x000fda0001f00577 */
[----:B------:R-:W-:Y:S05]  /*3c60*/  @P0 BRA `(.L_x_55) ;  /* 0x0000000400180947 */ /* 0x000fea0003800000 */
[----:B------:R-:W-:-:S04]  /*3c70*/  LOP3.LUT P0, RZ, R19, 0x7fffffff, RZ, 0xc0, !PT ;  /* 0x7fffffff13ff7812 */ /* 0x000fc8000780c0ff */
[----:B------:R-:W-:-:S13]  /*3c80*/  PLOP3.LUT P0, PT, P1, P0, PT, 0x2f, 0xf2 ;  /* 0x0000000000f2781c */ /* 0x000fda0000f00577 */
[----:B------:R-:W-:Y:S05]  /*3c90*/  @P0 BRA `(.L_x_56) ;  /* 0x0000000400000947 */ /* 0x000fea0003800000 */
[----:B------:R-:W-:Y:S02]  /*3ca0*/  ISETP.GE.AND P0, PT, R18, RZ, PT ;  /* 0x000000ff1200720c */ /* 0x000fe40003f06270 */
[----:B------:R-:W-:-:S11]  /*3cb0*/  ISETP.GE.AND P1, PT, R17, RZ, PT ;  /* 0x000000ff1100720c */ /* 0x000fd60003f26270 */
[----:B------:R-:W-:Y:S01]  /*3cc0*/  @P0 MOV R7, RZ ;  /* 0x000000ff00070202 */ /* 0x000fe20000000f00 */
[----:B------:R-:W-:Y:S02]  /*3cd0*/  @!P0 IMAD.MOV.U32 R7, RZ, RZ, -0x40 ;  /* 0xffffffc0ff078424 */ /* 0x000fe400078e00ff */
[----:B------:R-:W-:Y:S01]  /*3ce0*/  @!P0 FFMA R0, R0, 1.84467440737095516160e+19, RZ ;  /* 0x5f80000000008823 */ /* 0x000fe200000000ff */
[----:B------:R-:W-:Y:S02]  /*3cf0*/  @!P1 FFMA R19, R3, 1.84467440737095516160e+19, RZ ;  /* 0x5f80000003139823 */ /* 0x000fe400000000ff */
[----:B------:R-:W-:-:S07]  /*3d00*/  @!P1 IADD3 R7, PT, PT, R7, 0x40, RZ ;  /* 0x0000004007079810 */ /* 0x000fce0007ffe0ff */
.L_x_52:
[----:B------:R-:W-:Y:S01]  /*3d10*/  LEA R18, R5, 0xc0800000, 0x17 ;  /* 0xc080000005127811 */ /* 0x000fe200078eb8ff */
[----:B------:R-:W-:Y:S01]  /*3d20*/  BSSY.RECONVERGENT B1, `(.L_x_57) ;  /* 0x0000036000017945 */ /* 0x000fe20003800200 */
[----:B------:R-:W-:-:S03]  /*3d30*/  IADD3 R16, PT, PT, R16, -0x7f, RZ ;  /* 0xffffff8110107810 */ /* 0x000fc60007ffe0ff */
[----:B------:R-:W-:Y:S02]  /*3d40*/  IMAD.IADD R21, R19, 0x1, -R18 ;  /* 0x0000000113157824 */ /* 0x000fe400078e0a12 */
[C---:B------:R-:W-:Y:S01]  /*3d50*/  IMAD R0, R16.reuse, -0x800000, R0 ;  /* 0xff80000010007824 */ /* 0x040fe200078e0200 */
[----:B------:R-:W-:Y:S01]  /*3d60*/  IADD3 R16, PT, PT, R16, 0x7f, -R5 ;  /* 0x0000007f10107810 */ /* 0x000fe20007ffe805 */
[----:B------:R-:W0:Y:S01]  /*3d70*/  MUFU.RCP R18, R21 ;  /* 0x0000001500127308 */ /* 0x000e220000001000 */
[----:B------:R-:W-:-:S03]  /*3d80*/  FADD.FTZ R17, -R21, -RZ ;  /* 0x800000ff15117221 */ /* 0x000fc60000010100 */
[----:B------:R-:W-:Y:S02]  /*3d90*/  IMAD.IADD R7, R16, 0x1, R7 ;  /* 0x0000000110077824 */ /* 0x000fe400078e0207 */
[----:B0-----:R-:W-:-:S04]  /*3da0*/  FFMA R19, R18, R17, 1 ;  /* 0x3f80000012137423 */ /* 0x001fc80000000011 */
[----:B------:R-:W-:-:S04]  /*3db0*/  FFMA R19, R18, R19, R18 ;  /* 0x0000001312137223 */ /* 0x000fc80000000012 */
[----:B------:R-:W-:-:S04]  /*3dc0*/  FFMA R18, R0, R19, RZ ;  /* 0x0000001300127223 */ /* 0x000fc800000000ff */
[----:B------:R-:W-:-:S04]  /*3dd0*/  FFMA R20, R17, R18, R0 ;  /* 0x0000001211147223 */ /* 0x000fc80000000000 */
[----:B------:R-:W-:-:S04]  /*3de0*/  FFMA R20, R19, R20, R18 ;  /* 0x0000001413147223 */ /* 0x000fc80000000012 */
[----:B------:R-:W-:-:S04]  /*3df0*/  FFMA R17, R17, R20, R0 ;  /* 0x0000001411117223 */ /* 0x000fc80000000000 */
[----:B------:R-:W-:-:S05]  /*3e00*/  FFMA R0, R19, R17, R20 ;  /* 0x0000001113007223 */ /* 0x000fca0000000014 */
[----:B------:R-:W-:-:S04]  /*3e10*/  SHF.R.U32.HI R5, RZ, 0x17, R0 ;  /* 0x00000017ff057819 */ /* 0x000fc80000011600 */
[----:B------:R-:W-:-:S04]  /*3e20*/  LOP3.LUT R16, R5, 0xff, RZ, 0xc0, !PT ;  /* 0x000000ff05107812 */ /* 0x000fc800078ec0ff */
[----:B------:R-:W-:-:S05]  /*3e30*/  IADD3 R5, PT, PT, R16, R7, RZ ;  /* 0x0000000710057210 */ /* 0x000fca0007ffe0ff */
[----:B------:R-:W-:-:S05]  /*3e40*/  VIADD R16, R5, 0xffffffff ;  /* 0xffffffff05107836 */ /* 0x000fca0000000000 */
[----:B------:R-:W-:-:S13]  /*3e50*/  ISETP.GE.U32.AND P0, PT, R16, 0xfe, PT ;  /* 0x000000fe1000780c */ /* 0x000fda0003f06070 */
[----:B------:R-:W-:Y:S05]  /*3e60*/  @!P0 BRA `(.L_x_58) ;  /* 0x0000000000808947 */ /* 0x000fea0003800000 */
[----:B------:R-:W-:-:S13]  /*3e70*/  ISETP.GT.AND P0, PT, R5, 0xfe, PT ;  /* 0x000000fe0500780c */ /* 0x000fda0003f04270 */
[----:B------:R-:W-:Y:S05]  /*3e80*/  @P0 BRA `(.L_x_59) ;  /* 0x00000000006c0947 */ /* 0x000fea0003800000 */
[----:B------:R-:W-:-:S13]  /*3e90*/  ISETP.GE.AND P0, PT, R5, 0x1, PT ;  /* 0x000000010500780c */ /* 0x000fda0003f06270 */
[----:B------:R-:W-:Y:S05]  /*3ea0*/  @P0 BRA `(.L_x_60) ;  /* 0x0000000000740947 */ /* 0x000fea0003800000 */
[----:B------:R-:W-:Y:S02]  /*3eb0*/  ISETP.GE.AND P0, PT, R5, -0x18, PT ;  /* 0xffffffe80500780c */ /* 0x000fe40003f06270 */
[----:B------:R-:W-:-:S11]  /*3ec0*/  LOP3.LUT R0, R0, 0x80000000, RZ, 0xc0, !PT ;  /* 0x8000000000007812 */ /* 0x000fd600078ec0ff */
[----:B------:R-:W-:Y:S05]  /*3ed0*/  @!P0 BRA `(.L_x_60) ;  /* 0x0000000000688947 */ /* 0x000fea0003800000 */
[CCC-:B------:R-:W-:Y:S01]  /*3ee0*/  FFMA.RZ R7, R19.reuse, R17.reuse, R20.reuse ;  /* 0x0000001113077223 */ /* 0x1c0fe2000000c014 */
[CCC-:B------:R-:W-:Y:S01]  /*3ef0*/  FFMA.RP R16, R19.reuse, R17.reuse, R20.reuse ;  /* 0x0000001113107223 */ /* 0x1c0fe20000008014 */
[----:B------:R-:W-:Y:S01]  /*3f00*/  FFMA.RM R19, R19, R17, R20 ;  /* 0x0000001113137223 */ /* 0x000fe20000004014 */
[----:B------:R-:W-:Y:S02]  /*3f10*/  IADD3 R17, PT, PT, R5, 0x20, RZ ;  /* 0x0000002005117810 */ /* 0x000fe40007ffe0ff */
[----:B------:R-:W-:Y:S02]  /*3f20*/  LOP3.LUT R7, R7, 0x7fffff, RZ, 0xc0, !PT ;  /* 0x007fffff07077812 */ /* 0x000fe400078ec0ff */
[----:B------:R-:W-:Y:S02]  /*3f30*/  ISETP.NE.AND P3, PT, R5, RZ, PT ;  /* 0x000000ff0500720c */ /* 0x000fe40003f65270 */
[----:B------:R-:W-:Y:S02]  /*3f40*/  LOP3.LUT R18, R7, 0x800000, RZ, 0xfc, !PT ;  /* 0x0080000007127812 */ /* 0x000fe400078efcff */
[----:B------:R-:W-:Y:S01]  /*3f50*/  ISETP.NE.AND P1, PT, R5, RZ, PT ;  /* 0x000000ff0500720c */ /* 0x000fe20003f25270 */
[----:B------:R-:W-:Y:S01]  /*3f60*/  IMAD.MOV R5, RZ, RZ, -R5 ;  /* 0x000000ffff057224 */ /* 0x000fe200078e0a05 */
[----:B------:R-:W-:-:S02]  /*3f70*/  SHF.L.U32 R17, R18, R17, RZ ;  /* 0x0000001112117219 */ /* 0x000fc400000006ff */
[----:B------:R-:W-:Y:S02]  /*3f80*/  FSETP.NEU.FTZ.AND P0, PT, R16, R19, PT ;  /* 0x000000131000720b */ /* 0x000fe40003f1d000 */
[----:B------:R-:W-:Y:S02]  /*3f90*/  SEL R5, R5, RZ, P3 ;  /* 0x000000ff05057207 */ /* 0x000fe40001800000 */
[----:B------:R-:W-:Y:S02]  /*3fa0*/  ISETP.NE.AND P1, PT, R17, RZ, P1 ;  /* 0x000000ff1100720c */ /* 0x000fe40000f25270 */
[----:B------:R-:W-:Y:S02]  /*3fb0*/  SHF.R.U32.HI R18, RZ, R5, R18 ;  /* 0x00000005ff127219 */ /* 0x000fe40000011612 */
[----:B------:R-:W-:Y:S02]  /*3fc0*/  PLOP3.LUT P0, PT, P0, P1, PT, 0xf8, 0x8f ;  /* 0x00000000008f781c */ /* 0x000fe40000703f70 */
[----:B------:R-:W-:-:S02]  /*3fd0*/  SHF.R.U32.HI R5, RZ, 0x1, R18 ;  /* 0x00000001ff057819 */ /* 0x000fc40000011612 */
[----:B------:R-:W-:-:S04]  /*3fe0*/  SEL R16, RZ, 0x1, !P0 ;  /* 0x00000001ff107807 */ /* 0x000fc80004000000 */
[----:B------:R-:W-:-:S04]  /*3ff0*/  LOP3.LUT R7, R16, 0x1, R5, 0xf8, !PT ;  /* 0x0000000110077812 */ /* 0x000fc800078ef805 */
[----:B------:R-:W-:-:S04]  /*4000*/  LOP3.LUT R18, R7, R18, RZ, 0xc0, !PT ;  /* 0x0000001207127212 */ /* 0x000fc800078ec0ff */
[----:B------:R-:W-:-:S04]  /*4010*/  IADD3 R5, PT, PT, R5, R18, RZ ;  /* 0x0000001205057210 */ /* 0x000fc80007ffe0ff */
[----:B------:R-:W-:Y:S01]  /*4020*/  LOP3.LUT R0, R5, R0, RZ, 0xfc, !PT ;  /* 0x0000000005007212 */ /* 0x000fe200078efcff */
[----:B------:R-:W-:Y:S06]  /*4030*/  BRA `(.L_x_60) ;  /* 0x0000000000107947 */ /* 0x000fec0003800000 */
.L_x_59:
[----:B------:R-:W-:-:S04]  /*4040*/  LOP3.LUT R0, R0, 0x80000000, RZ, 0xc0, !PT ;  /* 0x8000000000007812 */ /* 0x000fc800078ec0ff */
[----:B------:R-:W-:Y:S01]  /*4050*/  LOP3.LUT R0, R0, 0x7f800000, RZ, 0xfc, !PT ;  /* 0x7f80000000007812 */ /* 0x000fe200078efcff */
[----:B------:R-:W-:Y:S06]  /*4060*/  BRA `(.L_x_60) ;  /* 0x0000000000047947 */ /* 0x000fec0003800000 */
.L_x_58:
[----:B------:R-:W-:-:S07]  /*4070*/  IMAD R0, R7, 0x800000, R0 ;  /* 0x0080000007007824 */ /* 0x000fce00078e0200 */
.L_x_60:
[----:B------:R-:W-:Y:S05]  /*4080*/  BSYNC.RECONVERGENT B1 ;  /* 0x0000000000017941 */ /* 0x000fea0003800200 */
.L_x_57:
[----:B------:R-:W-:Y:S05]  /*4090*/  BRA `(.L_x_61) ;  /* 0x0000000000207947 */ /* 0x000fea0003800000 */
.L_x_56:
[----:B------:R-:W-:-:S04]  /*40a0*/  LOP3.LUT R0, R19, 0x80000000, R0, 0x48, !PT ;  /* 0x8000000013007812 */ /* 0x000fc800078e4800 */
[----:B------:R-:W-:Y:S01]  /*40b0*/  LOP3.LUT R0, R0, 0x7f800000, RZ, 0xfc, !PT ;  /* 0x7f80000000007812 */ /* 0x000fe200078efcff */
[----:B------:R-:W-:Y:S06]  /*40c0*/  BRA `(.L_x_61) ;  /* 0x0000000000147947 */ /* 0x000fec0003800000 */
.L_x_55:
[----:B------:R-:W-:Y:S01]  /*40d0*/  LOP3.LUT R0, R19, 0x80000000, R0, 0x48, !PT ;  /* 0x8000000013007812 */ /* 0x000fe200078e4800 */
[----:B------:R-:W-:Y:S06]  /*40e0*/  BRA `(.L_x_61) ;  /* 0x00000000000c7947 */ /* 0x000fec0003800000 */
.L_x_54:
[----:B------:R-:W0:Y:S01]  /*40f0*/  MUFU.RSQ R0, -QNAN ;  /* 0xffc0000000007908 */ /* 0x000e220000001400 */
[----:B------:R-:W-:Y:S05]  /*4100*/  BRA `(.L_x_61) ;  /* 0x0000000000047947 */ /* 0x000fea0003800000 */
.L_x_53:
[----:B------:R-:W-:-:S07]  /*4110*/  FADD.FTZ R0, R0, R3 ;  /* 0x0000000300007221 */ /* 0x000fce0000010000 */
.L_x_61:
[----:B------:R-:W-:Y:S05]  /*4120*/  BSYNC.RECONVERGENT B0 ;  /* 0x0000000000007941 */ /* 0x000fea0003800200 */
.L_x_51:
[----:B------:R-:W-:-:S04]  /*4130*/  HFMA2 R7, -RZ, RZ, 0, 0 ;  /* 0x00000000ff077431 */ /* 0x000fc800000001ff */
[----:B0-----:R-:W-:Y:S05]  /*4140*/  RET.REL.NODEC R6 `(_Z11updateBoxesPfPiS0_S_) ;  /* 0xffffffbc06ac7950 */ /* 0x001fea0003c3ffff */
.L_x_62:
[----:B------:R-:W-:-:S00]  /*4150*/  BRA `(.L_x_62) ;  /* 0xfffffffc00fc7947 */ /* 0x000fc0000383ffff */
[----:B------:R-:W-:-:S00]  /*4160*/  NOP ;  /* 0x0000000000007918 */ /* 0x000fc00000000000 */
        /* <DEDUP_REMOVED lines=9> */
.L_x_182:


//--------------------- .text._Z19calcForces_interboxPfS_PiS0_S_iiiii --------------------------
	.section	.text._Z19calcForces_interboxPfS_PiS0_S_iiiii,"ax",@progbits
	.align	128
        .global         _Z19calcForces_interboxPfS_PiS0_S_iiiii
        .type           _Z19calcForces_interboxPfS_PiS0_S_iiiii,@function
        .size           _Z19calcForces_interboxPfS_PiS0_S_iiiii,(.L_x_184 - _Z19calcForces_interboxPfS_PiS0_S_iiiii)
        .other          _Z19calcForces_interboxPfS_PiS0_S_iiiii,@"STO_CUDA_ENTRY STV_DEFAULT"
_Z19calcForces_interboxPfS_PiS0_S_iiiii:
.text._Z19calcForces_interboxPfS_PiS0_S_iiiii:
[----:B------:R-:W0:Y:S01]  /*0000*/  LDC R1, c[0x0][0x37c] ;  /* 0x0000df00ff017b82 */ /* 0x000e220000000800 */
[----:B------:R-:W1:Y:S01]  /*0010*/  LDCU UR6, c[0x0][0x3b8] ;  /* 0x00007700ff0677ac */ /* 0x000e620008000800 */
[----:B0-----:R-:W-:Y:S01]  /*0020*/  VIADD R1, R1, 0xffffffe8 ;  /* 0xffffffe801017836 */ /* 0x001fe20000000000 */
[----:B------:R-:W0:Y:S01]  /*0030*/  LDCU UR4, c[0x0][0x2f8] ;  /* 0x00005f00ff0477ac */ /* 0x000e220008000800 */
[----:B------:R-:W2:Y:S01]  /*0040*/  LDCU UR5, c[0x0][0x2fc] ;  /* 0x00005f80ff0577ac */ /* 0x000ea20008000800 */
[----:B-1----:R-:W-:Y:S02]  /*0050*/  UISETP.NE.AND UP0, UPT, UR6, 0x2, UPT ;  /* 0x000000020600788c */ /* 0x002fe4000bf05270 */
[----:B0-----:R-:W-:-:S05]  /*0060*/  IADD3 R6, P0, PT, R1, UR4, RZ ;  /* 0x0000000401067c10 */ /* 0x001fca000ff1e0ff */
[----:B--2---:R-:W-:Y:S02]  /*0070*/  IMAD.X R7, RZ, RZ, UR5, P0 ;  /* 0x00000005ff077e24 */ /* 0x004fe400080e06ff */
[----:B------:R-:W-:Y:S06]  /*0080*/  BRA.U !UP0, `(.L_x_63) ;  /* 0x0000000908247547 */ /* 0x000fec000b800000 */
[----:B------:R-:W-:-:S09]  /*0090*/  UISETP.NE.AND UP0, UPT, UR6, 0x1, UPT ;  /* 0x000000010600788c */ /* 0x000fd2000bf05270 */
[----:B------:R-:W-:Y:S05]  /*00a0*/  BRA.U !UP0, `(.L_x_64) ;  /* 0x0000000508147547 */ /* 0x000fea000b800000 */
[----:B------:R-:W-:-:S09]  /*00b0*/  UISETP.NE.AND UP0, UPT, UR6, URZ, UPT ;  /* 0x000000ff0600728c */ /* 0x000fd2000bf05270 */
[----:B------:R-:W-:Y:S05]  /*00c0*/  BRA.U UP0, `(.L_x_65) ;  /* 0x0000000d00187547 */ /* 0x000fea000b800000 */
[----:B------:R-:W0:Y:S01]  /*00d0*/  LDC R10, c[0x0][0x3b4] ;  /* 0x0000ed00ff0a7b82 */ /* 0x000e220000000800 */
[----:B------:R-:W1:Y:S01]  /*00e0*/  S2R R0, SR_CTAID.X ;  /* 0x0000000000007919 */ /* 0x000e620000002500 */
[----:B------:R-:W2:Y:S06]  /*00f0*/  LDCU UR6, c[0x0][0x3a8] ;  /* 0x00007500ff0677ac */ /* 0x000eac0008000800 */
[----:B------:R-:W3:Y:S08]  /*0100*/  S2UR UR5, SR_CTAID.Z ;  /* 0x00000000000579c3 */ /* 0x000ef00000002700 */
[----:B------:R-:W3:Y:S01]  /*0110*/  LDC R11, c[0x0][0x3b0] ;  /* 0x0000ec00ff0b7b82 */ /* 0x000ee20000000800 */
[----:B0-----:R-:W-:-:S07]  /*0120*/  IABS R9, R10 ;  /* 0x0000000a00097213 */ /* 0x001fce0000000000 */
[----:B------:R-:W0:Y:S01]  /*0130*/  S2UR UR4, SR_CTAID.Y ;  /* 0x00000000000479c3 */ /* 0x000e220000002600 */
[----:B------:R-:W4:Y:S07]  /*0140*/  I2F.RP R4, R9 ;  /* 0x0000000900047306 */ /* 0x000f2e0000209400 */
[----:B------:R-:W0:Y:S01]  /*0150*/  LDC R5, c[0x0][0x3ac] ;  /* 0x0000eb00ff057b82 */ /* 0x000e220000000800 */
[----:B-1----:R-:W-:-:S04]  /*0160*/  IMAD.SHL.U32 R0, R0, 0x2, RZ ;  /* 0x0000000200007824 */ /* 0x002fc800078e00ff */
[C---:B---3--:R-:W-:Y:S01]  /*0170*/  IMAD R8, R0.reuse, R11, UR5 ;  /* 0x0000000500087e24 */ /* 0x048fe2000f8e020b */
[----:B----4-:R-:W1:Y:S04]  /*0180*/  MUFU.RCP R4, R4 ;  /* 0x0000000400047308 */ /* 0x010e680000001000 */
[----:B------:R-:W-:Y:S01]  /*0190*/  IABS R13, R8 ;  /* 0x00000008000d7213 */ /* 0x000fe20000000000 */
[----:B0-----:R-:W-:Y:S01]  /*01a0*/  IMAD R5, R0, R5, UR4 ;  /* 0x0000000400057e24 */ /* 0x001fe2000f8e0205 */
[----:B-1----:R-:W-:Y:S01]  /*01b0*/  IADD3 R2, PT, PT, R4, 0xffffffe, RZ ;  /* 0x0ffffffe04027810 */ /* 0x002fe20007ffe0ff */
[----:B--2---:R-:W-:-:S03]  /*01c0*/  IMAD R4, R0, UR6, RZ ;  /* 0x0000000600047c24 */ /* 0x004fc6000f8e02ff */
[----:B------:R0:W1:Y:S02]  /*01d0*/  F2I.FTZ.U32.TRUNC.NTZ R3, R2 ;  /* 0x0000000200037305 */ /* 0x000064000021f000 */
[----:B------:R-:W-:Y:S01]  /*01e0*/  IABS R0, R4 ;  /* 0x0000000400007213 */ /* 0x000fe20000000000 */
[----:B0-----:R-:W-:Y:S02]  /*01f0*/  HFMA2 R2, -RZ, RZ, 0, 0 ;  /* 0x00000000ff027431 */ /* 0x001fe400000001ff */
[----:B-1----:R-:W-:-:S04]  /*0200*/  IMAD.MOV R12, RZ, RZ, -R3 ;  /* 0x000000ffff0c7224 */ /* 0x002fc800078e0a03 */
[----:B------:R-:W-:Y:S01]  /*0210*/  IMAD R11, R12, R9, RZ ;  /* 0x000000090c0b7224 */ /* 0x000fe200078e02ff */
[----:B------:R-:W-:-:S03]  /*0220*/  IABS R12, R5 ;  /* 0x00000005000c7213 */ /* 0x000fc60000000000 */
[----:B------:R-:W-:-:S04]  /*0230*/  IMAD.HI.U32 R2, R3, R11, R2 ;  /* 0x0000000b03027227 */ /* 0x000fc800078e0002 */
[----:B------:R-:W-:Y:S02]  /*0240*/  IMAD.MOV.U32 R11, RZ, RZ, R0 ;  /* 0x000000ffff0b7224 */ /* 0x000fe400078e0000 */
[----:B------:R-:W-:-:S04]  /*0250*/  IMAD.HI.U32 R3, R2, R12, RZ ;  /* 0x0000000c02037227 */ /* 0x000fc800078e00ff */
[----:B------:R-:W-:Y:S01]  /*0260*/  IMAD.HI.U32 R0, R2, R11, RZ ;  /* 0x0000000b02007227 */ /* 0x000fe200078e00ff */
[----:B------:R-:W-:-:S03]  /*0270*/  IADD3 R3, PT, PT, -R3, RZ, RZ ;  /* 0x000000ff03037210 */ /* 0x000fc60007ffe1ff */
[----:B------:R-:W-:-:S04]  /*0280*/  IMAD.HI.U32 R2, R2, R13, RZ ;  /* 0x0000000d02027227 */ /* 0x000fc800078e00ff */
[----:B------:R-:W-:Y:S02]  /*0290*/  IMAD.MOV R14, RZ, RZ, -R2 ;  /* 0x000000ffff0e7224 */ /* 0x000fe400078e0a02 */
[C---:B------:R-:W-:Y:S02]  /*02a0*/  IMAD R2, R9.reuse, R3, R12 ;  /* 0x0000000309027224 */ /* 0x040fe400078e020c */
[C---:B------:R-:W-:Y:S02]  /*02b0*/  IMAD R3, R9.reuse, R14, R13 ;  /* 0x0000000e09037224 */ /* 0x040fe400078e020d */
[----:B------:R-:W-:Y:S01]  /*02c0*/  IMAD.MOV R0, RZ, RZ, -R0 ;  /* 0x000000ffff007224 */ /* 0x000fe200078e0a00 */
[C---:B------:R-:W-:Y:S02]  /*02d0*/  ISETP.GT.U32.AND P1, PT, R9.reuse, R2, PT ;  /* 0x000000020900720c */ /* 0x040fe40003f24070 */
[C---:B------:R-:W-:Y:S01]  /*02e0*/  ISETP.GT.U32.AND P2, PT, R9.reuse, R3, PT ;  /* 0x000000030900720c */ /* 0x040fe20003f44070 */
[----:B------:R-:W-:-:S05]  /*02f0*/  IMAD R0, R9, R0, R11 ;  /* 0x0000000009007224 */ /* 0x000fca00078e020b */
[----:B------:R-:W-:-:S05]  /*0300*/  ISETP.GT.U32.AND P0, PT, R9, R0, PT ;  /* 0x000000000900720c */ /* 0x000fca0003f04070 */
[----:B------:R-:W-:Y:S02]  /*0310*/  @!P1 IADD3 R2, PT, PT, R2, -R9, RZ ;  /* 0x8000000902029210 */ /* 0x000fe40007ffe0ff */
[--C-:B------:R-:W-:Y:S01]  /*0320*/  @!P2 IMAD.IADD R3, R3, 0x1, -R9.reuse ;  /* 0x000000010303a824 */ /* 0x100fe200078e0a09 */
[----:B------:R-:W-:Y:S02]  /*0330*/  ISETP.GE.AND P1, PT, R5, RZ, PT ;  /* 0x000000ff0500720c */ /* 0x000fe40003f26270 */
[C---:B------:R-:W-:Y:S02]  /*0340*/  ISETP.GT.U32.AND P4, PT, R9.reuse, R2, PT ;  /* 0x000000020900720c */ /* 0x040fe40003f84070 */
[----:B------:R-:W-:Y:S01]  /*0350*/  ISETP.GT.U32.AND P5, PT, R9, R3, PT ;  /* 0x000000030900720c */ /* 0x000fe20003fa4070 */
[----:B------:R-:W-:Y:S01]  /*0360*/  @!P0 IMAD.IADD R0, R0, 0x1, -R9 ;  /* 0x0000000100008824 */ /* 0x000fe200078e0a09 */
[----:B------:R-:W-:Y:S02]  /*0370*/  ISETP.GE.AND P2, PT, R8, RZ, PT ;  /* 0x000000ff0800720c */ /* 0x000fe40003f46270 */
[----:B------:R-:W-:-:S02]  /*0380*/  ISETP.GE.AND P0, PT, R4, RZ, PT ;  /* 0x000000ff0400720c */ /* 0x000fc40003f06270 */
[----:B------:R-:W-:-:S05]  /*0390*/  ISETP.GT.U32.AND P3, PT, R9, R0, PT ;  /* 0x000000000900720c */ /* 0x000fca0003f64070 */
[----:B------:R-:W-:Y:S02]  /*03a0*/  @!P4 IADD3 R2, PT, PT, R2, -R9, RZ ;  /* 0x800000090202c210 */ /* 0x000fe40007ffe0ff */
[----:B------:R-:W-:-:S03]  /*03b0*/  @!P5 IMAD.IADD R3, R3, 0x1, -R9 ;  /* 0x000000010303d824 */ /* 0x000fc600078e0a09 */
[----:B------:R-:W-:Y:S02]  /*03c0*/  @!P1 IMAD.MOV R2, RZ, RZ, -R2 ;  /* 0x000000ffff029224 */ /* 0x000fe400078e0a02 */
[----:B------:R-:W-:Y:S01]  /*03d0*/  IMAD.MOV.U32 R8, RZ, RZ, R3 ;  /* 0x000000ffff087224 */ /* 0x000fe200078e0003 */
[----:B------:R-:W-:Y:S01]  /*03e0*/  LOP3.LUT R3, RZ, R10, RZ, 0x33, !PT ;  /* 0x0000000aff037212 */ /* 0x000fe200078e33ff */
[----:B------:R-:W-:Y:S01]  /*03f0*/  @!P3 IMAD.IADD R0, R0, 0x1, -R9 ;  /* 0x000000010000b824 */ /* 0x000fe200078e0a09 */
[----:B------:R-:W-:Y:S01]  /*0400*/  ISETP.NE.AND P3, PT, R10, RZ, PT ;  /* 0x000000ff0a00720c */ /* 0x000fe20003f65270 */
[----:B------:R-:W-:-:S03]  /*0410*/  @!P2 IMAD.MOV R8, RZ, RZ, -R8 ;  /* 0x000000ffff08a224 */ /* 0x000fc600078e0a08 */
[----:B------:R-:W-:Y:S02]  /*0420*/  @!P0 IADD3 R0, PT, PT, -R0, RZ, RZ ;  /* 0x000000ff00008210 */ /* 0x000fe40007ffe1ff */
[C---:B------:R-:W-:Y:S02]  /*0430*/  SEL R4, R3.reuse, R2, !P3 ;  /* 0x0000000203047207 */ /* 0x040fe40005800000 */
[C---:B------:R-:W-:Y:S02]  /*0440*/  SEL R8, R3.reuse, R8, !P3 ;  /* 0x0000000803087207 */ /* 0x040fe40005800000 */
[----:B------:R-:W-:Y:S02]  /*0450*/  SEL R0, R3, R0, !P3 ;  /* 0x0000000003007207 */ /* 0x000fe40005800000 */
[----:B------:R-:W-:Y:S02]  /*0460*/  SHF.R.S32.HI R3, RZ, 0x1f, R4 ;  /* 0x0000001fff037819 */ /* 0x000fe40000011404 */
[----:B------:R-:W-:-:S02]  /*0470*/  SHF.R.S32.HI R5, RZ, 0x1f, R8 ;  /* 0x0000001fff057819 */ /* 0x000fc40000011408 */
[----:B------:R-:W-:Y:S02]  /*0480*/  SHF.R.S32.HI R2, RZ, 0x1f, R0 ;  /* 0x0000001fff027819 */ /* 0x000fe40000011400 */
[-C--:B------:R-:W-:Y:S02]  /*0490*/  LOP3.LUT R3, R3, R10.reuse, RZ, 0xc0, !PT ;  /* 0x0000000a03037212 */ /* 0x080fe400078ec0ff */
[-C--:B------:R-:W-:Y:S02]  /*04a0*/  LOP3.LUT R5, R5, R10.reuse, RZ, 0xc0, !PT ;  /* 0x0000000a05057212 */ /* 0x080fe400078ec0ff */
[----:B------:R-:W-:Y:S01]  /*04b0*/  LOP3.LUT R9, R2, R10, RZ, 0xc0, !PT ;  /* 0x0000000a02097212 */ /* 0x000fe200078ec0ff */
[----:B------:R-:W-:Y:S02]  /*04c0*/  IMAD.IADD R11, R4, 0x1, R3 ;  /* 0x00000001040b7824 */ /* 0x000fe400078e0203 */
[----:B------:R-:W-:Y:S01]  /*04d0*/  IMAD.IADD R8, R8, 0x1, R5 ;  /* 0x0000000108087824 */ /* 0x000fe200078e0205 */
[----:B------:R-:W-:Y:S01]  /*04e0*/  IADD3 R9, PT, PT, R0, R9, RZ ;  /* 0x0000000900097210 */ /* 0x000fe20007ffe0ff */
[----:B------:R-:W-:Y:S06]  /*04f0*/  BRA `(.L_x_65) ;  /* 0x00000008000c7947 */ /* 0x000fec0003800000 */
.L_x_64:
[----:B------:R-:W0:Y:S01]  /*0500*/  LDC R13, c[0x0][0x3b4] ;  /* 0x0000ed00ff0d7b82 */ /* 0x000e220000000800 */
[----:B------:R-:W1:Y:S01]  /*0510*/  S2R R0, SR_CTAID.Y ;  /* 0x0000000000007919 */ /* 0x000e620000002600 */
[----:B------:R-:W2:Y:S06]  /*0520*/  S2R R5, SR_CTAID.X ;  /* 0x0000000000057919 */ /* 0x000eac0000002500 */
[----:B------:R-:W2:Y:S01]  /*0530*/  LDC R4, c[0x0][0x3a8] ;  /* 0x0000ea00ff047b82 */ /* 0x000ea20000000800 */
[----:B------:R-:W3:Y:S07]  /*0540*/  S2R R9, SR_CTAID.Z ;  /* 0x0000000000097919 */ /* 0x000eee0000002700 */
[----:B------:R-:W3:Y:S01]  /*0550*/  LDC R10, c[0x0][0x3b0] ;  /* 0x0000ec00ff0a7b82 */ /* 0x000ee20000000800 */
[----:B0-----:R-:W-:-:S07]  /*0560*/  IABS R15, R13 ;  /* 0x0000000d000f7213 */ /* 0x001fce0000000000 */
[----:B------:R-:W0:Y:S01]  /*0570*/  LDC R11, c[0x0][0x3ac] ;  /* 0x0000eb00ff0b7b82 */ /* 0x000e220000000800 */
[----:B------:R-:W4:Y:S01]  /*0580*/  I2F.RP R8, R15 ;  /* 0x0000000f00087306 */ /* 0x000f220000209400 */
[----:B-1----:R-:W-:-:S04]  /*0590*/  IMAD.SHL.U32 R0, R0, 0x2, RZ ;  /* 0x0000000200007824 */ /* 0x002fc800078e00ff */
[----:B--2---:R-:W-:-:S03]  /*05a0*/  IMAD R4, R0, R4, R5 ;  /* 0x0000000400047224 */ /* 0x004fc600078e0205 */
[----:B----4-:R-:W1:Y:S01]  /*05b0*/  MUFU.RCP R8, R8 ;  /* 0x0000000800087308 */ /* 0x010e620000001000 */
[----:B0-----:R-:W-:Y:S01]  /*05c0*/  IMAD R5, R0, R11, RZ ;  /* 0x0000000b00057224 */ /* 0x001fe200078e02ff */
[----:B-1----:R-:W-:Y:S01]  /*05d0*/  IADD3 R2, PT, PT, R8, 0xffffffe, RZ ;  /* 0x0ffffffe08027810 */ /* 0x002fe20007ffe0ff */
[----:B---3--:R-:W-:Y:S01]  /*05e0*/  IMAD R8, R0, R10, R9 ;  /* 0x0000000a00087224 */ /* 0x008fe200078e0209 */
[----:B------:R-:W-:-:S04]  /*05f0*/  IABS R0, R4 ;  /* 0x0000000400007213 */ /* 0x000fc80000000000 */
[----:B------:R0:W1:Y:S01]  /*0600*/  F2I.FTZ.U32.TRUNC.NTZ R3, R2 ;  /* 0x0000000200037305 */ /* 0x000062000021f000 */
[----:B------:R-:W-:Y:S02]  /*0610*/  IABS R10, R5 ;  /* 0x00000005000a7213 */ /* 0x000fe40000000000 */
[----:B0-----:R-:W-:Y:S01]  /*0620*/  MOV R2, RZ ;  /* 0x000000ff00027202 */ /* 0x001fe20000000f00 */
        /* <DEDUP_REMOVED lines=10> */
[----:B------:R-:W-:Y:S02]  /*06d0*/  IMAD.MOV R3, RZ, RZ, -R3 ;  /* 0x000000ffff037224 */ /* 0x000fe400078e0a03 */
[C---:B------:R-:W-:Y:S02]  /*06e0*/  IMAD R0, R15.reuse, R0, R9 ;  /* 0x000000000f007224 */ /* 0x040fe400078e0209 */
[C---:B------:R-:W-:Y:S02]  /*06f0*/  IMAD R3, R15.reuse, R3, R12 ;  /* 0x000000030f037224 */ /* 0x040fe400078e020c */
[C---:B------:R-:W-:Y:S01]  /*0700*/  IMAD R2, R15.reuse, R11, R10 ;  /* 0x0000000b0f027224 */ /* 0x040fe200078e020a */
[C---:B------:R-:W-:Y:S02]  /*0710*/  ISETP.GT.U32.AND P0, PT, R15.reuse, R0, PT ;  /* 0x000000000f00720c */ /* 0x040fe40003f04070 */
[----:B------:R-:W-:-:S02]  /*0720*/  ISETP.GT.U32.AND P2, PT, R15, R3, PT ;  /* 0x000000030f00720c */ /* 0x000fc40003f44070 */
[----:B------:R-:W-:-:S09]  /*0730*/  ISETP.GT.U32.AND P1, PT, R15, R2, PT ;  /* 0x000000020f00720c */ /* 0x000fd20003f24070 */
[--C-:B------:R-:W-:Y:S01]  /*0740*/  @!P0 IMAD.IADD R0, R0, 0x1, -R15.reuse ;  /* 0x0000000100008824 */ /* 0x100fe200078e0a0f */
[----:B------:R-:W-:Y:S01]  /*0750*/  ISETP.GE.AND P0, PT, R8, RZ, PT ;  /* 0x000000ff0800720c */ /* 0x000fe20003f06270 */
[----:B------:R-:W-:Y:S01]  /*0760*/  @!P2 IMAD.IADD R3, R3, 0x1, -R15 ;  /* 0x000000010303a824 */ /* 0x000fe200078e0a0f */
[----:B------:R-:W-:Y:S02]  /*0770*/  ISETP.GE.AND P2, PT, R4, RZ, PT ;  /* 0x000000ff0400720c */ /* 0x000fe40003f46270 */
[----:B------:R-:W-:Y:S02]  /*0780*/  @!P1 IADD3 R2, PT, PT, R2, -R15, RZ ;  /* 0x8000000f02029210 */ /* 0x000fe40007ffe0ff */
[C---:B------:R-:W-:Y:S02]  /*0790*/  ISETP.GT.U32.AND P3, PT, R15.reuse, R0, PT ;  /* 0x000000000f00720c */ /* 0x040fe40003f64070 */
[C---:B------:R-:W-:Y:S02]  /*07a0*/  ISETP.GT.U32.AND P4, PT, R15.reuse, R2, PT ;  /* 0x000000020f00720c */ /* 0x040fe40003f84070 */
[----:B------:R-:W-:-:S02]  /*07b0*/  ISETP.GT.U32.AND P5, PT, R15, R3, PT ;  /* 0x000000030f00720c */ /* 0x000fc40003fa4070 */
[----:B------:R-:W-:Y:S02]  /*07c0*/  ISETP.GE.AND P1, PT, R5, RZ, PT ;  /* 0x000000ff0500720c */ /* 0x000fe40003f26270 */
[----:B------:R-:W-:-:S05]  /*07d0*/  LOP3.LUT R5, RZ, R13, RZ, 0x33, !PT ;  /* 0x0000000dff057212 */ /* 0x000fca00078e33ff */
[--C-:B------:R-:W-:Y:S01]  /*07e0*/  @!P3 IMAD.IADD R0, R0, 0x1, -R15.reuse ;  /* 0x000000010000b824 */ /* 0x100fe200078e0a0f */
[----:B------:R-:W-:Y:S02]  /*07f0*/  ISETP.NE.AND P3, PT, R13, RZ, PT ;  /* 0x000000ff0d00720c */ /* 0x000fe40003f65270 */
[----:B------:R-:W-:Y:S01]  /*0800*/  @!P4 IADD3 R2, PT, PT, R2, -R15, RZ ;  /* 0x8000000f0202c210 */ /* 0x000fe20007ffe0ff */
[----:B------:R-:W-:Y:S02]  /*0810*/  @!P5 IMAD.IADD R3, R3, 0x1, -R15 ;  /* 0x000000010303d824 */ /* 0x000fe400078e0a0f */
[----:B------:R-:W-:Y:S01]  /*0820*/  @!P2 IMAD.MOV R0, RZ, RZ, -R0 ;  /* 0x000000ffff00a224 */ /* 0x000fe200078e0a00 */
[----:B------:R-:W-:Y:S01]  /*0830*/  @!P1 IADD3 R2, PT, PT, -R2, RZ, RZ ;  /* 0x000000ff02029210 */ /* 0x000fe20007ffe1ff */
[----:B------:R-:W-:-:S03]  /*0840*/  @!P0 IMAD.MOV R3, RZ, RZ, -R3 ;  /* 0x000000ffff038224 */ /* 0x000fc600078e0a03 */
[C---:B------:R-:W-:Y:S02]  /*0850*/  SEL R0, R5.reuse, R0, !P3 ;  /* 0x0000000005007207 */ /* 0x040fe40005800000 */
[C---:B------:R-:W-:Y:S02]  /*0860*/  SEL R11, R5.reuse, R2, !P3 ;  /* 0x00000002050b7207 */ /* 0x040fe40005800000 */
[----:B------:R-:W-:Y:S02]  /*0870*/  SEL R8, R5, R3, !P3 ;  /* 0x0000000305087207 */ /* 0x000fe40005800000 */
[----:B------:R-:W-:Y:S02]  /*0880*/  SHF.R.S32.HI R2, RZ, 0x1f, R0 ;  /* 0x0000001fff027819 */ /* 0x000fe40000011400 */
[----:B------:R-:W-:Y:S02]  /*0890*/  SHF.R.S32.HI R3, RZ, 0x1f, R11 ;  /* 0x0000001fff037819 */ /* 0x000fe4000001140b */
[----:B------:R-:W-:-:S02]  /*08a0*/  SHF.R.S32.HI R4, RZ, 0x1f, R8 ;  /* 0x0000001fff047819 */ /* 0x000fc40000011408 */
[-C--:B------:R-:W-:Y:S02]  /*08b0*/  LOP3.LUT R9, R2, R13.reuse, RZ, 0xc0, !PT ;  /* 0x0000000d02097212 */ /* 0x080fe400078ec0ff */
[-C--:B------:R-:W-:Y:S02]  /*08c0*/  LOP3.LUT R2, R3, R13.reuse, RZ, 0xc0, !PT ;  /* 0x0000000d03027212 */ /* 0x080fe400078ec0ff */
[----:B------:R-:W-:Y:S01]  /*08d0*/  LOP3.LUT R3, R4, R13, RZ, 0xc0, !PT ;  /* 0x0000000d04037212 */ /* 0x000fe200078ec0ff */
[----:B------:R-:W-:Y:S01]  /*08e0*/  IMAD.IADD R9, R0, 0x1, R9 ;  /* 0x0000000100097824 */ /* 0x000fe200078e0209 */
[----:B------:R-:W-:-:S03]  /*08f0*/  IADD3 R11, PT, PT, R11, R2, RZ ;  /* 0x000000020b0b7210 */ /* 0x000fc60007ffe0ff */
[----:B------:R-:W-:Y:S01]  /*0900*/  IMAD.IADD R8, R8, 0x1, R3 ;  /* 0x0000000108087824 */ /* 0x000fe200078e0203 */
[----:B------:R-:W-:Y:S06]  /*0910*/  BRA `(.L_x_65) ;  /* 0x0000000400047947 */ /* 0x000fec0003800000 */
.L_x_63:
[----:B------:R-:W0:Y:S01]  /*0920*/  LDC R13, c[0x0][0x3b4] ;  /* 0x0000ed00ff0d7b82 */ /* 0x000e220000000800 */
[----:B------:R-:W1:Y:S01]  /*0930*/  S2R R0, SR_CTAID.Z ;  /* 0x0000000000007919 */ /* 0x000e620000002700 */
[----:B------:R-:W2:Y:S06]  /*0940*/  S2R R5, SR_CTAID.X ;  /* 0x0000000000057919 */ /* 0x000eac0000002500 */
[----:B------:R-:W2:Y:S01]  /*0950*/  LDC R4, c[0x0][0x3a8] ;  /* 0x0000ea00ff047b82 */ /* 0x000ea20000000800 */
[----:B------:R-:W3:Y:S07]  /*0960*/  S2R R9, SR_CTAID.Y ;  /* 0x0000000000097919 */ /* 0x000eee0000002600 */
[----:B------:R-:W3:Y:S01]  /*0970*/  LDC R10, c[0x0][0x3ac] ;  /* 0x0000eb00ff0a7b82 */ /* 0x000ee20000000800 */
[----:B0-----:R-:W-:-:S07]  /*0980*/  IABS R15, R13 ;  /* 0x0000000d000f7213 */ /* 0x001fce0000000000 */
[----:B------:R-:W0:Y:S01]  /*0990*/  LDC R11, c[0x0][0x3b0] ;  /* 0x0000ec00ff0b7b82 */ /* 0x000e220000000800 */
[----:B------:R-:W4:Y:S01]  /*09a0*/  I2F.RP R8, R15 ;  /* 0x0000000f00087306 */ /* 0x000f220000209400 */
[----:B-1----:R-:W-:-:S05]  /*09b0*/  SHF.L.U32 R0, R0, 0x1, RZ ;  /* 0x0000000100007819 */ /* 0x002fca00000006ff */
[C---:B--2---:R-:W-:Y:S02]  /*09c0*/  IMAD R4, R0.reuse, R4, R5 ;  /* 0x0000000400047224 */ /* 0x044fe400078e0205 */
[----:B---3--:R-:W-:Y:S01]  /*09d0*/  IMAD R5, R0, R10, R9 ;  /* 0x0000000a00057224 */ /* 0x008fe200078e0209 */
[----:B----4-:R-:W1:Y:S04]  /*09e0*/  MUFU.RCP R8, R8 ;  /* 0x0000000800087308 */ /* 0x010e680000001000 */
[----:B------:R-:W-:Y:S01]  /*09f0*/  IABS R10, R5 ;  /* 0x00000005000a7213 */ /* 0x000fe20000000000 */
[----:B-1----:R-:W-:Y:S02]  /*0a00*/  VIADD R2, R8, 0xffffffe ;  /* 0x0ffffffe08027836 */ /* 0x002fe40000000000 */
[----:B0-----:R-:W-:Y:S01]  /*0a10*/  IMAD R8, R0, R11, RZ ;  /* 0x0000000b00087224 */ /* 0x001fe200078e02ff */
[----:B------:R-:W-:Y:S01]  /*0a20*/  IABS R0, R4 ;  /* 0x0000000400007213 */ /* 0x000fe20000000000 */
[----:B------:R0:W1:Y:S02]  /*0a30*/  F2I.FTZ.U32.TRUNC.NTZ R3, R2 ;  /* 0x0000000200037305 */ /* 0x000064000021f000 */
[----:B0-----:R-:W-:-:S02]  /*0a40*/  IMAD.MOV.U32 R2, RZ, RZ, RZ ;  /* 0x000000ffff027224 */ /* 0x001fc400078e00ff */
[----:B-1----:R-:W-:-:S04]  /*0a50*/  IMAD.MOV R12, RZ, RZ, -R3 ;  /* 0x000000ffff0c7224 */ /* 0x002fc800078e0a03 */
[----:B------:R-:W-:Y:S01]  /*0a60*/  IMAD R9, R12, R15, RZ ;  /* 0x0000000f0c097224 */ /* 0x000fe200078e02ff */
[----:B------:R-:W-:-:S03]  /*0a70*/  IABS R12, R8 ;  /* 0x00000008000c7213 */ /* 0x000fc60000000000 */
[----:B------:R-:W-:Y:S01]  /*0a80*/  IMAD.HI.U32 R3, R3, R9, R2 ;  /* 0x0000000903037227 */ /* 0x000fe200078e0002 */
[----:B------:R-:W-:-:S05]  /*0a90*/  MOV R9, R0 ;  /* 0x0000000000097202 */ /* 0x000fca0000000f00 */
[----:B------:R-:W-:-:S04]  /*0aa0*/  IMAD.HI.U32 R0, R3, R9, RZ ;  /* 0x0000000903007227 */ /* 0x000fc800078e00ff */
[----:B------:R-:W-:-:S04]  /*0ab0*/  IMAD.HI.U32 R2, R3, R10, RZ ;  /* 0x0000000a03027227 */ /* 0x000fc800078e00ff */
[----:B------:R-:W-:-:S04]  /*0ac0*/  IMAD.HI.U32 R3, R3, R12, RZ ;  /* 0x0000000c03037227 */ /* 0x000fc800078e00ff */
[----:B------:R-:W-:Y:S01]  /*0ad0*/  IMAD.MOV R0, RZ, RZ, -R0 ;  /* 0x000000ffff007224 */ /* 0x000fe200078e0a00 */
[----:B------:R-:W-:Y:S01]  /*0ae0*/  IADD3 R3, PT, PT, -R3, RZ, RZ ;  /* 0x000000ff03037210 */ /* 0x000fe20007ffe1ff */
        /* <DEDUP_REMOVED lines=18> */
[----:B------:R-:W-:Y:S01]  /*0c10*/  ISETP.NE.AND P3, PT, R13, RZ, PT ;  /* 0x000000ff0d00720c */ /* 0x000fe20003f65270 */
[----:B------:R-:W-:Y:S02]  /*0c20*/  @!P4 IMAD.IADD R2, R2, 0x1, -R15 ;  /* 0x000000010202c824 */ /* 0x000fe400078e0a0f */
[----:B------:R-:W-:Y:S02]  /*0c30*/  @!P5 IADD3 R3, PT, PT, R3, -R15, RZ ;  /* 0x8000000f0303d210 */ /* 0x000fe40007ffe0ff */
[----:B------:R-:W-:Y:S02]  /*0c40*/  @!P2 IMAD.MOV R0, RZ, RZ, -R0 ;  /* 0x000000ffff00a224 */ /* 0x000fe400078e0a00 */
[----:B------:R-:W-:Y:S01]  /*0c50*/  @!P1 IMAD.MOV R2, RZ, RZ, -R2 ;  /* 0x000000ffff029224 */ /* 0x000fe200078e0a02 */
[----:B------:R-:W-:Y:S02]  /*0c60*/  @!P0 IADD3 R3, PT, PT, -R3, RZ, RZ ;  /* 0x000000ff03038210 */ /* 0x000fe40007ffe1ff */
[----:B------:R-:W-:-:S02]  /*0c70*/  SEL R0, R5, R0, !P3 ;  /* 0x0000000005007207 */ /* 0x000fc40005800000 */
[C---:B------:R-:W-:Y:S02]  /*0c80*/  SEL R11, R5.reuse, R2, !P3 ;  /* 0x00000002050b7207 */ /* 0x040fe40005800000 */
[----:B------:R-:W-:Y:S02]  /*0c90*/  SEL R8, R5, R3, !P3 ;  /* 0x0000000305087207 */ /* 0x000fe40005800000 */
[----:B------:R-:W-:Y:S02]  /*0ca0*/  SHF.R.S32.HI R2, RZ, 0x1f, R0 ;  /* 0x0000001fff027819 */ /* 0x000fe40000011400 */
[----:B------:R-:W-:Y:S02]  /*0cb0*/  SHF.R.S32.HI R3, RZ, 0x1f, R11 ;  /* 0x0000001fff037819 */ /* 0x000fe4000001140b */
[----:B------:R-:W-:Y:S02]  /*0cc0*/  SHF.R.S32.HI R4, RZ, 0x1f, R8 ;  /* 0x0000001fff047819 */ /* 0x000fe40000011408 */
[----:B------:R-:W-:-:S02]  /*0cd0*/  LOP3.LUT R9, R2, R13, RZ, 0xc0, !PT ;  /* 0x0000000d02097212 */ /* 0x000fc400078ec0ff */
[-C--:B------:R-:W-:Y:S02]  /*0ce0*/  LOP3.LUT R2, R3, R13.reuse, RZ, 0xc0, !PT ;  /* 0x0000000d03027212 */ /* 0x080fe400078ec0ff */
[----:B------:R-:W-:Y:S01]  /*0cf0*/  LOP3.LUT R3, R4, R13, RZ, 0xc0, !PT ;  /* 0x0000000d04037212 */ /* 0x000fe200078ec0ff */
[----:B------:R-:W-:Y:S02]  /*0d00*/  IMAD.IADD R9, R0, 0x1, R9 ;  /* 0x0000000100097824 */ /* 0x000fe400078e0209 */
[----:B------:R-:W-:Y:S01]  /*0d10*/  IMAD.IADD R11, R11, 0x1, R2 ;  /* 0x000000010b0b7824 */ /* 0x000fe200078e0202 */
[----:B------:R-:W-:-:S07]  /*0d20*/  IADD3 R8, PT, PT, R8, R3, RZ ;  /* 0x0000000308087210 */ /* 0x000fce0007ffe0ff */
.L_x_65:
[----:B------:R-:W0:Y:S01]  /*0d30*/  LDC R12, c[0x0][0x3b4] ;  /* 0x0000ed00ff0c7b82 */ /* 0x000e220000000800 */
[----:B------:R-:W1:Y:S01]  /*0d40*/  LDCU UR4, c[0x0][0x3a8] ;  /* 0x00007500ff0477ac */ /* 0x000e620008000800 */
[----:B------:R-:W2:Y:S06]  /*0d50*/  LDCU.64 UR36, c[0x0][0x358] ;  /* 0x00006b00ff2477ac */ /* 0x000eac0008000a00 */
[----:B------:R-:W3:Y:S08]  /*0d60*/  LDC R4, c[0x0][0x3ac] ;  /* 0x0000eb00ff047b82 */ /* 0x000ef00000000800 */
[----:B------:R-:W4:Y:S08]  /*0d70*/  LDC R15, c[0x0][0x3b0] ;  /* 0x0000ec00ff0f7b82 */ /* 0x000f300000000800 */
[----:B------:R-:W2:Y:S01]  /*0d80*/  LDC.64 R18, c[0x0][0x3a0] ;  /* 0x0000e800ff127b82 */ /* 0x000ea20000000a00 */
[----:B0-----:R-:W-:Y:S01]  /*0d90*/  IABS R17, R12 ;  /* 0x0000000c00117213 */ /* 0x001fe20000000000 */
[----:B-1----:R-:W-:Y:S01]  /*0da0*/  VIADD R0, R9, UR4 ;  /* 0x0000000409007c36 */ /* 0x002fe20008000000 */
[----:B------:R-:W0:Y:S01]  /*0db0*/  S2R R24, SR_TID.X ;  /* 0x0000000000187919 */ /* 0x000e220000002100 */
[----:B------:R-:W1:Y:S01]  /*0dc0*/  LDCU.64 UR40, c[0x0][0x390] ;  /* 0x00007200ff2877ac */ /* 0x000e620008000a00 */
[----:B------:R-:W4:Y:S01]  /*0dd0*/  I2F.RP R5, R17 ;  /* 0x0000001100057306 */ /* 0x000f220000209400 */
[----:B---3--:R-:W-:-:S04]  /*0de0*/  IADD3 R4, PT, PT, R11, R4, RZ ;  /* 0x000000040b047210 */ /* 0x008fc80007ffe0ff */
[----:B------:R-:W-:-:S03]  /*0df0*/  IABS R14, R4 ;  /* 0x00000004000e7213 */ /* 0x000fc60000000000 */
[----:B----4-:R-:W3:Y:S01]  /*0e00*/  MUFU.RCP R5, R5 ;  /* 0x0000000500057308 */ /* 0x010ee20000001000 */
[----:B--2---:R-:W5:Y:S01]  /*0e10*/  LDG.E R18, desc[UR36][R18.64] ;  /* 0x0000002412127981 */ /* 0x004f62000c1e1900 */
[----:B---3--:R-:W-:Y:S02]  /*0e20*/  VIADD R2, R5, 0xffffffe ;  /* 0x0ffffffe05027836 */ /* 0x008fe40000000000 */
[----:B------:R-:W-:-:S04]  /*0e30*/  IMAD.IADD R5, R8, 0x1, R15 ;  /* 0x0000000108057824 */ /* 0x000fc800078e020f */
[----:B------:R2:W3:Y:S01]  /*0e40*/  F2I.FTZ.U32.TRUNC.NTZ R3, R2 ;  /* 0x0000000200037305 */ /* 0x0004e2000021f000 */
[----:B------:R-:W-:Y:S01]  /*0e50*/  IMAD R8, R8, R12, R11 ;  /* 0x0000000c08087224 */ /* 0x000fe200078e020b */
[----:B------:R-:W-:-:S03]  /*0e60*/  IABS R15, R5 ;  /* 0x00000005000f7213 */ /* 0x000fc60000000000 */
[----:B------:R-:W-:Y:S01]  /*0e70*/  IMAD R9, R8, R12, R9 ;  /* 0x0000000c08097224 */ /* 0x000fe200078e0209 */
[----:B--2---:R-:W-:Y:S01]  /*0e80*/  MOV R2, RZ ;  /* 0x000000ff00027202 */ /* 0x004fe20000000f00 */
[----:B---3--:R-:W-:-:S04]  /*0e90*/  IMAD.MOV R10, RZ, RZ, -R3 ;  /* 0x000000ffff0a7224 */ /* 0x008fc800078e0a03 */
[----:B------:R-:W-:-:S04]  /*0ea0*/  IMAD R13, R10, R17, RZ ;  /* 0x000000110a0d7224 */ /* 0x000fc800078e02ff */
[----:B------:R-:W-:Y:S01]  /*0eb0*/  IMAD.HI.U32 R10, R3, R13, R2 ;  /* 0x0000000d030a7227 */ /* 0x000fe200078e0002 */
[----:B------:R-:W-:-:S05]  /*0ec0*/  IABS R13, R0 ;  /* 0x00000000000d7213 */ /* 0x000fca0000000000 */
[----:B------:R-:W-:-:S04]  /*0ed0*/  IMAD.HI.U32 R3, R10, R14, RZ ;  /* 0x0000000e0a037227 */ /* 0x000fc800078e00ff */
[----:B------:R-:W-:-:S04]  /*0ee0*/  IMAD.HI.U32 R2, R10, R13, RZ ;  /* 0x0000000d0a027227 */ /* 0x000fc800078e00ff */
[----:B------:R-:W-:-:S04]  /*0ef0*/  IMAD.HI.U32 R10, R10, R15, RZ ;  /* 0x0000000f0a0a7227 */ /* 0x000fc800078e00ff */
[----:B------:R-:W-:Y:S01]  /*0f00*/  IMAD.MOV R3, RZ, RZ, -R3 ;  /* 0x000000ffff037224 */ /* 0x000fe200078e0a03 */
[----:B------:R-:W-:Y:S01]  /*0f10*/  IADD3 R10, PT, PT, -R10, RZ, RZ ;  /* 0x000000ff0a0a7210 */ /* 0x000fe20007ffe1ff */
[----:B------:R-:W-:Y:S02]  /*0f20*/  IMAD.MOV R2, RZ, RZ, -R2 ;  /* 0x000000ffff027224 */ /* 0x000fe400078e0a02 */
[C---:B------:R-:W-:Y:S02]  /*0f30*/  IMAD R3, R17.reuse, R3, R14 ;  /* 0x0000000311037224 */ /* 0x040fe400078e020e */
[C---:B------:R-:W-:Y:S01]  /*0f40*/  IMAD R10, R17.reuse, R10, R15 ;  /* 0x0000000a110a7224 */ /* 0x040fe200078e020f */
[----:B------:R-:W-:Y:S01]  /*0f50*/  LOP3.LUT R15, RZ, R12, RZ, 0x33, !PT ;  /* 0x0000000cff0f7212 */ /* 0x000fe200078e33ff */
[C---:B------:R-:W-:Y:S01]  /*0f60*/  IMAD R2, R17.reuse, R2, R13 ;  /* 0x0000000211027224 */ /* 0x040fe200078e020d */
[C---:B------:R-:W-:Y:S02]  /*0f70*/  ISETP.GT.U32.AND P1, PT, R17.reuse, R3, PT ;  /* 0x000000031100720c */ /* 0x040fe40003f24070 */
[----:B------:R-:W-:-:S02]  /*0f80*/  ISETP.GT.U32.AND P2, PT, R17, R10, PT ;  /* 0x0000000a1100720c */ /* 0x000fc40003f44070 */
[----:B------:R-:W-:-:S09]  /*0f90*/  ISETP.GT.U32.AND P0, PT, R17, R2, PT ;  /* 0x000000021100720c */ /* 0x000fd20003f04070 */
[--C-:B------:R-:W-:Y:S01]  /*0fa0*/  @!P1 IMAD.IADD R3, R3, 0x1, -R17.reuse ;  /* 0x0000000103039824 */ /* 0x100fe200078e0a11 */
[----:B------:R-:W-:Y:S02]  /*0fb0*/  ISETP.GE.AND P1, PT, R5, RZ, PT ;  /* 0x000000ff0500720c */ /* 0x000fe40003f26270 */
[----:B------:R-:W-:Y:S01]  /*0fc0*/  @!P2 IADD3 R10, PT, PT, R10, -R17, RZ ;  /* 0x800000110a0aa210 */ /* 0x000fe20007ffe0ff */
[----:B------:R-:W-:Y:S01]  /*0fd0*/  @!P0 IMAD.IADD R2, R2, 0x1, -R17 ;  /* 0x0000000102028824 */ /* 0x000fe200078e0a11 */
[C---:B------:R-:W-:Y:S02]  /*0fe0*/  ISETP.GT.U32.AND P4, PT, R17.reuse, R3, PT ;  /* 0x000000031100720c */ /* 0x040fe40003f84070 */
[C---:B------:R-:W-:Y:S02]  /*0ff0*/  ISETP.GT.U32.AND P5, PT, R17.reuse, R10, PT ;  /* 0x0000000a1100720c */ /* 0x040fe40003fa4070 */
[----:B------:R-:W-:Y:S02]  /*1000*/  ISETP.GT.U32.AND P3, PT, R17, R2, PT ;  /* 0x000000021100720c */ /* 0x000fe40003f64070 */
[----:B------:R-:W-:-:S02]  /*1010*/  ISETP.GE.AND P2, PT, R4, RZ, PT ;  /* 0x000000ff0400720c */ /* 0x000fc40003f46270 */
[----:B------:R-:W-:Y:S01]  /*1020*/  ISETP.GE.AND P0, PT, R0, RZ, PT ;  /* 0x000000ff0000720c */ /* 0x000fe20003f06270 */
[----:B------:R-:W2:Y:S04]  /*1030*/  LDC.64 R4, c[0x0][0x398] ;  /* 0x0000e600ff047b82 */ /* 0x000ea80000000a00 */
[--C-:B------:R-:W-:Y:S02]  /*1040*/  @!P4 IMAD.IADD R3, R3, 0x1, -R17.reuse ;  /* 0x000000010303c824 */ /* 0x100fe400078e0a11 */
[----:B------:R-:W-:Y:S02]  /*1050*/  @!P5 IADD3 R10, PT, PT, R10, -R17, RZ ;  /* 0x800000110a0ad210 */ /* 0x000fe40007ffe0ff */
[----:B------:R-:W-:Y:S01]  /*1060*/  @!P3 IMAD.IADD R2, R2, 0x1, -R17 ;  /* 0x000000010202b824 */ /* 0x000fe200078e0a11 */
[----:B------:R-:W-:Y:S01]  /*1070*/  ISETP.NE.AND P3, PT, R12, RZ, PT ;  /* 0x000000ff0c00720c */ /* 0x000fe20003f65270 */
[----:B------:R-:W-:-:S02]  /*1080*/  @!P2 IMAD.MOV R3, RZ, RZ, -R3 ;  /* 0x000000ffff03a224 */ /* 0x000fc400078e0a03 */
[----:B------:R-:W-:Y:S01]  /*1090*/  @!P1 IMAD.MOV R10, RZ, RZ, -R10 ;  /* 0x000000ffff0a9224 */ /* 0x000fe200078e0a0a */
[----:B------:R-:W-:Y:S02]  /*10a0*/  @!P0 IADD3 R2, PT, PT, -R2, RZ, RZ ;  /* 0x000000ff02028210 */ /* 0x000fe40007ffe1ff */
[C---:B------:R-:W-:Y:S02]  /*10b0*/  SEL R0, R15.reuse, R3, !P3 ;  /* 0x000000030f007207 */ /* 0x040fe40005800000 */
[C---:B------:R-:W-:Y:S02]  /*10c0*/  SEL R13, R15.reuse, R10, !P3 ;  /* 0x0000000a0f0d7207 */ /* 0x040fe40005800000 */
[----:B------:R-:W-:Y:S02]  /*10d0*/  SHF.R.S32.HI R3, RZ, 0x1f, R0 ;  /* 0x0000001fff037819 */ /* 0x000fe40000011400 */
[----:B------:R-:W-:Y:S02]  /*10e0*/  SEL R14, R15, R2, !P3 ;  /* 0x000000020f0e7207 */ /* 0x000fe40005800000 */
[----:B------:R-:W-:-:S02]  /*10f0*/  SHF.R.S32.HI R15, RZ, 0x1f, R13 ;  /* 0x0000001fff0f7819 */ /* 0x000fc4000001140d */
[-C--:B------:R-:W-:Y:S02]  /*1100*/  LOP3.LUT R11, R3, R12.reuse, RZ, 0xc0, !PT ;  /* 0x0000000c030b7212 */ /* 0x080fe400078ec0ff */
[----:B------:R-:W-:Y:S02]  /*1110*/  SHF.R.S32.HI R3, RZ, 0x1f, R14 ;  /* 0x0000001fff037819 */ /* 0x000fe4000001140e */
[-C--:B------:R-:W-:Y:S01]  /*1120*/  LOP3.LUT R2, R15, R12.reuse, RZ, 0xc0, !PT ;  /* 0x0000000c0f027212 */ /* 0x080fe200078ec0ff */
[----:B------:R-:W-:Y:S01]  /*1130*/  IMAD.IADD R8, R0, 0x1, R11 ;  /* 0x0000000100087824 */ /* 0x000fe200078e020b */
[----:B------:R-:W-:Y:S01]  /*1140*/  LOP3.LUT R3, R3, R12, RZ, 0xc0, !PT ;  /* 0x0000000c03037212 */ /* 0x000fe200078ec0ff */
[----:B--2---:R-:W-:-:S03]  /*1150*/  IMAD.WIDE R10, R9, 0x4, R4 ;  /* 0x00000004090a7825 */ /* 0x004fc600078e0204 */
[----:B------:R-:W-:Y:S01]  /*1160*/  IADD3 R0, PT, PT, R14, R3, RZ ;  /* 0x000000030e007210 */ /* 0x000fe20007ffe0ff */
[----:B------:R-:W-:Y:S01]  /*1170*/  IMAD.IADD R13, R13, 0x1, R2 ;  /* 0x000000010d0d7824 */ /* 0x000fe200078e0202 */
[----:B------:R-:W2:Y:S03]  /*1180*/  LDG.E R17, desc[UR36][R10.64+0x4] ;  /* 0x000004240a117981 */ /* 0x000ea6000c1e1900 */
[-C--:B------:R-:W-:Y:S01]  /*1190*/  IMAD R13, R13, R12.reuse, R8 ;  /* 0x0000000c0d0d7224 */ /* 0x080fe200078e0208 */
[----:B------:R3:W2:Y:S03]  /*11a0*/  LDG.E R2, desc[UR36][R10.64] ;  /* 0x000000240a027981 */ /* 0x0006a6000c1e1900 */
[----:B------:R-:W-:-:S04]  /*11b0*/  IMAD R12, R13, R12, R0 ;  /* 0x0000000c0d0c7224 */ /* 0x000fc800078e0200 */
[----:B------:R-:W-:-:S05]  /*11c0*/  IMAD.WIDE R4, R12, 0x4, R4 ;  /* 0x000000040c047825 */ /* 0x000fca00078e0204 */
[----:B------:R-:W4:Y:S04]  /*11d0*/  LDG.E R16, desc[UR36][R4.64] ;  /* 0x0000002404107981 */ /* 0x000f28000c1e1900 */
[----:B------:R1:W4:Y:S01]  /*11e0*/  LDG.E R3, desc[UR36][R4.64+0x4] ;  /* 0x0000042404037981 */ /* 0x000322000c1e1900 */
[----:B------:R-:W0:Y:S02]  /*11f0*/  LDCU UR4, c[0x0][0x360] ;  /* 0x00006c00ff0477ac */ /* 0x000e240008000800 */
[----:B0-----:R-:W0:Y:S08]  /*1200*/  I2F.U32.RP R0, UR4 ;  /* 0x0000000400007d06 */ /* 0x001e300008209000 */
[----:B0-----:R-:W0:Y:S02]  /*1210*/  MUFU.RCP R0, R0 ;  /* 0x0000000000007308 */ /* 0x001e240000001000 */
[----:B0-----:R-:W-:-:S06]  /*1220*/  VIADD R8, R0, 0xffffffe ;  /* 0x0ffffffe00087836 */ /* 0x001fcc0000000000 */
[----:B---3--:R-:W0:Y:S02]  /*1230*/  F2I.FTZ.U32.TRUNC.NTZ R11, R8 ;  /* 0x00000008000b7305 */ /* 0x008e24000021f000 */
[----:B0-----:R-:W-:-:S05]  /*1240*/  IADD3 R13, PT, PT, RZ, -R11, RZ ;  /* 0x8000000bff0d7210 */ /* 0x001fca0007ffe0ff */
[----:B-1----:R-:W-:-:S04]  /*1250*/  IMAD.MOV.U32 R5, RZ, RZ, R13 ;  /* 0x000000ffff057224 */ /* 0x002fc800078e000d */
[----:B------:R-:W-:Y:S01]  /*1260*/  IMAD R5, R5, UR4, RZ ;  /* 0x0000000405057c24 */ /* 0x000fe2000f8e02ff */
[----:B------:R-:W-:Y:S01]  /*1270*/  ISETP.NE.U32.AND P2, PT, RZ, UR4, PT ;  /* 0x00000004ff007c0c */ /* 0x000fe2000bf45070 */
[----:B------:R-:W-:Y:S01]  /*1280*/  BSSY.RECONVERGENT B6, `(.L_x_66) ;  /* 0x0000020000067945 */ /* 0x000fe20003800200 */
[----:B--2---:R-:W-:-:S05]  /*1290*/  IMAD.IADD R10, R17, 0x1, -R2 ;  /* 0x00000001110a7824 */ /* 0x004fca00078e0a02 */
[----:B------:R-:W-:Y:S02]  /*12a0*/  R2UR UR38, R10 ;  /* 0x000000000a2672ca */ /* 0x000fe400000e0000 */
[----:B------:R-:W-:-:S05]  /*12b0*/  MOV R10, RZ ;  /* 0x000000ff000a7202 */ /* 0x000fca0000000f00 */
[----:B------:R-:W-:-:S04]  /*12c0*/  IMAD.HI.U32 R11, R11, R5, R10 ;  /* 0x000000050b0b7227 */ /* 0x000fc800078e000a */
[----:B----4-:R-:W-:-:S05]  /*12d0*/  IMAD.IADD R19, R3, 0x1, -R16 ;  /* 0x0000000103137824 */ /* 0x010fca00078e0a10 */
[----:B------:R-:W-:-:S05]  /*12e0*/  VIMNMX R22, PT, PT, R19, UR38, !PT ;  /* 0x0000002613167c48 */ /* 0x000fca000ffe0100 */
[----:B------:R-:W-:-:S04]  /*12f0*/  IMAD.HI.U32 R23, R11, R22, RZ ;  /* 0x000000160b177227 */ /* 0x000fc800078e00ff */
[----:B------:R-:W-:-:S04]  /*1300*/  IMAD.MOV R3, RZ, RZ, -R23 ;  /* 0x000000ffff037224 */ /* 0x000fc800078e0a17 */
[----:B------:R-:W-:-:S05]  /*1310*/  IMAD R0, R3, UR4, R22 ;  /* 0x0000000403007c24 */ /* 0x000fca000f8e0216 */
[----:B------:R-:W-:-:S13]  /*1320*/  ISETP.GE.U32.AND P0, PT, R0, UR4, PT ;  /* 0x0000000400007c0c */ /* 0x000fda000bf06070 */
[----:B------:R-:W-:Y:S01]  /*1330*/  @P0 VIADD R0, R0, -UR4 ;  /* 0x8000000400000c36 */ /* 0x000fe20008000000 */
[----:B------:R-:W-:Y:S02]  /*1340*/  @P0 IADD3 R23, PT, PT, R23, 0x1, RZ ;  /* 0x0000000117170810 */ /* 0x000fe40007ffe0ff */
[----:B------:R-:W-:Y:S02]  /*1350*/  ISETP.NE.AND P0, PT, R24, RZ, PT ;  /* 0x000000ff1800720c */ /* 0x000fe40003f05270 */
[----:B------:R-:W-:Y:S01]  /*1360*/  ISETP.GE.U32.AND P1, PT, R0, UR4, PT ;  /* 0x0000000400007c0c */ /* 0x000fe2000bf26070 */
[----:B------:R-:W-:-:S12]  /*1370*/  UIMAD UR39, UR38, 0xc, URZ ;  /* 0x0000000c262778a4 */ /* 0x000fd8000f8e02ff */
[----:B------:R-:W-:Y:S01]  /*1380*/  @P1 VIADD R23, R23, 0x1 ;  /* 0x0000000117171836 */ /* 0x000fe20000000000 */
[----:B------:R-:W-:Y:S01]  /*1390*/  @!P2 LOP3.LUT R23, RZ, UR4, RZ, 0x33, !PT ;  /* 0x00000004ff17ac12 */ /* 0x000fe2000f8e33ff */
[----:B------:R-:W-:Y:S06]  /*13a0*/  @P0 BRA `(.L_x_67) ;  /* 0x0000000000340947 */ /* 0x000fec0003800000 */
[----:B------:R-:W0:Y:S01]  /*13b0*/  S2R R14, SR_CTAID.X ;  /* 0x00000000000e7919 */ /* 0x000e220000002500 */
[----:B------:R-:W-:Y:S01]  /*13c0*/  MOV R0, 0x8 ;  /* 0x0000000800007802 */ /* 0x000fe20000000f00 */
[----:B------:R-:W1:Y:S01]  /*13d0*/  LDCU.64 UR4, c[0x4][URZ] ;  /* 0x01000000ff0477ac */ /* 0x000e620008000a00 */
[----:B------:R-:W0:Y:S02]  /*13e0*/  S2R R15, SR_CTAID.Y ;  /* 0x00000000000f7919 */ /* 0x000e240000002600 */
[----:B------:R2:W3:Y:S01]  /*13f0*/  LDC.64 R10, c[0x4][R0] ;  /* 0x01000000000a7b82 */ /* 0x0004e20000000a00 */
[----:B------:R-:W4:Y:S01]  /*1400*/  S2R R8, SR_CTAID.Z ;  /* 0x0000000000087919 */ /* 0x000f220000002700 */
[----:B------:R2:W-:Y:S01]  /*1410*/  STL [R1+0x10], R12 ;  /* 0x0000100c01007387 */ /* 0x0005e20000100800 */
[----:B-1----:R-:W-:Y:S01]  /*1420*/  IMAD.U32 R4, RZ, RZ, UR4 ;  /* 0x00000004ff047e24 */ /* 0x002fe2000f8e00ff */
[----:B------:R-:W-:Y:S02]  /*1430*/  MOV R5, UR5 ;  /* 0x0000000500057c02 */ /* 0x000fe40008000f00 */
[----:B0-----:R2:W-:Y:S04]  /*1440*/  STL.64 [R1], R14 ;  /* 0x0000000e01007387 */ /* 0x0015e80000100a00 */
[----:B----4-:R2:W-:Y:S02]  /*1450*/  STL.64 [R1+0x8], R8 ;  /* 0x0000080801007387 */ /* 0x0105e40000100a00 */
[----:B------:R-:W-:-:S07]  /*1460*/  LEPC R20, `(.L_x_67) ;  /* 0x000000001014794e */ /* 0x000fce0000000000 */
[----:B--23-5:R-:W-:Y:S05]  /*1470*/  CALL.ABS.NOINC R10 ;  /* 0x000000000a007343 */ /* 0x02cfea0003c00000 */
.L_x_67:
[----:B------:R-:W-:Y:S05]  /*1480*/  BSYNC.RECONVERGENT B6 ;  /* 0x0000000000067941 */ /* 0x000fea0003800200 */
.L_x_66:
[----:B------:R-:W0:Y:S01]  /*1490*/  S2R R3, SR_CgaCtaId ;  /* 0x0000000000037919 */ /* 0x000e220000008800 */
[C---:B------:R-:W-:Y:S01]  /*14a0*/  ISETP.GE.AND P0, PT, R23.reuse, 0x1, PT ;  /* 0x000000011700780c */ /* 0x040fe20003f06270 */
[----:B------:R-:W-:Y:S01]  /*14b0*/  IMAD R7, R23, R24, RZ ;  /* 0x0000001817077224 */ /* 0x000fe200078e02ff */
[----:B------:R-:W-:-:S03]  /*14c0*/  MOV R6, 0x400 ;  /* 0x0000040000067802 */ /* 0x000fc60000000f00 */
[----:B------:R-:W-:Y:S01]  /*14d0*/  IMAD.IADD R4, R23, 0x1, R7 ;  /* 0x0000000117047824 */ /* 0x000fe200078e0207 */
[----:B0-----:R-:W-:Y:S01]  /*14e0*/  LEA R6, R3, R6, 0x18 ;  /* 0x0000000603067211 */ /* 0x001fe200078ec0ff */
[----:B------:R-:W-:-:S05]  /*14f0*/  IMAD.U32 R3, RZ, RZ, UR39 ;  /* 0x00000027ff037e24 */ /* 0x000fca000f8e00ff */
[----:B------:R-:W-:Y:S01]  /*1500*/  IADD3 R0, PT, PT, R6, UR39, R3 ;  /* 0x0000002706007c10 */ /* 0x000fe2000fffe003 */
[----:B------:R-:W-:Y:S06]  /*1510*/  @!P0 BRA `(.L_x_68) ;  /* 0x0000000800348947 */ /* 0x000fec0003800000 */
[----:B------:R-:W-:Y:S01]  /*1520*/  IADD3 R29, PT, PT, R7, 0x1, RZ ;  /* 0x00000001071d7810 */ /* 0x000fe20007ffe0ff */
[----:B------:R-:W-:Y:S01]  /*1530*/  BSSY.RECONVERGENT B0, `(.L_x_69) ;  /* 0x000002f000007945 */ /* 0x000fe20003800200 */
[----:B------:R-:W-:Y:S02]  /*1540*/  IMAD.MOV.U32 R3, RZ, RZ, R7 ;  /* 0x000000ffff037224 */ /* 0x000fe400078e0007 */
[----:B------:R-:W-:Y:S02]  /*1550*/  VIMNMX R8, PT, PT, R4, R29, !PT ;  /* 0x0000001d04087248 */ /* 0x000fe40007fe0100 */
[----:B------:R-:W-:-:S03]  /*1560*/  ISETP.GE.AND P2, PT, R29, R4, PT ;  /* 0x000000041d00720c */ /* 0x000fc60003f46270 */
[----:B------:R-:W-:-:S05]  /*1570*/  IMAD.IADD R8, R8, 0x1, -R7 ;  /* 0x0000000108087824 */ /* 0x000fca00078e0a07 */
[----:B------:R-:W-:-:S04]  /*1580*/  LOP3.LUT R8, R8, 0x1, RZ, 0xc0, !PT ;  /* 0x0000000108087812 */ /* 0x000fc800078ec0ff */
[----:B------:R-:W-:Y:S01]  /*1590*/  ISETP.NE.U32.AND P0, PT, R8, 0x1, PT ;  /* 0x000000010800780c */ /* 0x000fe20003f05070 */
[----:B------:R-:W-:-:S12]  /*15a0*/  IMAD R8, R19, 0xc, R0 ;  /* 0x0000000c13087824 */ /* 0x000fd800078e0200 */
[----:B------:R-:W-:Y:S05]  /*15b0*/  @P0 BRA `(.L_x_70) ;  /* 0x0000000000980947 */ /* 0x000fea0003800000 */
[C---:B------:R-:W-:Y:S02]  /*15c0*/  ISETP.GE.AND P0, PT, R7.reuse, UR38, PT ;  /* 0x0000002607007c0c */ /* 0x040fe4000bf06270 */
[----:B------:R-:W-:-:S11]  /*15d0*/  ISETP.GE.AND P1, PT, R7, R19, PT ;  /* 0x000000130700720c */ /* 0x000fd60003f26270 */
[----:B------:R-:W0:Y:S01]  /*15e0*/  @!P0 LDC.64 R10, c[0x0][0x390] ;  /* 0x0000e400ff0a8b82 */ /* 0x000e220000000a00 */
[----:B------:R-:W-:-:S07]  /*15f0*/  @!P0 IADD3 R3, PT, PT, R2, R7, RZ ;  /* 0x0000000702038210 */ /* 0x000fce0007ffe0ff */
[----:B------:R-:W1:Y:S08]  /*1600*/  @!P1 LDC.64 R14, c[0x0][0x390] ;  /* 0x0000e400ff0e9b82 */ /* 0x000e700000000a00 */
[----:B------:R-:W2:Y:S01]  /*1610*/  @!P0 LDC.64 R12, c[0x0][0x388] ;  /* 0x0000e200ff0c8b82 */ /* 0x000ea20000000a00 */
[----:B0-----:R-:W-:-:S07]  /*1620*/  @!P0 IMAD.WIDE R10, R3, 0x4, R10 ;  /* 0x00000004030a8825 */ /* 0x001fce00078e020a */
[----:B------:R-:W0:Y:S01]  /*1630*/  @!P1 LDC.64 R20, c[0x0][0x388] ;  /* 0x0000e200ff149b82 */ /* 0x000e220000000a00 */
[----:B------:R-:W-:Y:S01]  /*1640*/  @!P1 IMAD.IADD R3, R16, 0x1, R7 ;  /* 0x0000000110039824 */ /* 0x000fe200078e0207 */
[----:B------:R-:W3:Y:S03]  /*1650*/  @!P0 LDG.E R10, desc[UR36][R10.64] ;  /* 0x000000240a0a8981 */ /* 0x000ee6000c1e1900 */
[----:B-1----:R-:W-:-:S06]  /*1660*/  @!P1 IMAD.WIDE R14, R3, 0x4, R14 ;  /* 0x00000004030e9825 */ /* 0x002fcc00078e020e */
[----:B------:R-:W4:Y:S01]  /*1670*/  @!P1 LDG.E R14, desc[UR36][R14.64] ;  /* 0x000000240e0e9981 */ /* 0x000f22000c1e1900 */
[----:B---3--:R-:W-:-:S04]  /*1680*/  @!P0 IMAD R3, R10, 0x3, RZ ;  /* 0x000000030a038824 */ /* 0x008fc800078e02ff */
[----:B--2---:R-:W-:-:S04]  /*1690*/  @!P0 IMAD.WIDE R12, R3, 0x4, R12 ;  /* 0x00000004030c8825 */ /* 0x004fc800078e020c */
[----:B----4-:R-:W-:Y:S01]  /*16a0*/  @!P1 IMAD R9, R14, 0x3, RZ ;  /* 0x000000030e099824 */ /* 0x010fe200078e02ff */
[----:B------:R-:W2:Y:S03]  /*16b0*/  @!P0 LDG.E R3, desc[UR36][R12.64] ;  /* 0x000000240c038981 */ /* 0x000ea6000c1e1900 */
[----:B0-----:R-:W-:Y:S01]  /*16c0*/  @!P1 IMAD.WIDE R20, R9, 0x4, R20 ;  /* 0x0000000409149825 */ /* 0x001fe200078e0214 */
[----:B------:R-:W3:Y:S04]  /*16d0*/  @!P0 LDG.E R5, desc[UR36][R12.64+0x4] ;  /* 0x000004240c058981 */ /* 0x000ee8000c1e1900 */
[----:B------:R-:W4:Y:S04]  /*16e0*/  @!P0 LDG.E R9, desc[UR36][R12.64+0x8] ;  /* 0x000008240c098981 */ /* 0x000f28000c1e1900 */
[----:B------:R-:W4:Y:S04]  /*16f0*/  @!P1 LDG.E R11, desc[UR36][R20.64] ;  /* 0x00000024140b9981 */ /* 0x000f28000c1e1900 */
[----:B------:R-:W4:Y:S04]  /*1700*/  @!P1 LDG.E R25, desc[UR36][R20.64+0x4] ;  /* 0x0000042414199981 */ /* 0x000f28000c1e1900 */
[----:B------:R-:W4:Y:S01]  /*1710*/  @!P1 LDG.E R27, desc[UR36][R20.64+0x8] ;  /* 0x00000824141b9981 */ /* 0x000f22000c1e1900 */
[----:B------:R-:W-:-:S02]  /*1720*/  @!P0 IMAD R10, R7, 0xc, R6 ;  /* 0x0000000c070a8824 */ /* 0x000fc400078e0206 */
[C---:B------:R-:W-:Y:S02]  /*1730*/  @!P1 IMAD R14, R7.reuse, 0xc, R0 ;  /* 0x0000000c070e9824 */ /* 0x040fe400078e0200 */
[----:B------:R-:W-:Y:S01]  /*1740*/  @!P1 IMAD R15, R7, 0xc, R8 ;  /* 0x0000000c070f9824 */ /* 0x000fe200078e0208 */
[----:B--2---:R0:W-:Y:S04]  /*1750*/  @!P0 STS [R10], R3 ;  /* 0x000000030a008388 */ /* 0x0041e80000000800 */
[----:B------:R1:W-:Y:S04]  /*1760*/  @!P0 STS [R10+UR39], RZ ;  /* 0x000000ff0a008988 */ /* 0x0003e80008000827 */
[----:B---3--:R1:W-:Y:S01]  /*1770*/  @!P0 STS [R10+0x4], R5 ;  /* 0x000004050a008388 */ /* 0x0083e20000000800 */
[----:B0-----:R-:W-:-:S03]  /*1780*/  IMAD.MOV.U32 R3, RZ, RZ, R29 ;  /* 0x000000ffff037224 */ /* 0x001fc600078e001d */
[----:B------:R1:W-:Y:S04]  /*1790*/  @!P0 STS [R10+UR39+0x4], RZ ;  /* 0x000004ff0a008988 */ /* 0x0003e80008000827 */
[----:B----4-:R1:W-:Y:S04]  /*17a0*/  @!P0 STS [R10+0x8], R9 ;  /* 0x000008090a008388 */ /* 0x0103e80000000800 */
[----:B------:R1:W-:Y:S04]  /*17b0*/  @!P0 STS [R10+UR39+0x8], RZ ;  /* 0x000008ff0a008988 */ /* 0x0003e80008000827 */
[----:B------:R1:W-:Y:S04]  /*17c0*/  @!P1 STS [R14], R11 ;  /* 0x0000000b0e009388 */ /* 0x0003e80000000800 */
[----:B------:R1:W-:Y:S04]  /*17d0*/  @!P1 STS [R15], RZ ;  /* 0x000000ff0f009388 */ /* 0x0003e80000000800 */
[----:B------:R1:W-:Y:S04]  /*17e0*/  @!P1 STS [R14+0x4], R25 ;  /* 0x000004190e009388 */ /* 0x0003e80000000800 */
[----:B------:R1:W-:Y:S04]  /*17f0*/  @!P1 STS [R15+0x4], RZ ;  /* 0x000004ff0f009388 */ /* 0x0003e80000000800 */
[----:B------:R1:W-:Y:S04]  /*1800*/  @!P1 STS [R14+0x8], R27 ;  /* 0x0000081b0e009388 */ /* 0x0003e80000000800 */
[----:B------:R1:W-:Y:S02]  /*1810*/  @!P1 STS [R15+0x8], RZ ;  /* 0x000008ff0f009388 */ /* 0x0003e40000000800 */
.L_x_70:
[----:B------:R-:W-:Y:S05]  /*1820*/  BSYNC.RECONVERGENT B0 ;  /* 0x0000000000007941 */ /* 0x000fea0003800200 */
.L_x_69:
[----:B------:R-:W-:Y:S05]  /*1830*/  @P2 BRA `(.L_x_68) ;  /* 0x00000004006c2947 */ /* 0x000fea0003800000 */
[----:B-1----:R-:W-:Y:S02]  /*1840*/  SHF.R.S32.HI R10, RZ, 0x1f, R16 ;  /* 0x0000001fff0a7819 */ /* 0x002fe40000011410 */
[----:B------:R-:W-:-:S07]  /*1850*/  SHF.R.S32.HI R12, RZ, 0x1f, R2 ;  /* 0x0000001fff0c7819 */ /* 0x000fce0000011402 */
.L_x_75:
[C---:B------:R-:W-:Y:S02]  /*1860*/  ISETP.GE.AND P0, PT, R3.reuse, UR38, PT ;  /* 0x0000002603007c0c */ /* 0x040fe4000bf06270 */
[----:B------:R-:W-:-:S11]  /*1870*/  ISETP.GE.AND P1, PT, R3, R19, PT ;  /* 0x000000130300720c */ /* 0x000fd60003f26270 */
[----:B0-----:R-:W0:Y:S01]  /*1880*/  @!P0 LDC.64 R14, c[0x0][0x390] ;  /* 0x0000e400ff0e8b82 */ /* 0x001e220000000a00 */
[----:B-12---:R-:W-:-:S07]  /*1890*/  @!P0 IADD3 R5, PT, PT, R2, R3, RZ ;  /* 0x0000000302058210 */ /* 0x006fce0007ffe0ff */
        /* <DEDUP_REMOVED lines=17> */
[----:B------:R0:W4:Y:S01]  /*19b0*/  @!P1 LDG.E R27, desc[UR36][R28.64+0x8] ;  /* 0x000008241c1b9981 */ /* 0x000122000c1e1900 */
[C---:B------:R-:W-:Y:S01]  /*19c0*/  @!P0 IMAD R14, R3.reuse, 0xc, R6 ;  /* 0x0000000c030e8824 */ /* 0x040fe200078e0206 */
[----:B------:R-:W-:Y:S01]  /*19d0*/  BSSY.RECONVERGENT B0, `(.L_x_71) ;  /* 0x0000026000007945 */ /* 0x000fe20003800200 */
[----:B------:R-:W-:-:S02]  /*19e0*/  @!P1 IMAD R26, R3, 0xc, R0 ;  /* 0x0000000c031a9824 */ /* 0x000fc400078e0200 */
[C---:B------:R-:W-:Y:S02]  /*19f0*/  @!P1 IMAD R15, R3.reuse, 0xc, R8 ;  /* 0x0000000c030f9824 */ /* 0x040fe400078e0208 */
[----:B0-----:R-:W-:Y:S01]  /*1a00*/  VIADD R28, R3, 0x1 ;  /* 0x00000001031c7836 */ /* 0x001fe20000000000 */
[----:B--2---:R0:W-:Y:S04]  /*1a10*/  @!P0 STS [R14], R5 ;  /* 0x000000050e008388 */ /* 0x0041e80000000800 */
[----:B------:R0:W-:Y:S04]  /*1a20*/  @!P0 STS [R14+UR39], RZ ;  /* 0x000000ff0e008988 */ /* 0x0001e80008000827 */
[----:B---3--:R0:W-:Y:S04]  /*1a30*/  @!P0 STS [R14+0x4], R9 ;  /* 0x000004090e008388 */ /* 0x0081e80000000800 */
[----:B------:R0:W-:Y:S04]  /*1a40*/  @!P0 STS [R14+UR39+0x4], RZ ;  /* 0x000004ff0e008988 */ /* 0x0001e80008000827 */
[----:B----4-:R0:W-:Y:S04]  /*1a50*/  @!P0 STS [R14+0x8], R11 ;  /* 0x0000080b0e008388 */ /* 0x0101e80000000800 */
[----:B------:R0:W-:Y:S01]  /*1a60*/  @!P0 STS [R14+UR39+0x8], RZ ;  /* 0x000008ff0e008988 */ /* 0x0001e20008000827 */
[----:B------:R-:W-:-:S03]  /*1a70*/  ISETP.GE.AND P0, PT, R28, UR38, PT ;  /* 0x000000261c007c0c */ /* 0x000fc6000bf06270 */
[----:B------:R0:W-:Y:S04]  /*1a80*/  @!P1 STS [R26], R13 ;  /* 0x0000000d1a009388 */ /* 0x0001e80000000800 */
[----:B------:R0:W-:Y:S04]  /*1a90*/  @!P1 STS [R15], RZ ;  /* 0x000000ff0f009388 */ /* 0x0001e80000000800 */
[----:B------:R0:W-:Y:S04]  /*1aa0*/  @!P1 STS [R26+0x4], R25 ;  /* 0x000004191a009388 */ /* 0x0001e80000000800 */
[----:B------:R0:W-:Y:S04]  /*1ab0*/  @!P1 STS [R15+0x4], RZ ;  /* 0x000004ff0f009388 */ /* 0x0001e80000000800 */
[----:B------:R0:W-:Y:S04]  /*1ac0*/  @!P1 STS [R26+0x8], R27 ;  /* 0x0000081b1a009388 */ /* 0x0001e80000000800 */
[----:B------:R0:W-:Y:S01]  /*1ad0*/  @!P1 STS [R15+0x8], RZ ;  /* 0x000008ff0f009388 */ /* 0x0001e20000000800 */
[----:B------:R-:W-:Y:S01]  /*1ae0*/  ISETP.GE.AND P1, PT, R28, R19, PT ;  /* 0x000000131c00720c */ /* 0x000fe20003f26270 */
[----:B------:R-:W-:-:S12]  /*1af0*/  @P0 BRA `(.L_x_72) ;  /* 0x00000000004c0947 */ /* 0x000fd80003800000 */
[----:B0-----:R-:W-:-:S04]  /*1b00*/  IADD3 R5, P0, PT, R2, R3, RZ ;  /* 0x0000000302057210 */ /* 0x001fc80007f1e0ff */
[----:B------:R-:W-:Y:S02]  /*1b10*/  LEA.HI.X.SX32 R14, R3, R12, 0x1, P0 ;  /* 0x0000000c030e7211 */ /* 0x000fe400000f0eff */
[----:B------:R-:W-:-:S04]  /*1b20*/  LEA R20, P0, R5, UR40, 0x2 ;  /* 0x0000002805147c11 */ /* 0x000fc8000f8010ff */
[----:B------:R-:W-:Y:S02]  /*1b30*/  LEA.HI.X R21, R5, UR41, R14, 0x2, P0 ;  /* 0x0000002905157c11 */ /* 0x000fe400080f140e */
[----:B------:R-:W0:Y:S03]  /*1b40*/  LDC.64 R14, c[0x0][0x388] ;  /* 0x0000e200ff0e7b82 */ /* 0x000e260000000a00 */
[----:B------:R-:W2:Y:S02]  /*1b50*/  LDG.E R20, desc[UR36][R20.64+0x4] ;  /* 0x0000042414147981 */ /* 0x000ea4000c1e1900 */
[----:B--2---:R-:W-:-:S04]  /*1b60*/  IMAD R5, R20, 0x3, RZ ;  /* 0x0000000314057824 */ /* 0x004fc800078e02ff */
[----:B0-----:R-:W-:-:S05]  /*1b70*/  IMAD.WIDE R14, R5, 0x4, R14 ;  /* 0x00000004050e7825 */ /* 0x001fca00078e020e */
[----:B------:R-:W2:Y:S04]  /*1b80*/  LDG.E R5, desc[UR36][R14.64] ;  /* 0x000000240e057981 */ /* 0x000ea8000c1e1900 */
[----:B------:R-:W3:Y:S04]  /*1b90*/  LDG.E R11, desc[UR36][R14.64+0x4] ;  /* 0x000004240e0b7981 */ /* 0x000ee8000c1e1900 */
[----:B------:R-:W4:Y:S01]  /*1ba0*/  LDG.E R13, desc[UR36][R14.64+0x8] ;  /* 0x000008240e0d7981 */ /* 0x000f22000c1e1900 */
[--C-:B------:R-:W-:Y:S02]  /*1bb0*/  IMAD R26, R3, 0xc, R6.reuse ;  /* 0x0000000c031a7824 */ /* 0x100fe400078e0206 */
[----:B------:R-:W-:-:S03]  /*1bc0*/  IMAD R9, R28, 0xc, R6 ;  /* 0x0000000c1c097824 */ /* 0x000fc600078e0206 */
[----:B--2---:R1:W-:Y:S04]  /*1bd0*/  STS [R26+0xc], R5 ;  /* 0x00000c051a007388 */ /* 0x0043e80000000800 */
[----:B------:R1:W-:Y:S04]  /*1be0*/  STS [R9+UR39], RZ ;  /* 0x000000ff09007988 */ /* 0x0003e80008000827 */
[----:B---3--:R1:W-:Y:S04]  /*1bf0*/  STS [R26+0x10], R11 ;  /* 0x0000100b1a007388 */ /* 0x0083e80000000800 */
[----:B------:R1:W-:Y:S04]  /*1c00*/  STS [R9+UR39+0x4], RZ ;  /* 0x000004ff09007988 */ /* 0x0003e80008000827 */
[----:B----4-:R1:W-:Y:S04]  /*1c10*/  STS [R26+0x14], R13 ;  /* 0x0000140d1a007388 */ /* 0x0103e80000000800 */
[----:B------:R1:W-:Y:S02]  /*1c20*/  STS [R9+UR39+0x8], RZ ;  /* 0x000008ff09007988 */ /* 0x0003e40008000827 */
.L_x_72:
[----:B------:R-:W-:Y:S05]  /*1c30*/  BSYNC.RECONVERGENT B0 ;  /* 0x0000000000007941 */ /* 0x000fea0003800200 */
.L_x_71:
[----:B------:R-:W-:Y:S04]  /*1c40*/  BSSY.RECONVERGENT B0, `(.L_x_73) ;  /* 0x0000017000007945 */ /* 0x000fe80003800200 */
[----:B------:R-:W-:Y:S05]  /*1c50*/  @P1 BRA `(.L_x_74) ;  /* 0x0000000000541947 */ /* 0x000fea0003800000 */
[----:B01----:R-:W-:-:S04]  /*1c60*/  IADD3 R5, P0, PT, R16, R3, RZ ;  /* 0x0000000310057210 */ /* 0x003fc80007f1e0ff */
[----:B------:R-:W-:Y:S02]  /*1c70*/  LEA.HI.X.SX32 R14, R3, R10, 0x1, P0 ;  /* 0x0000000a030e7211 */ /* 0x000fe400000f0eff */
[----:B------:R-:W-:-:S04]  /*1c80*/  LEA R20, P0, R5, UR40, 0x2 ;  /* 0x0000002805147c11 */ /* 0x000fc8000f8010ff */
[----:B------:R-:W-:Y:S02]  /*1c90*/  LEA.HI.X R21, R5, UR41, R14, 0x2, P0 ;  /* 0x0000002905157c11 */ /* 0x000fe400080f140e */
[----:B------:R-:W0:Y:S03]  /*1ca0*/  LDC.64 R14, c[0x0][0x388] ;  /* 0x0000e200ff0e7b82 */ /* 0x000e260000000a00 */
[----:B------:R-:W2:Y:S01]  /*1cb0*/  LDG.E R20, desc[UR36][R20.64+0x4] ;  /* 0x0000042414147981 */ /* 0x000ea2000c1e1900 */
[----:B------:R-:W-:Y:S02]  /*1cc0*/  HFMA2 R26, -RZ, RZ, 0, 7.152557373046875e-07 ;  /* 0x0000000cff1a7431 */ /* 0x000fe400000001ff */
[----:B--2---:R-:W-:-:S04]  /*1cd0*/  IMAD R5, R20, 0x3, RZ ;  /* 0x0000000314057824 */ /* 0x004fc800078e02ff */
[----:B0-----:R-:W-:-:S05]  /*1ce0*/  IMAD.WIDE R14, R5, 0x4, R14 ;  /* 0x00000004050e7825 */ /* 0x001fca00078e020e */
[----:B------:R-:W2:Y:S04]  /*1cf0*/  LDG.E R5, desc[UR36][R14.64] ;  /* 0x000000240e057981 */ /* 0x000ea8000c1e1900 */
[----:B------:R-:W3:Y:S04]  /*1d00*/  LDG.E R11, desc[UR36][R14.64+0x4] ;  /* 0x000004240e0b7981 */ /* 0x000ee8000c1e1900 */
[----:B------:R-:W4:Y:S01]  /*1d10*/  LDG.E R13, desc[UR36][R14.64+0x8] ;  /* 0x000008240e0d7981 */ /* 0x000f22000c1e1900 */
[----:B------:R-:W-:-:S04]  /*1d20*/  IMAD R9, R3, R26, 0xc ;  /* 0x0000000c03097424 */ /* 0x000fc800078e021a */
[--C-:B------:R-:W-:Y:S02]  /*1d30*/  IMAD.IADD R26, R0, 0x1, R9.reuse ;  /* 0x00000001001a7824 */ /* 0x100fe400078e0209 */
[----:B------:R-:W-:-:S03]  /*1d40*/  IMAD.IADD R9, R8, 0x1, R9 ;  /* 0x0000000108097824 */ /* 0x000fc600078e0209 */
[----:B--2---:R2:W-:Y:S04]  /*1d50*/  STS [R26], R5 ;  /* 0x000000051a007388 */ /* 0x0045e80000000800 */
[----:B------:R2:W-:Y:S04]  /*1d60*/  STS [R9], RZ ;  /* 0x000000ff09007388 */ /* 0x0005e80000000800 */
[----:B---3--:R2:W-:Y:S04]  /*1d70*/  STS [R26+0x4], R11 ;  /* 0x0000040b1a007388 */ /* 0x0085e80000000800 */
[----:B------:R2:W-:Y:S04]  /*1d80*/  STS [R9+0x4], RZ ;  /* 0x000004ff09007388 */ /* 0x0005e80000000800 */
[----:B----4-:R2:W-:Y:S04]  /*1d90*/  STS [R26+0x8], R13 ;  /* 0x0000080d1a007388 */ /* 0x0105e80000000800 */
[----:B------:R2:W-:Y:S02]  /*1da0*/  STS [R9+0x8], RZ ;  /* 0x000008ff09007388 */ /* 0x0005e40000000800 */
.L_x_74:
[----:B------:R-:W-:Y:S05]  /*1db0*/  BSYNC.RECONVERGENT B0 ;  /* 0x0000000000007941 */ /* 0x000fea0003800200 */
.L_x_73:
[----:B------:R-:W-:-:S04]  /*1dc0*/  IADD3 R3, PT, PT, R3, 0x2, RZ ;  /* 0x0000000203037810 */ /* 0x000fc80007ffe0ff */
[----:B------:R-:W-:-:S13]  /*1dd0*/  ISETP.GE.AND P0, PT, R3, R4, PT ;  /* 0x000000040300720c */ /* 0x000fda0003f06270 */
[----:B------:R-:W-:Y:S05]  /*1de0*/  @!P0 BRA `(.L_x_75) ;  /* 0xfffffff8009c8947 */ /* 0x000fea000383ffff */
.L_x_68:
[----:B------:R-:W-:Y:S05]  /*1df0*/  WARPSYNC.ALL ;  /* 0x0000000000007948 */ /* 0x000fea0003800000 */
[----:B------:R-:W-:Y:S01]  /*1e00*/  ISETP.GE.AND P0, PT, R23, 0x1, PT ;  /* 0x000000011700780c */ /* 0x000fe20003f06270 */
[----:B------:R-:W-:Y:S06]  /*1e10*/  BAR.SYNC.DEFER_BLOCKING 0x0 ;  /* 0x0000000000007b1d */ /* 0x000fec0000010000 */
[----:B------:R-:W-:-:S06]  /*1e20*/  UMOV UR4, URZ ;  /* 0x000000ff00047c82 */ /* 0x000fcc0008000000 */
[----:B------:R-:W-:Y:S05]  /*1e30*/  @!P0 BRA `(.L_x_76) ;  /* 0x0000000800588947 */ /* 0x000fea0003800000 */
[----:B------:R-:W-:Y:S01]  /*1e40*/  BSSY.RECONVERGENT B0, `(.L_x_76) ;  /* 0x0000095000007945 */ /* 0x000fe20003800200 */
[----:B012---:R-:W-:-:S07]  /*1e50*/  IMAD.MOV.U32 R9, RZ, RZ, R7 ;  /* 0x000000ffff097224 */ /* 0x007fce00078e0007 */
.L_x_92:
[----:B------:R-:W-:Y:S01]  /*1e60*/  ISETP.GE.AND P0, PT, R19, 0x1, PT ;  /* 0x000000011300780c */ /* 0x000fe20003f06270 */
[----:B------:R-:W-:Y:S03]  /*1e70*/  BSSY.RECONVERGENT B1, `(.L_x_77) ;  /* 0x000008e000017945 */ /* 0x000fe60003800200 */
[----:B------:R-:W-:-:S13]  /*1e80*/  ISETP.GE.OR P0, PT, R9, UR38, !P0 ;  /* 0x0000002609007c0c */ /* 0x000fda000c706670 */
[----:B0-----:R-:W-:Y:S05]  /*1e90*/  @P0 BRA `(.L_x_78) ;  /* 0x00000008002c0947 */ /* 0x001fea0003800000 */
[----:B------:R-:W0:Y:S01]  /*1ea0*/  S2R R6, SR_CgaCtaId ;  /* 0x0000000000067919 */ /* 0x000e220000008800 */
[----:B------:R-:W-:Y:S01]  /*1eb0*/  MOV R3, 0x400 ;  /* 0x0000040000037802 */ /* 0x000fe20000000f00 */
[----:B------:R-:W-:Y:S02]  /*1ec0*/  IMAD.U32 R8, RZ, RZ, UR38 ;  /* 0x00000026ff087e24 */ /* 0x000fe4000f8e00ff */
[----:B------:R-:W-:Y:S01]  /*1ed0*/  HFMA2 R42, -RZ, RZ, 0, 0 ;  /* 0x00000000ff2a7431 */ /* 0x000fe200000001ff */
[----:B0-----:R-:W-:-:S05]  /*1ee0*/  LEA R6, R6, R3, 0x18 ;  /* 0x0000000306067211 */ /* 0x001fca00078ec0ff */
[----:B------:R-:W-:-:S04]  /*1ef0*/  IMAD R3, R9, 0xc, R6 ;  /* 0x0000000c09037824 */ /* 0x000fc800078e0206 */
[----:B------:R-:W-:Y:S01]  /*1f00*/  IMAD R8, R8, 0xc, R3 ;  /* 0x0000000c08087824 */ /* 0x000fe200078e0203 */
[----:B------:R0:W1:Y:S04]  /*1f10*/  LDS R10, [R3] ;  /* 0x00000000030a7984 */ /* 0x0000680000000800 */
[----:B------:R0:W2:Y:S04]  /*1f20*/  LDS R11, [R3+0x4] ;  /* 0x00000400030b7984 */ /* 0x0000a80000000800 */
[----:B------:R0:W3:Y:S04]  /*1f30*/  LDS R12, [R3+0x8] ;  /* 0x00000800030c7984 */ /* 0x0000e80000000800 */
[----:B------:R0:W4:Y:S04]  /*1f40*/  LDS R13, [R8] ;  /* 0x00000000080d7984 */ /* 0x0001280000000800 */
[----:B------:R0:W0:Y:S04]  /*1f50*/  LDS R25, [R8+0x4] ;  /* 0x0000040008197984 */ /* 0x0000280000000800 */
[----:B------:R0:W0:Y:S02]  /*1f60*/  LDS R43, [R8+0x8] ;  /* 0x00000800082b7984 */ /* 0x0000240000000800 */
.L_x_91:
[----:B------:R-:W-:Y:S01]  /*1f70*/  IMAD R6, R42, 0xc, R0 ;  /* 0x0000000c2a067824 */ /* 0x000fe200078e0200 */
[----:B-----5:R-:W1:Y:S01]  /*1f80*/  MUFU.RCP R5, R18 ;  /* 0x0000001200057308 */ /* 0x020e620000001000 */
[----:B------:R-:W-:Y:S03]  /*1f90*/  BSSY.RECONVERGENT B2, `(.L_x_79) ;  /* 0x000000c000027945 */ /* 0x000fe60003800200 */
[----:B0-----:R-:W0:Y:S01]  /*1fa0*/  LDS R3, [R6] ;  /* 0x0000000006037984 */ /* 0x001e220000000800 */
[----:B-1----:R-:W-:-:S04]  /*1fb0*/  FFMA R14, -R18, R5, 1 ;  /* 0x3f800000120e7423 */ /* 0x002fc80000000105 */
[----:B------:R-:W-:Y:S01]  /*1fc0*/  FFMA R14, R5, R14, R5 ;  /* 0x0000000e050e7223 */ /* 0x000fe20000000005 */
[----:B0-----:R-:W-:-:S04]  /*1fd0*/  FADD R3, R10, -R3 ;  /* 0x800000030a037221 */ /* 0x001fc80000000000 */
[----:B------:R-:W0:Y:S01]  /*1fe0*/  FCHK P0, R3, R18 ;  /* 0x0000001203007302 */ /* 0x000e220000000000 */
[----:B------:R-:W-:-:S04]  /*1ff0*/  FFMA R5, R3, R14, RZ ;  /* 0x0000000e03057223 */ /* 0x000fc800000000ff */
[----:B------:R-:W-:-:S04]  /*2000*/  FFMA R15, -R18, R5, R3 ;  /* 0x00000005120f7223 */ /* 0x000fc80000000103 */
[----:B------:R-:W-:Y:S01]  /*2010*/  FFMA R5, R14, R15, R5 ;  /* 0x0000000f0e057223 */ /* 0x000fe20000000005 */
[----:B0-----:R-:W-:Y:S06]  /*2020*/  @!P0 BRA `(.L_x_80) ;  /* 0x0000000000088947 */ /* 0x001fec0003800000 */
[----:B------:R-:W-:-:S07]  /*2030*/  MOV R14, 0x2050 ;  /* 0x00002050000e7802 */ /* 0x000fce0000000f00 */
[----:B--234-:R-:W-:Y:S05]  /*2040*/  CALL.REL.NOINC `($__internal_1_$__cuda_sm3x_div_rn_noftz_f32_slowpath) ;  /* 0x0000001c00587944 */ /* 0x01cfea0003c00000 */
.L_x_80:
[----:B------:R-:W-:Y:S05]  /*2050*/  BSYNC.RECONVERGENT B2 ;  /* 0x0000000000027941 */ /* 0x000fea0003800200 */
.L_x_79:
[----:B------:R-:W2:Y:S01]  /*2060*/  LDS R20, [R6+0x4] ;  /* 0x0000040006147984 */ /* 0x000ea20000000800 */
[----:B------:R-:W0:Y:S01]  /*2070*/  MUFU.RCP R15, R18 ;  /* 0x00000012000f7308 */ /* 0x000e220000001000 */
[----:B------:R-:W-:Y:S01]  /*2080*/  IMAD.MOV.U32 R14, RZ, RZ, 0x3f000000 ;  /* 0x3f000000ff0e7424 */ /* 0x000fe200078e00ff */
[----:B------:R-:W-:Y:S04]  /*2090*/  BSSY.RECONVERGENT B2, `(.L_x_81) ;  /* 0x0000010000027945 */ /* 0x000fe80003800200 */
[----:B------:R-:W-:-:S05]  /*20a0*/  LOP3.LUT R14, R14, 0x80000000, R5, 0xb8, !PT ;  /* 0x800000000e0e7812 */ /* 0x000fca00078eb805 */
[----:B------:R-:W-:Y:S01]  /*20b0*/  FADD.RZ R14, R14, R5 ;  /* 0x000000050e0e7221 */ /* 0x000fe2000000c000 */
[----:B0-----:R-:W-:-:S05]  /*20c0*/  FFMA R26, -R18, R15, 1 ;  /* 0x3f800000121a7423 */ /* 0x001fca000000010f */
[----:B------:R-:W0:Y:S01]  /*20d0*/  FRND.TRUNC R14, R14 ;  /* 0x0000000e000e7307 */ /* 0x000e22000020d000 */
[----:B------:R-:W-:Y:S01]  /*20e0*/  FFMA R5, R15, R26, R15 ;  /* 0x0000001a0f057223 */ /* 0x000fe2000000000f */
[----:B0-----:R-:W-:Y:S01]  /*20f0*/  FFMA R44, -R18, R14, R3 ;  /* 0x0000000e122c7223 */ /* 0x001fe20000000103 */
[----:B--2---:R-:W-:-:S05]  /*2100*/  FADD R21, R11, -R20 ;  /* 0x800000140b157221 */ /* 0x004fca0000000000 */
[----:B------:R-:W0:Y:S01]  /*2110*/  FCHK P0, R21, R18 ;  /* 0x0000001215007302 */ /* 0x000e220000000000 */
[----:B------:R-:W-:-:S04]  /*2120*/  FFMA R20, R5, R21, RZ ;  /* 0x0000001505147223 */ /* 0x000fc800000000ff */
[----:B------:R-:W-:-:S04]  /*2130*/  FFMA R15, -R18, R20, R21 ;  /* 0x00000014120f7223 */ /* 0x000fc80000000115 */
[----:B------:R-:W-:Y:S01]  /*2140*/  FFMA R5, R5, R15, R20 ;  /* 0x0000000f05057223 */ /* 0x000fe20000000014 */
[----:B0-----:R-:W-:Y:S06]  /*2150*/  @!P0 BRA `(.L_x_82) ;  /* 0x00000000000c8947 */ /* 0x001fec0003800000 */
[----:B------:R-:W-:Y:S01]  /*2160*/  IMAD.MOV.U32 R3, RZ, RZ, R21 ;  /* 0x000000ffff037224 */ /* 0x000fe200078e0015 */
[----:B------:R-:W-:-:S07]  /*2170*/  MOV R14, 0x2190 ;  /* 0x00002190000e7802 */ /* 0x000fce0000000f00 */
[----:B---34-:R-:W-:Y:S05]  /*2180*/  CALL.REL.NOINC `($__internal_1_$__cuda_sm3x_div_rn_noftz_f32_slowpath) ;  /* 0x0000001c00087944 */ /* 0x018fea0003c00000 */
.L_x_82:
[----:B------:R-:W-:Y:S05]  /*2190*/  BSYNC.RECONVERGENT B2 ;  /* 0x0000000000027941 */ /* 0x000fea0003800200 */
.L_x_81:
[----:B------:R-:W3:Y:S01]  /*21a0*/  LDS R27, [R6+0x8] ;  /* 0x00000800061b7984 */ /* 0x000ee20000000800 */
[----:B------:R-:W0:Y:S01]  /*21b0*/  MUFU.RCP R3, R18 ;  /* 0x0000001200037308 */ /* 0x000e220000001000 */
[----:B------:R-:W-:Y:S01]  /*21c0*/  MOV R14, 0x3f000000 ;  /* 0x3f000000000e7802 */ /* 0x000fe20000000f00 */
[----:B------:R-:W-:Y:S03]  /*21d0*/  BSSY.RECONVERGENT B2, `(.L_x_83) ;  /* 0x0000011000027945 */ /* 0x000fe60003800200 */
[----:B------:R-:W-:-:S05]  /*21e0*/  LOP3.LUT R14, R14, 0x80000000, R5, 0xb8, !PT ;  /* 0x800000000e0e7812 */ /* 0x000fca00078eb805 */
[----:B------:R-:W-:-:S06]  /*21f0*/  FADD.RZ R14, R14, R5 ;  /* 0x000000050e0e7221 */ /* 0x000fcc000000c000 */
[----:B------:R-:W1:Y:S01]  /*2200*/  FRND.TRUNC R14, R14 ;  /* 0x0000000e000e7307 */ /* 0x000e62000020d000 */
[----:B0-----:R-:W-:-:S04]  /*2210*/  FFMA R20, -R18, R3, 1 ;  /* 0x3f80000012147423 */ /* 0x001fc80000000103 */
[----:B------:R-:W-:Y:S01]  /*2220*/  FFMA R3, R3, R20, R3 ;  /* 0x0000001403037223 */ /* 0x000fe20000000003 */
[----:B-1----:R-:W-:Y:S01]  /*2230*/  FFMA R46, -R18, R14, R21 ;  /* 0x0000000e122e7223 */ /* 0x002fe20000000115 */
[----:B---3--:R-:W-:-:S04]  /*2240*/  FADD R27, R12, -R27 ;  /* 0x8000001b0c1b7221 */ /* 0x008fc80000000000 */
[----:B------:R-:W0:Y:S01]  /*2250*/  FCHK P0, R27, R18 ;  /* 0x000000121b007302 */ /* 0x000e220000000000 */
[----:B------:R-:W-:-:S04]  /*2260*/  FFMA R20, R3, R27, RZ ;  /* 0x0000001b03147223 */ /* 0x000fc800000000ff */
[----:B------:R-:W-:-:S04]  /*2270*/  FFMA R5, -R18, R20, R27 ;  /* 0x0000001412057223 */ /* 0x000fc8000000011b */
[----:B------:R-:W-:Y:S01]  /*2280*/  FFMA R3, R3, R5, R20 ;  /* 0x0000000503037223 */ /* 0x000fe20000000014 */
[----:B0-----:R-:W-:Y:S06]  /*2290*/  @!P0 BRA `(.L_x_84) ;  /* 0x0000000000108947 */ /* 0x001fec0003800000 */
[----:B------:R-:W-:Y:S01]  /*22a0*/  IMAD.MOV.U32 R3, RZ, RZ, R27 ;  /* 0x000000ffff037224 */ /* 0x000fe200078e001b */
[----:B------:R-:W-:-:S07]  /*22b0*/  MOV R14, 0x22d0 ;  /* 0x000022d0000e7802 */ /* 0x000fce0000000f00 */
[----:B----4-:R-:W-:Y:S05]  /*22c0*/  CALL.REL.NOINC `($__internal_1_$__cuda_sm3x_div_rn_noftz_f32_slowpath) ;  /* 0x0000001800b87944 */ /* 0x010fea0003c00000 */
[----:B------:R-:W-:-:S07]  /*22d0*/  IMAD.MOV.U32 R3, RZ, RZ, R5 ;  /* 0x000000ffff037224 */ /* 0x000fce00078e0005 */
.L_x_84:
[----:B------:R-:W-:Y:S05]  /*22e0*/  BSYNC.RECONVERGENT B2 ;  /* 0x0000000000027941 */ /* 0x000fea0003800200 */
.L_x_83:
[----:B------:R-:W-:Y:S01]  /*22f0*/  HFMA2 R6, -RZ, RZ, 1.75, 0 ;  /* 0x3f000000ff067431 */ /* 0x000fe200000001ff */
[----:B------:R-:W-:Y:S01]  /*2300*/  BSSY.RECONVERGENT B2, `(.L_x_85) ;  /* 0x000000e000027945 */ /* 0x000fe20003800200 */
[----:B------:R-:W-:-:S03]  /*2310*/  IMAD.MOV.U32 R5, RZ, RZ, -0x3fe40000 ;  /* 0xc01c0000ff057424 */ /* 0x000fc600078e00ff */
[----:B------:R-:W-:-:S05]  /*2320*/  LOP3.LUT R6, R6, 0x80000000, R3, 0xb8, !PT ;  /* 0x8000000006067812 */ /* 0x000fca00078eb803 */
[----:B------:R-:W-:Y:S01]  /*2330*/  FADD.RZ R14, R6, R3 ;  /* 0x00000003060e7221 */ /* 0x000fe2000000c000 */
[----:B------:R-:W-:Y:S01]  /*2340*/  FMUL R3, R46, R46 ;  /* 0x0000002e2e037220 */ /* 0x000fe20000400000 */
[----:B------:R-:W-:-:S03]  /*2350*/  MOV R6, 0x23e0 ;  /* 0x000023e000067802 */ /* 0x000fc60000000f00 */
[----:B------:R-:W-:Y:S01]  /*2360*/  FFMA R3, R44, R44, R3 ;  /* 0x0000002c2c037223 */ /* 0x000fe20000000003 */
[----:B------:R-:W0:Y:S02]  /*2370*/  FRND.TRUNC R14, R14 ;  /* 0x0000000e000e7307 */ /* 0x000e24000020d000 */
[----:B0-----:R-:W-:-:S04]  /*2380*/  FFMA R48, -R18, R14, R27 ;  /* 0x0000000e12307223 */ /* 0x001fc8000000011b */
[----:B------:R-:W-:-:S04]  /*2390*/  FFMA R45, R48, R48, R3 ;  /* 0x00000030302d7223 */ /* 0x000fc80000000003 */
[----:B------:R-:W0:Y:S02]  /*23a0*/  F2F.F64.F32 R50, R45 ;  /* 0x0000002d00327310 */ /* 0x000e240000201800 */
[----:B0-----:R-:W-:-:S10]  /*23b0*/  DADD R20, -RZ, |R50| ;  /* 0x00000000ff147229 */ /* 0x001fd40000000532 */
[----:B------:R-:W-:-:S07]  /*23c0*/  IMAD.MOV.U32 R3, RZ, RZ, R21 ;  /* 0x000000ffff037224 */ /* 0x000fce00078e0015 */
[----:B----4-:R-:W-:Y:S05]  /*23d0*/  CALL.REL.NOINC `($_Z19calcForces_interboxPfS_PiS0_S_iiiii$__internal_accurate_pow) ;  /* 0x0000002000147944 */ /* 0x010fea0003c00000 */
[----:B------:R-:W-:Y:S05]  /*23e0*/  BSYNC.RECONVERGENT B2 ;  /* 0x0000000000027941 */ /* 0x000fea0003800200 */
.L_x_85:
[----:B------:R-:W-:Y:S01]  /*23f0*/  DADD R14, R50, -7 ;  /* 0xc01c0000320e7429 */ /* 0x000fe20000000000 */
[----:B------:R-:W-:Y:S01]  /*2400*/  FSETP.NEU.AND P0, PT, R45, RZ, PT ;  /* 0x000000ff2d00720b */ /* 0x000fe20003f0d000 */
[----:B------:R-:W-:Y:S01]  /*2410*/  DADD R26, -RZ, -R20 ;  /* 0x00000000ff1a7229 */ /* 0x000fe20000000914 */
[----:B------:R-:W-:Y:S01]  /*2420*/  ISETP.GE.AND P2, PT, R51, RZ, PT ;  /* 0x000000ff3300720c */ /* 0x000fe20003f46270 */
[----:B------:R-:W-:Y:S06]  /*2430*/  BSSY.RECONVERGENT B2, `(.L_x_86) ;  /* 0x0000010000027945 */ /* 0x000fec0003800200 */
[----:B------:R-:W-:Y:S01]  /*2440*/  LOP3.LUT R3, R15, 0x7ff00000, RZ, 0xc0, !PT ;  /* 0x7ff000000f037812 */ /* 0x000fe200078ec0ff */
[----:B------:R-:W-:Y:S01]  /*2450*/  DADD R14, -RZ, |R50| ;  /* 0x00000000ff0e7229 */ /* 0x000fe20000000532 */
[----:B------:R-:W-:-:S02]  /*2460*/  FSEL R20, R26, R20, !P2 ;  /* 0x000000141a147208 */ /* 0x000fc40005000000 */
[----:B------:R-:W-:Y:S02]  /*2470*/  ISETP.NE.AND P1, PT, R3, 0x7ff00000, PT ;  /* 0x7ff000000300780c */ /* 0x000fe40003f25270 */
[----:B------:R-:W-:Y:S02]  /*2480*/  FSEL R53, R27, R21, !P2 ;  /* 0x000000151b357208 */ /* 0x000fe40005000000 */
[----:B------:R-:W-:Y:S02]  /*2490*/  FSEL R52, R20, RZ, P0 ;  /* 0x000000ff14347208 */ /* 0x000fe40000000000 */
[----:B------:R-:W-:Y:S02]  /*24a0*/  @!P0 LOP3.LUT R53, R51, 0x7ff00000, RZ, 0xfc, !PT ;  /* 0x7ff0000033358812 */ /* 0x000fe400078efcff */
[----:B------:R-:W-:-:S05]  /*24b0*/  MOV R20, R14 ;  /* 0x0000000e00147202 */ /* 0x000fca0000000f00 */
[----:B------:R-:W-:Y:S05]  /*24c0*/  @P1 BRA `(.L_x_87) ;  /* 0x0000000000181947 */ /* 0x000fea0003800000 */
[----:B------:R-:W-:-:S13]  /*24d0*/  FSETP.NAN.AND P1, PT, R45, R45, PT ;  /* 0x0000002d2d00720b */ /* 0x000fda0003f28000 */
[----:B------:R-:W-:Y:S01]  /*24e0*/  @P1 DADD R52, R50, -7 ;  /* 0xc01c000032341429 */ /* 0x000fe20000000000 */
[----:B------:R-:W-:Y:S10]  /*24f0*/  @P1 BRA `(.L_x_87) ;  /* 0x00000000000c1947 */ /* 0x000ff40003800000 */
[----:B------:R-:W-:-:S14]  /*2500*/  DSETP.NEU.AND P1, PT, |R50|, +INF , PT ;  /* 0x7ff000003200742a */ /* 0x000fdc0003f2d200 */
[----:B------:R-:W-:Y:S01]  /*2510*/  @!P1 SEL R53, RZ, 0x80000000, P2 ;  /* 0x80000000ff359807 */ /* 0x000fe20001000000 */
[----:B------:R-:W-:-:S07]  /*2520*/  @!P1 IMAD.MOV.U32 R52, RZ, RZ, RZ ;  /* 0x000000ffff349224 */ /* 0x000fce00078e00ff */
.L_x_87:
[----:B------:R-:W-:Y:S05]  /*2530*/  BSYNC.RECONVERGENT B2 ;  /* 0x0000000000027941 */ /* 0x000fea0003800200 */
.L_x_86:
[----:B------:R-:W-:Y:S01]  /*2540*/  BSSY.RECONVERGENT B2, `(.L_x_88) ;  /* 0x0000005000027945 */ /* 0x000fe20003800200 */
[----:B------:R-:W-:Y:S01]  /*2550*/  IMAD.MOV.U32 R3, RZ, RZ, R15 ;  /* 0x000000ffff037224 */ /* 0x000fe200078e000f */
[----:B------:R-:W-:Y:S02]  /*2560*/  MOV R5, 0xc0100000 ;  /* 0xc010000000057802 */ /* 0x000fe40000000f00 */
[----:B------:R-:W-:-:S07]  /*2570*/  MOV R6, 0x2590 ;  /* 0x0000259000067802 */ /* 0x000fce0000000f00 */
[----:B------:R-:W-:Y:S05]  /*2580*/  CALL.REL.NOINC `($_Z19calcForces_interboxPfS_PiS0_S_iiiii$__internal_accurate_pow) ;  /* 0x0000001c00a87944 */ /* 0x000fea0003c00000 */
[----:B------:R-:W-:Y:S05]  /*2590*/  BSYNC.RECONVERGENT B2 ;  /* 0x0000000000027941 */ /* 0x000fea0003800200 */
.L_x_88:
[----:B------:R-:W-:Y:S01]  /*25a0*/  DADD R14, R50, -4 ;  /* 0xc0100000320e7429 */ /* 0x000fe20000000000 */
[----:B------:R-:W-:Y:S01]  /*25b0*/  BSSY.RECONVERGENT B2, `(.L_x_89) ;  /* 0x000000b000027945 */ /* 0x000fe20003800200 */
[----:B------:R-:W-:Y:S02]  /*25c0*/  FSEL R20, R20, RZ, P0 ;  /* 0x000000ff14147208 */ /* 0x000fe40000000000 */
[----:B------:R-:W-:-:S06]  /*25d0*/  FSEL R21, R21, +QNAN , P0 ;  /* 0x7ff0000015157808 */ /* 0x000fcc0000000000 */
[----:B------:R-:W-:-:S04]  /*25e0*/  LOP3.LUT R14, R15, 0x7ff00000, RZ, 0xc0, !PT ;  /* 0x7ff000000f0e7812 */ /* 0x000fc800078ec0ff */
[----:B------:R-:W-:-:S13]  /*25f0*/  ISETP.NE.AND P1, PT, R14, 0x7ff00000, PT ;  /* 0x7ff000000e00780c */ /* 0x000fda0003f25270 */
[----:B------:R-:W-:Y:S05]  /*2600*/  @P1 BRA `(.L_x_90) ;  /* 0x0000000000141947 */ /* 0x000fea0003800000 */
[----:B------:R-:W-:-:S13]  /*2610*/  FSETP.NAN.AND P0, PT, R45, R45, PT ;  /* 0x0000002d2d00720b */ /* 0x000fda0003f08000 */
[----:B------:R-:W-:Y:S01]  /*2620*/  @P0 DADD R20, R50, -4 ;  /* 0xc010000032140429 */ /* 0x000fe20000000000 */
[----:B------:R-:W-:Y:S10]  /*2630*/  @P0 BRA `(.L_x_90) ;  /* 0x0000000000080947 */ /* 0x000ff40003800000 */
[----:B------:R-:W-:-:S14]  /*2640*/  DSETP.NEU.AND P0, PT, |R50|, +INF , PT ;  /* 0x7ff000003200742a */ /* 0x000fdc0003f0d200 */
[----:B------:R-:W-:-:S07]  /*2650*/  @!P0 CS2R R20, SRZ ;  /* 0x0000000000148805 */ /* 0x000fce000001ff00 */
.L_x_90:
[----:B------:R-:W-:Y:S05]  /*2660*/  BSYNC.RECONVERGENT B2 ;  /* 0x0000000000027941 */ /* 0x000fea0003800200 */
.L_x_89:
[----:B------:R-:W-:Y:S01]  /*2670*/  DMUL R20, R20, -24 ;  /* 0xc038000014147828 */ /* 0x000fe20000000000 */
[----:B------:R-:W-:Y:S01]  /*2680*/  FSETP.NEU.AND P0, PT, R45, 1, PT ;  /* 0x3f8000002d00780b */ /* 0x000fe20003f0d000 */
[----:B------:R-:W-:-:S06]  /*2690*/  VIADD R42, R42, 0x1 ;  /* 0x000000012a2a7836 */ /* 0x000fcc0000000000 */
[----:B------:R-:W-:-:S10]  /*26a0*/  DFMA R20, R52, 48, R20 ;  /* 0x404800003414782b */ /* 0x000fd40000000014 */
[----:B------:R-:W0:Y:S02]  /*26b0*/  F2F.F32.F64 R20, R20 ;  /* 0x0000001400147310 */ /* 0x000e240000301000 */
[----:B0-----:R-:W-:Y:S02]  /*26c0*/  FSEL R3, R20, 24, P0 ;  /* 0x41c0000014037808 */ /* 0x001fe40000000000 */
[----:B------:R-:W-:-:S03]  /*26d0*/  ISETP.NE.AND P0, PT, R42, R19, PT ;  /* 0x000000132a00720c */ /* 0x000fc60003f05270 */
[-C--:B------:R-:W-:Y:S01]  /*26e0*/  FFMA R13, R44, R3.reuse, R13 ;  /* 0x000000032c0d7223 */ /* 0x080fe2000000000d */
[-C--:B------:R-:W-:Y:S01]  /*26f0*/  FFMA R25, R46, R3.reuse, R25 ;  /* 0x000000032e197223 */ /* 0x080fe20000000019 */
[----:B------:R-:W-:-:S03]  /*2700*/  FFMA R43, R48, R3, R43 ;  /* 0x00000003302b7223 */ /* 0x000fc6000000002b */
[----:B------:R0:W-:Y:S04]  /*2710*/  STS [R8], R13 ;  /* 0x0000000d08007388 */ /* 0x0001e80000000800 */
[----:B------:R0:W-:Y:S04]  /*2720*/  STS [R8+0x4], R25 ;  /* 0x0000041908007388 */ /* 0x0001e80000000800 */
[----:B------:R0:W-:Y:S01]  /*2730*/  STS [R8+0x8], R43 ;  /* 0x0000082b08007388 */ /* 0x0001e20000000800 */
[----:B------:R-:W-:Y:S05]  /*2740*/  @P0 BRA `(.L_x_91) ;  /* 0xfffffff800080947 */ /* 0x000fea000383ffff */
.L_x_78:
[----:B------:R-:W-:Y:S05]  /*2750*/  BSYNC.RECONVERGENT B1 ;  /* 0x0000000000017941 */ /* 0x000fea0003800200 */
.L_x_77:
[----:B------:R-:W-:-:S05]  /*2760*/  VIADD R9, R9, 0x1 ;  /* 0x0000000109097836 */ /* 0x000fca0000000000 */
[----:B------:R-:W-:-:S13]  /*2770*/  ISETP.GE.AND P0, PT, R9, R4, PT ;  /* 0x000000040900720c */ /* 0x000fda0003f06270 */
[----:B------:R-:W-:Y:S05]  /*2780*/  @!P0 BRA `(.L_x_92) ;  /* 0xfffffff400b48947 */ /* 0x000fea000383ffff */
[----:B------:R-:W-:Y:S05]  /*2790*/  BSYNC.RECONVERGENT B0 ;  /* 0x0000000000007941 */ /* 0x000fea0003800200 */
.L_x_76:
[----:B------:R-:W-:Y:S01]  /*27a0*/  BAR.SYNC.DEFER_BLOCKING 0x0 ;  /* 0x0000000000007b1d */ /* 0x000fe20000010000 */
[----:B------:R-:W-:-:S13]  /*27b0*/  ISETP.GE.AND P0, PT, R23, 0x1, PT ;  /* 0x000000011700780c */ /* 0x000fda0003f06270 */
[----:B------:R-:W-:Y:S05]  /*27c0*/  @!P0 BRA `(.L_x_93) ;  /* 0x00000008006c8947 */ /* 0x000fea0003800000 */
[----:B------:R-:W-:Y:S01]  /*27d0*/  BSSY.RECONVERGENT B0, `(.L_x_93) ;  /* 0x000009a000007945 */ /* 0x000fe20003800200 */
[----:B------:R-:W-:-:S07]  /*27e0*/  IADD3 R17, PT, PT, R2, -R17, RZ ;  /* 0x8000001102117210 */ /* 0x000fce0007ffe0ff */
.L_x_109:
[----:B------:R-:W-:Y:S01]  /*27f0*/  IMAD.U32 R3, RZ, RZ, UR38 ;  /* 0x00000026ff037e24 */ /* 0x000fe2000f8e00ff */
[----:B------:R-:W-:Y:S04]  /*2800*/  BSSY.RECONVERGENT B1, `(.L_x_94) ;  /* 0x0000093000017945 */ /* 0x000fe80003800200 */
[----:B------:R-:W-:-:S04]  /*2810*/  ISETP.GE.AND P0, PT, R3, 0x1, PT ;  /* 0x000000010300780c */ /* 0x000fc80003f06270 */
[----:B------:R-:W-:-:S13]  /*2820*/  ISETP.GE.OR P0, PT, R7, R19, !P0 ;  /* 0x000000130700720c */ /* 0x000fda0004706670 */
[----:B0-----:R-:W-:Y:S05]  /*2830*/  @P0 BRA `(.L_x_95) ;  /* 0x00000008003c0947 */ /* 0x001fea0003800000 */
[----:B------:R-:W-:Y:S01]  /*2840*/  IMAD R6, R7, 0xc, R0 ;  /* 0x0000000c07067824 */ /* 0x000fe200078e0200 */
[----:B------:R-:W3:Y:S01]  /*2850*/  S2UR UR6, SR_CgaCtaId ;  /* 0x00000000000679c3 */ /* 0x000ee20000008800 */
[----:B------:R-:W-:Y:S01]  /*2860*/  UMOV UR5, 0x400 ;  /* 0x0000040000057882 */ /* 0x000fe20000000000 */
[----:B------:R-:W-:Y:S02]  /*2870*/  IMAD.MOV.U32 R12, RZ, RZ, R17 ;  /* 0x000000ffff0c7224 */ /* 0x000fe400078e0011 */
[----:B0-----:R-:W-:Y:S01]  /*2880*/  IMAD R8, R19, 0xc, R6 ;  /* 0x0000000c13087824 */ /* 0x001fe200078e0206 */
[----:B-12---:R0:W1:Y:S04]  /*2890*/  LDS R9, [R6] ;  /* 0x0000000006097984 */ /* 0x0060680000000800 */
[----:B------:R0:W2:Y:S04]  /*28a0*/  LDS R10, [R6+0x4] ;  /* 0x00000400060a7984 */ /* 0x0000a80000000800 */
[----:B------:R0:W4:Y:S04]  /*28b0*/  LDS R11, [R6+0x8] ;  /* 0x00000800060b7984 */ /* 0x0001280000000800 */
[----:B------:R0:W0:Y:S04]  /*28c0*/  LDS R13, [R8] ;  /* 0x00000000080d7984 */ /* 0x0000280000000800 */
[----:B------:R0:W0:Y:S01]  /*28d0*/  LDS R23, [R8+0x4] ;  /* 0x0000040008177984 */ /* 0x0000220000000800 */
[----:B---3--:R-:W-:-:S03]  /*28e0*/  ULEA UR5, UR6, UR5, 0x18 ;  /* 0x0000000506057291 */ /* 0x008fc6000f8ec0ff */
[----:B------:R3:W0:Y:S01]  /*28f0*/  LDS R25, [R8+0x8] ;  /* 0x0000080008197984 */ /* 0x0006220000000800 */
[----:B------:R-:W-:-:S06]  /*2900*/  UIADD3 UR5, UPT, UPT, UR5, 0x8, URZ ;  /* 0x0000000805057890 */ /* 0x000fcc000fffe0ff */
[----:B------:R-:W-:-:S07]  /*2910*/  MOV R42, UR5 ;  /* 0x00000005002a7c02 */ /* 0x000fce0008000f00 */
.L_x_108:
[----:B0-----:R-:W1:Y:S01]  /*2920*/  LDS R6, [R42+-0x8] ;  /* 0xfffff8002a067984 */ /* 0x001e620000000800 */
[----:B-----5:R-:W0:Y:S01]  /*2930*/  MUFU.RCP R3, R18 ;  /* 0x0000001200037308 */ /* 0x020e220000001000 */
[----:B------:R-:W-:Y:S01]  /*2940*/  BSSY.RECONVERGENT B2, `(.L_x_96) ;  /* 0x000000d000027945 */ /* 0x000fe20003800200 */
[----:B0-----:R-:W-:-:S04]  /*2950*/  FFMA R14, -R18, R3, 1 ;  /* 0x3f800000120e7423 */ /* 0x001fc80000000103 */
[----:B------:R-:W-:Y:S01]  /*2960*/  FFMA R3, R3, R14, R3 ;  /* 0x0000000e03037223 */ /* 0x000fe20000000003 */
[----:B-1----:R-:W-:-:S04]  /*2970*/  FADD R27, R9, -R6 ;  /* 0x80000006091b7221 */ /* 0x002fc80000000000 */
[----:B------:R-:W0:Y:S01]  /*2980*/  FCHK P0, R27, R18 ;  /* 0x000000121b007302 */ /* 0x000e220000000000 */
[----:B------:R-:W-:-:S04]  /*2990*/  FFMA R6, R3, R27, RZ ;  /* 0x0000001b03067223 */ /* 0x000fc800000000ff */
[----:B------:R-:W-:-:S04]  /*29a0*/  FFMA R5, -R18, R6, R27 ;  /* 0x0000000612057223 */ /* 0x000fc8000000011b */
[----:B------:R-:W-:Y:S01]  /*29b0*/  FFMA R3, R3, R5, R6 ;  /* 0x0000000503037223 */ /* 0x000fe20000000006 */
[----:B0-----:R-:W-:Y:S06]  /*29c0*/  @!P0 BRA `(.L_x_97) ;  /* 0x0000000000108947 */ /* 0x001fec0003800000 */
[----:B------:R-:W-:Y:S01]  /*29d0*/  IMAD.MOV.U32 R3, RZ, RZ, R27 ;  /* 0x000000ffff037224 */ /* 0x000fe200078e001b */
[----:B------:R-:W-:-:S07]  /*29e0*/  MOV R14, 0x2a00 ;  /* 0x00002a00000e7802 */ /* 0x000fce0000000f00 */
[----:B--234-:R-:W-:Y:S05]  /*29f0*/  CALL.REL.NOINC `($__internal_1_$__cuda_sm3x_div_rn_noftz_f32_slowpath) ;  /* 0x0000001000ec7944 */ /* 0x01cfea0003c00000 */
[----:B------:R-:W-:-:S07]  /*2a00*/  IMAD.MOV.U32 R3, RZ, RZ, R5 ;  /* 0x000000ffff037224 */ /* 0x000fce00078e0005 */
.L_x_97:
[----:B------:R-:W-:Y:S05]  /*2a10*/  BSYNC.RECONVERGENT B2 ;  /* 0x0000000000027941 */ /* 0x000fea0003800200 */
.L_x_96:
[----:B------:R-:W2:Y:S01]  /*2a20*/  LDS R21, [R42+-0x4] ;  /* 0xfffffc002a157984 */ /* 0x000ea20000000800 */
        /* <DEDUP_REMOVED lines=9> */
[----:B--2---:R-:W-:-:S04]  /*2ac0*/  FADD R21, R10, -R21 ;  /* 0x800000150a157221 */ /* 0x004fc80000000000 */
        /* <DEDUP_REMOVED lines=8> */
[----:B------:R-:W-:-:S07]  /*2b50*/  IMAD.MOV.U32 R3, RZ, RZ, R5 ;  /* 0x000000ffff037224 */ /* 0x000fce00078e0005 */
.L_x_99:
[----:B------:R-:W-:Y:S05]  /*2b60*/  BSYNC.RECONVERGENT B2 ;  /* 0x0000000000027941 */ /* 0x000fea0003800200 */
.L_x_98:
[----:B------:R-:W4:Y:S01]  /*2b70*/  LDS R14, [R42] ;  /* 0x000000002a0e7984 */ /* 0x000f220000000800 */
[----:B------:R-:W-:Y:S01]  /*2b80*/  HFMA2 R6, -RZ, RZ, 1.75, 0 ;  /* 0x3f000000ff067431 */ /* 0x000fe200000001ff */
[----:B------:R-:W0:Y:S01]  /*2b90*/  MUFU.RCP R5, R18 ;  /* 0x0000001200057308 */ /* 0x000e220000001000 */
[----:B------:R-:W-:Y:S03]  /*2ba0*/  BSSY.RECONVERGENT B2, `(.L_x_100) ;  /* 0x0000011000027945 */ /* 0x000fe60003800200 */
[----:B------:R-:W-:-:S05]  /*2bb0*/  LOP3.LUT R6, R6, 0x80000000, R3, 0xb8, !PT ;  /* 0x8000000006067812 */ /* 0x000fca00078eb803 */
[----:B------:R-:W-:Y:S01]  /*2bc0*/  FADD.RZ R6, R6, R3 ;  /* 0x0000000306067221 */ /* 0x000fe2000000c000 */
[----:B0-----:R-:W-:-:S05]  /*2bd0*/  FFMA R20, -R18, R5, 1 ;  /* 0x3f80000012147423 */ /* 0x001fca0000000105 */
[----:B------:R-:W0:Y:S01]  /*2be0*/  FRND.TRUNC R6, R6 ;  /* 0x0000000600067307 */ /* 0x000e22000020d000 */
[----:B------:R-:W-:Y:S01]  /*2bf0*/  FFMA R3, R5, R20, R5 ;  /* 0x0000001405037223 */ /* 0x000fe20000000005 */
[----:B0-----:R-:W-:Y:S01]  /*2c00*/  FFMA R46, -R18, R6, R21 ;  /* 0x00000006122e7223 */ /* 0x001fe20000000115 */
[----:B----4-:R-:W-:-:S05]  /*2c10*/  FADD R27, R11, -R14 ;  /* 0x8000000e0b1b7221 */ /* 0x010fca0000000000 */
[----:B------:R-:W0:Y:S01]  /*2c20*/  FCHK P0, R27, R18 ;  /* 0x000000121b007302 */ /* 0x000e220000000000 */
[----:B------:R-:W-:-:S04]  /*2c30*/  FFMA R14, R3, R27, RZ ;  /* 0x0000001b030e7223 */ /* 0x000fc800000000ff */
[----:B------:R-:W-:-:S04]  /*2c40*/  FFMA R5, -R18, R14, R27 ;  /* 0x0000000e12057223 */ /* 0x000fc8000000011b */
[----:B------:R-:W-:Y:S01]  /*2c50*/  FFMA R3, R3, R5, R14 ;  /* 0x0000000503037223 */ /* 0x000fe2000000000e */
[----:B0-----:R-:W-:Y:S06]  /*2c60*/  @!P0 BRA `(.L_x_101) ;  /* 0x0000000000108947 */ /* 0x001fec0003800000 */
[----:B------:R-:W-:Y:S01]  /*2c70*/  IMAD.MOV.U32 R3, RZ, RZ, R27 ;  /* 0x000000ffff037224 */ /* 0x000fe200078e001b */
[----:B------:R-:W-:-:S07]  /*2c80*/  MOV R14, 0x2ca0 ;  /* 0x00002ca0000e7802 */ /* 0x000fce0000000f00 */
[----:B---3--:R-:W-:Y:S05]  /*2c90*/  CALL.REL.NOINC `($__internal_1_$__cuda_sm3x_div_rn_noftz_f32_slowpath) ;  /* 0x0000001000447944 */ /* 0x008fea0003c00000 */
[----:B------:R-:W-:-:S07]  /*2ca0*/  IMAD.MOV.U32 R3, RZ, RZ, R5 ;  /* 0x000000ffff037224 */ /* 0x000fce00078e0005 */
.L_x_101:
[----:B------:R-:W-:Y:S05]  /*2cb0*/  BSYNC.RECONVERGENT B2 ;  /* 0x0000000000027941 */ /* 0x000fea0003800200 */
.L_x_100:
[----:B------:R-:W-:Y:S01]  /*2cc0*/  MOV R6, 0x3f000000 ;  /* 0x3f00000000067802 */ /* 0x000fe20000000f00 */
[----:B------:R-:W-:Y:S01]  /*2cd0*/  BSSY.RECONVERGENT B2, `(.L_x_102) ;  /* 0x000000e000027945 */ /* 0x000fe20003800200 */
[----:B------:R-:W-:Y:S02]  /*2ce0*/  IMAD.MOV.U32 R5, RZ, RZ, -0x3fe40000 ;  /* 0xc01c0000ff057424 */ /* 0x000fe400078e00ff */
        /* <DEDUP_REMOVED lines=11> */
[----:B---3--:R-:W-:Y:S05]  /*2da0*/  CALL.REL.NOINC `($_Z19calcForces_interboxPfS_PiS0_S_iiiii$__internal_accurate_pow) ;  /* 0x0000001400a07944 */ /* 0x008fea0003c00000 */
[----:B------:R-:W-:Y:S05]  /*2db0*/  BSYNC.RECONVERGENT B2 ;  /* 0x0000000000027941 */ /* 0x000fea0003800200 */
.L_x_102:
        /* <DEDUP_REMOVED lines=20> */
.L_x_104:
[----:B------:R-:W-:Y:S05]  /*2f00*/  BSYNC.RECONVERGENT B2 ;  /* 0x0000000000027941 */ /* 0x000fea0003800200 */
.L_x_103:
[----:B------:R-:W-:Y:S01]  /*2f10*/  BSSY.RECONVERGENT B2, `(.L_x_105) ;  /* 0x0000005000027945 */ /* 0x000fe20003800200 */
[----:B------:R-:W-:Y:S01]  /*2f20*/  IMAD.MOV.U32 R3, RZ, RZ, R15 ;  /* 0x000000ffff037224 */ /* 0x000fe200078e000f */
[----:B------:R-:W-:Y:S02]  /*2f30*/  MOV R5, 0xc0100000 ;  /* 0xc010000000057802 */ /* 0x000fe40000000f00 */
[----:B------:R-:W-:-:S07]  /*2f40*/  MOV R6, 0x2f60 ;  /* 0x00002f6000067802 */ /* 0x000fce0000000f00 */
[----:B------:R-:W-:Y:S05]  /*2f50*/  CALL.REL.NOINC `($_Z19calcForces_interboxPfS_PiS0_S_iiiii$__internal_accurate_pow) ;  /* 0x0000001400347944 */ /* 0x000fea0003c00000 */
[----:B------:R-:W-:Y:S05]  /*2f60*/  BSYNC.RECONVERGENT B2 ;  /* 0x0000000000027941 */ /* 0x000fea0003800200 */
.L_x_105:
        /* <DEDUP_REMOVED lines=12> */
.L_x_107:
[----:B------:R-:W-:Y:S05]  /*3030*/  BSYNC.RECONVERGENT B2 ;  /* 0x0000000000027941 */ /* 0x000fea0003800200 */
.L_x_106:
[----:B------:R-:W-:Y:S01]  /*3040*/  DMUL R20, R20, -24 ;  /* 0xc038000014147828 */ /* 0x000fe20000000000 */
[----:B------:R-:W-:Y:S01]  /*3050*/  FSETP.NEU.AND P0, PT, R43, 1, PT ;  /* 0x3f8000002b00780b */ /* 0x000fe20003f0d000 */
[----:B------:R-:W-:Y:S02]  /*3060*/  VIADD R12, R12, 0x1 ;  /* 0x000000010c0c7836 */ /* 0x000fe40000000000 */
[----:B------:R-:W-:-:S04]  /*3070*/  VIADD R42, R42, 0xc ;  /* 0x0000000c2a2a7836 */ /* 0x000fc80000000000 */
[----:B------:R-:W-:-:S10]  /*3080*/  DFMA R20, R52, 48, R20 ;  /* 0x404800003414782b */ /* 0x000fd40000000014 */
[----:B------:R-:W0:Y:S02]  /*3090*/  F2F.F32.F64 R20, R20 ;  /* 0x0000001400147310 */ /* 0x000e240000301000 */
[----:B0-----:R-:W-:Y:S02]  /*30a0*/  FSEL R3, R20, 24, P0 ;  /* 0x41c0000014037808 */ /* 0x001fe40000000000 */
[----:B------:R-:W-:-:S03]  /*30b0*/  ISETP.NE.AND P0, PT, R12, RZ, PT ;  /* 0x000000ff0c00720c */ /* 0x000fc60003f05270 */
[-C--:B------:R-:W-:Y:S01]  /*30c0*/  FFMA R13, R44, R3.reuse, R13 ;  /* 0x000000032c0d7223 */ /* 0x080fe2000000000d */
[-C--:B------:R-:W-:Y:S01]  /*30d0*/  FFMA R23, R46, R3.reuse, R23 ;  /* 0x000000032e177223 */ /* 0x080fe20000000017 */
[----:B------:R-:W-:-:S03]  /*30e0*/  FFMA R25, R48, R3, R25 ;  /* 0x0000000330197223 */ /* 0x000fc60000000019 */
[----:B------:R0:W-:Y:S04]  /*30f0*/  STS [R8], R13 ;  /* 0x0000000d08007388 */ /* 0x0001e80000000800 */
[----:B------:R0:W-:Y:S04]  /*3100*/  STS [R8+0x4], R23 ;  /* 0x0000041708007388 */ /* 0x0001e80000000800 */
[----:B------:R0:W-:Y:S01]  /*3110*/  STS [R8+0x8], R25 ;  /* 0x0000081908007388 */ /* 0x0001e20000000800 */
[----:B------:R-:W-:Y:S05]  /*3120*/  @P0 BRA `(.L_x_108) ;  /* 0xfffffff400fc0947 */ /* 0x000fea000383ffff */
.L_x_95:
[----:B------:R-:W-:Y:S05]  /*3130*/  BSYNC.RECONVERGENT B1 ;  /* 0x0000000000017941 */ /* 0x000fea0003800200 */
.L_x_94:
[----:B------:R-:W-:-:S04]  /*3140*/  IADD3 R7, PT, PT, R7, 0x1, RZ ;  /* 0x0000000107077810 */ /* 0x000fc80007ffe0ff */
[----:B------:R-:W-:-:S13]  /*3150*/  ISETP.GE.AND P0, PT, R7, R4, PT ;  /* 0x000000040700720c */ /* 0x000fda0003f06270 */
[----:B------:R-:W-:Y:S05]  /*3160*/  @!P0 BRA `(.L_x_109) ;  /* 0xfffffff400a08947 */ /* 0x000fea000383ffff */
[----:B------:R-:W-:Y:S05]  /*3170*/  BSYNC.RECONVERGENT B0 ;  /* 0x0000000000007941 */ /* 0x000fea0003800200 */
.L_x_93:
[----:B------:R-:W-:Y:S01]  /*3180*/  BAR.SYNC.DEFER_BLOCKING 0x0 ;  /* 0x0000000000007b1d */ /* 0x000fe20000010000 */
[----:B------:R-:W-:-:S04]  /*3190*/  ISETP.GE.AND P0, PT, R22, 0x1, PT ;  /* 0x000000011600780c */ /* 0x000fc80003f06270 */
[----:B------:R-:W-:-:S13]  /*31a0*/  ISETP.NE.OR P0, PT, R24, RZ, !P0 ;  /* 0x000000ff1800720c */ /* 0x000fda0004705670 */
[----:B------:R-:W-:Y:S05]  /*31b0*/  @P0 EXIT ;  /* 0x000000000000094d */ /* 0x000fea0003800000 */
[C---:B------:R-:W-:Y:S01]  /*31c0*/  ISETP.GE.U32.AND P0, PT, R22.reuse, 0x4, PT ;  /* 0x000000041600780c */ /* 0x040fe20003f06070 */
[----:B012---:R-:W-:Y:S01]  /*31d0*/  IMAD.MOV.U32 R9, RZ, RZ, RZ ;  /* 0x000000ffff097224 */ /* 0x007fe200078e00ff */
[----:B------:R-:W-:Y:S02]  /*31e0*/  I2FP.F32.S32 R0, R2 ;  /* 0x0000000200007245 */ /* 0x000fe40000201400 */
[----:B------:R-:W-:Y:S02]  /*31f0*/  I2FP.F32.S32 R3, R16 ;  /* 0x0000001000037245 */ /* 0x000fe40000201400 */
[----:B------:R-:W-:-:S07]  /*3200*/  LOP3.LUT R8, R22, 0x3, RZ, 0xc0, !PT ;  /* 0x0000000316087812 */ /* 0x000fce00078ec0ff */
[----:B------:R-:W-:Y:S05]  /*3210*/  @!P0 BRA `(.L_x_110) ;  /* 0x0000000800348947 */ /* 0x000fea0003800000 */
[----:B------:R-:W0:Y:S01]  /*3220*/  LDC.64 R4, c[0x0][0x380] ;  /* 0x0000e000ff047b82 */ /* 0x000e220000000a00 */
[----:B------:R-:W-:Y:S01]  /*3230*/  LOP3.LUT R9, R22, 0x7ffffffc, RZ, 0xc0, !PT ;  /* 0x7ffffffc16097812 */ /* 0x000fe200078ec0ff */
[----:B------:R-:W-:Y:S01]  /*3240*/  IMAD.MOV.U32 R12, RZ, RZ, RZ ;  /* 0x000000ffff0c7224 */ /* 0x000fe200078e00ff */
[--C-:B------:R-:W-:Y:S01]  /*3250*/  SHF.R.S32.HI R10, RZ, 0x1f, R16.reuse ;  /* 0x0000001fff0a7819 */ /* 0x100fe20000011410 */
[----:B------:R-:W-:Y:S01]  /*3260*/  IMAD.MOV.U32 R14, RZ, RZ, R16 ;  /* 0x000000ffff0e7224 */ /* 0x000fe200078e0010 */
[----:B------:R-:W-:Y:S02]  /*3270*/  SHF.R.S32.HI R11, RZ, 0x1f, R2 ;  /* 0x0000001fff0b7819 */ /* 0x000fe40000011402 */
[----:B------:R-:W-:Y:S01]  /*3280*/  MOV R13, R2 ;  /* 0x00000002000d7202 */ /* 0x000fe20000000f00 */
[----:B------:R-:W1:Y:S06]  /*3290*/  LDC.64 R6, c[0x0][0x390] ;  /* 0x0000e400ff067b82 */ /* 0x000e6c0000000a00 */
.L_x_115:
[----:B------:R-:W-:-:S13]  /*32a0*/  ISETP.GE.AND P0, PT, R12, UR38, PT ;  /* 0x000000260c007c0c */ /* 0x000fda000bf06270 */
[----:B------:R-:W2:Y:S08]  /*32b0*/  @!P0 LDC.64 R20, c[0x0][0x390] ;  /* 0x0000e400ff148b82 */ /* 0x000eb00000000a00 */
[----:B------:R-:W3:Y:S01]  /*32c0*/  @!P0 LDC.64 R26, c[0x0][0x380] ;  /* 0x0000e000ff1a8b82 */ /* 0x000ee20000000a00 */
[----:B--2---:R-:W-:-:S05]  /*32d0*/  @!P0 IMAD.WIDE R20, R13, 0x4, R20 ;  /* 0x000000040d148825 */ /* 0x004fca00078e0214 */
[----:B------:R-:W2:Y:S02]  /*32e0*/  @!P0 LDG.E R15, desc[UR36][R20.64] ;  /* 0x00000024140f8981 */ /* 0x000ea4000c1e1900 */
[----:B--2---:R-:W-:-:S04]  /*32f0*/  @!P0 IMAD R15, R15, 0x3, RZ ;  /* 0x000000030f0f8824 */ /* 0x004fc800078e02ff */
[----:B---3--:R-:W-:-:S05]  /*3300*/  @!P0 IMAD.WIDE R22, R15, 0x4, R26 ;  /* 0x000000040f168825 */ /* 0x008fca00078e021a */
[----:B------:R2:W-:Y:S04]  /*3310*/  @!P0 STG.E desc[UR36][R22.64], R0 ;  /* 0x0000000016008986 */ /* 0x0005e8000c101924 */
[----:B------:R-:W3:Y:S01]  /*3320*/  @!P0 LDG.E R15, desc[UR36][R20.64] ;  /* 0x00000024140f8981 */ /* 0x000ee2000c1e1900 */
[----:B------:R-:W-:-:S13]  /*3330*/  ISETP.GE.AND P1, PT, R12, R19, PT ;  /* 0x000000130c00720c */ /* 0x000fda0003f26270 */
[----:B------:R-:W4:Y:S08]  /*3340*/  @!P1 LDC.64 R28, c[0x0][0x390] ;  /* 0x0000e400ff1c9b82 */ /* 0x000f300000000a00 */
[----:B------:R-:W2:Y:S01]  /*3350*/  @!P1 LDC.64 R30, c[0x0][0x380] ;  /* 0x0000e000ff1e9b82 */ /* 0x000ea20000000a00 */
[----:B---3--:R-:W-:-:S04]  /*3360*/  @!P0 IMAD R15, R15, 0x3, RZ ;  /* 0x000000030f0f8824 */ /* 0x008fc800078e02ff */
[----:B------:R-:W-:-:S05]  /*3370*/  @!P0 IMAD.WIDE R24, R15, 0x4, R26 ;  /* 0x000000040f188825 */ /* 0x000fca00078e021a */
[----:B------:R3:W-:Y:S04]  /*3380*/  @!P0 STG.E desc[UR36][R24.64+0x4], R0 ;  /* 0x0000040018008986 */ /* 0x0007e8000c101924 */
[----:B------:R-:W2:Y:S01]  /*3390*/  @!P0 LDG.E R15, desc[UR36][R20.64] ;  /* 0x00000024140f8981 */ /* 0x000ea2000c1e1900 */
[----:B----4-:R-:W-:-:S04]  /*33a0*/  @!P1 IMAD.WIDE R28, R14, 0x4, R28 ;  /* 0x000000040e1c9825 */ /* 0x010fc800078e021c */
[----:B--2---:R-:W-:-:S04]  /*33b0*/  @!P0 IMAD R15, R15, 0x3, RZ ;  /* 0x000000030f0f8824 */ /* 0x004fc800078e02ff */
[----:B------:R-:W-:-:S05]  /*33c0*/  @!P0 IMAD.WIDE R26, R15, 0x4, R26 ;  /* 0x000000040f1a8825 */ /* 0x000fca00078e021a */
[----:B------:R-:W-:Y:S04]  /*33d0*/  @!P0 STG.E desc[UR36][R26.64+0x8], R0 ;  /* 0x000008001a008986 */ /* 0x000fe8000c101924 */
[----:B------:R-:W2:Y:S02]  /*33e0*/  @!P1 LDG.E R15, desc[UR36][R28.64] ;  /* 0x000000241c0f9981 */ /* 0x000ea4000c1e1900 */
[----:B--2---:R-:W-:-:S04]  /*33f0*/  @!P1 IMAD R15, R15, 0x3, RZ ;  /* 0x000000030f0f9824 */ /* 0x004fc800078e02ff */
[----:B------:R-:W-:-:S05]  /*3400*/  @!P1 IMAD.WIDE R22, R15, 0x4, R30 ;  /* 0x000000040f169825 */ /* 0x000fca00078e021e */
[----:B------:R-:W-:Y:S04]  /*3410*/  @!P1 STG.E desc[UR36][R22.64], R3 ;  /* 0x0000000316009986 */ /* 0x000fe8000c101924 */
[----:B------:R-:W2:Y:S02]  /*3420*/  @!P1 LDG.E R15, desc[UR36][R28.64] ;  /* 0x000000241c0f9981 */ /* 0x000ea4000c1e1900 */
[----:B--2---:R-:W-:-:S04]  /*3430*/  @!P1 IMAD R15, R15, 0x3, RZ ;  /* 0x000000030f0f9824 */ /* 0x004fc800078e02ff */
[----:B---3--:R-:W-:-:S05]  /*3440*/  @!P1 IMAD.WIDE R24, R15, 0x4, R30 ;  /* 0x000000040f189825 */ /* 0x008fca00078e021e */
[----:B------:R2:W-:Y:S04]  /*3450*/  @!P1 STG.E desc[UR36][R24.64+0x4], R3 ;  /* 0x0000040318009986 */ /* 0x0005e8000c101924 */
[----:B------:R-:W3:Y:S01]  /*3460*/  @!P1 LDG.E R15, desc[UR36][R28.64] ;  /* 0x000000241c0f9981 */ /* 0x000ee2000c1e1900 */
[----:B------:R-:W-:Y:S01]  /*3470*/  VIADD R32, R12, 0x1 ;  /* 0x000000010c207836 */ /* 0x000fe20000000000 */
[----:B------:R-:W-:Y:S02]  /*3480*/  SHF.R.S32.HI R33, RZ, 0x1f, R12 ;  /* 0x0000001fff217819 */ /* 0x000fe4000001140c */
[----:B------:R-:W-:Y:S02]  /*3490*/  IADD3 R17, P2, PT, R2, R12, RZ ;  /* 0x0000000c02117210 */ /* 0x000fe40007f5e0ff */
[----:B------:R-:W-:-:S02]  /*34a0*/  ISETP.GE.AND P0, PT, R32, UR38, PT ;  /* 0x0000002620007c0c */ /* 0x000fc4000bf06270 */
[----:B-----5:R-:W-:Y:S02]  /*34b0*/  IADD3.X R18, PT, PT, R11, R33, RZ, P2, !PT ;  /* 0x000000210b127210 */ /* 0x020fe400017fe4ff */
[----:B-1----:R-:W-:-:S04]  /*34c0*/  LEA R20, P2, R17, R6, 0x2 ;  /* 0x0000000611147211 */ /* 0x002fc800078410ff */
[----:B------:R-:W-:-:S05]  /*34d0*/  LEA.HI.X R21, R17, R7, R18, 0x2, P2 ;  /* 0x0000000711157211 */ /* 0x000fca00010f1412 */
[----:B--2---:R-:W1:Y:S01]  /*34e0*/  @!P0 LDC.64 R24, c[0x0][0x380] ;  /* 0x0000e000ff188b82 */ /* 0x004e620000000a00 */
[----:B---3--:R-:W-:-:S04]  /*34f0*/  @!P1 IMAD R15, R15, 0x3, RZ ;  /* 0x000000030f0f9824 */ /* 0x008fc800078e02ff */
[----:B------:R-:W-:-:S05]  /*3500*/  @!P1 IMAD.WIDE R22, R15, 0x4, R30 ;  /* 0x000000040f169825 */ /* 0x000fca00078e021e */
[----:B------:R2:W-:Y:S04]  /*3510*/  @!P1 STG.E desc[UR36][R22.64+0x8], R3 ;  /* 0x0000080316009986 */ /* 0x0005e8000c101924 */
[----:B------:R-:W3:Y:S02]  /*3520*/  @!P0 LDG.E R15, desc[UR36][R20.64+0x4] ;  /* 0x00000424140f8981 */ /* 0x000ee4000c1e1900 */
[----:B---3--:R-:W-:-:S04]  /*3530*/  @!P0 IMAD R15, R15, 0x3, RZ ;  /* 0x000000030f0f8824 */ /* 0x008fc800078e02ff */
[----:B-1----:R-:W-:-:S05]  /*3540*/  @!P0 IMAD.WIDE R26, R15, 0x4, R24 ;  /* 0x000000040f1a8825 */ /* 0x002fca00078e0218 */
[----:B------:R1:W-:Y:S04]  /*3550*/  @!P0 STG.E desc[UR36][R26.64], R0 ;  /* 0x000000001a008986 */ /* 0x0003e8000c101924 */
[----:B------:R-:W3:Y:S02]  /*3560*/  @!P0 LDG.E R15, desc[UR36][R20.64+0x4] ;  /* 0x00000424140f8981 */ /* 0x000ee4000c1e1900 */
[----:B---3--:R-:W-:-:S04]  /*3570*/  @!P0 IMAD R15, R15, 0x3, RZ ;  /* 0x000000030f0f8824 */ /* 0x008fc800078e02ff */
[----:B------:R-:W-:-:S05]  /*3580*/  @!P0 IMAD.WIDE R28, R15, 0x4, R24 ;  /* 0x000000040f1c8825 */ /* 0x000fca00078e0218 */
[----:B------:R1:W-:Y:S04]  /*3590*/  @!P0 STG.E desc[UR36][R28.64+0x4], R0 ;  /* 0x000004001c008986 */ /* 0x0003e8000c101924 */
[----:B------:R-:W3:Y:S01]  /*35a0*/  @!P0 LDG.E R15, desc[UR36][R20.64+0x4] ;  /* 0x00000424140f8981 */ /* 0x000ee2000c1e1900 */
[----:B------:R-:W-:Y:S01]  /*35b0*/  ISETP.GE.AND P1, PT, R32, R19, PT ;  /* 0x000000132000720c */ /* 0x000fe20003f26270 */
[----:B------:R-:W-:Y:S01]  /*35c0*/  VIADD R34, R12, 0x2 ;  /* 0x000000020c227836 */ /* 0x000fe20000000000 */
[----:B------:R-:W-:Y:S01]  /*35d0*/  IADD3 R17, P2, PT, R16, R12, RZ ;  /* 0x0000000c10117210 */ /* 0x000fe20007f5e0ff */
[----:B------:R-:W-:-:S03]  /*35e0*/  VIADD R18, R12, 0x3 ;  /* 0x000000030c127836 */ /* 0x000fc60000000000 */
[----:B------:R-:W-:Y:S02]  /*35f0*/  IADD3.X R30, PT, PT, R10, R33, RZ, P2, !PT ;  /* 0x000000210a1e7210 */ /* 0x000fe400017fe4ff */
[C---:B--2---:R-:W-:Y:S02]  /*3600*/  LEA R22, P5, R17.reuse, R6, 0x2 ;  /* 0x0000000611167211 */ /* 0x044fe400078a10ff */
[C---:B------:R-:W-:Y:S02]  /*3610*/  ISETP.GE.AND P2, PT, R34.reuse, UR38, PT ;  /* 0x0000002622007c0c */ /* 0x040fe4000bf46270 */
[----:B------:R-:W-:Y:S02]  /*3620*/  ISETP.GE.AND P3, PT, R34, R19, PT ;  /* 0x000000132200720c */ /* 0x000fe40003f66270 */
[----:B------:R-:W-:Y:S02]  /*3630*/  ISETP.GE.AND P4, PT, R18, UR38, PT ;  /* 0x0000002612007c0c */ /* 0x000fe4000bf86270 */
[----:B------:R-:W-:Y:S01]  /*3640*/  LEA.HI.X R23, R17, R7, R30, 0x2, P5 ;  /* 0x0000000711177211 */ /* 0x000fe200028f141e */
[----:B---3--:R-:W-:-:S04]  /*3650*/  @!P0 IMAD R15, R15, 0x3, RZ ;  /* 0x000000030f0f8824 */ /* 0x008fc800078e02ff */
[----:B------:R-:W-:-:S05]  /*3660*/  @!P0 IMAD.WIDE R24, R15, 0x4, R24 ;  /* 0x000000040f188825 */ /* 0x000fca00078e0218 */
[----:B------:R1:W-:Y:S01]  /*3670*/  @!P0 STG.E desc[UR36][R24.64+0x8], R0 ;  /* 0x0000080018008986 */ /* 0x0003e2000c101924 */
[----:B------:R-:W-:Y:S05]  /*3680*/  @P1 BRA `(.L_x_111) ;  /* 0x0000000000301947 */ /* 0x000fea0003800000 */
[----:B------:R-:W2:Y:S02]  /*3690*/  LDG.E R15, desc[UR36][R22.64+0x4] ;  /* 0x00000424160f7981 */ /* 0x000ea4000c1e1900 */
[----:B--2---:R-:W-:-:S04]  /*36a0*/  IMAD R15, R15, 0x3, RZ ;  /* 0x000000030f0f7824 */ /* 0x004fc800078e02ff */
[----:B01----:R-:W-:-:S05]  /*36b0*/  IMAD.WIDE R24, R15, 0x4, R4 ;  /* 0x000000040f187825 */ /* 0x003fca00078e0204 */
[----:B------:R2:W-:Y:S04]  /*36c0*/  STG.E desc[UR36][R24.64], R3 ;  /* 0x0000000318007986 */ /* 0x0005e8000c101924 */
[----:B------:R-:W3:Y:S02]  /*36d0*/  LDG.E R15, desc[UR36][R22.64+0x4] ;  /* 0x00000424160f7981 */ /* 0x000ee4000c1e1900 */
[----:B---3--:R-:W-:-:S04]  /*36e0*/  IMAD R15, R15, 0x3, RZ ;  /* 0x000000030f0f7824 */ /* 0x008fc800078e02ff */
[----:B------:R-:W-:-:S05]  /*36f0*/  IMAD.WIDE R26, R15, 0x4, R4 ;  /* 0x000000040f1a7825 */ /* 0x000fca00078e0204 */
[----:B------:R2:W-:Y:S04]  /*3700*/  STG.E desc[UR36][R26.64+0x4], R3 ;  /* 0x000004031a007986 */ /* 0x0005e8000c101924 */
[----:B------:R-:W3:Y:S02]  /*3710*/  LDG.E R15, desc[UR36][R22.64+0x4] ;  /* 0x00000424160f7981 */ /* 0x000ee4000c1e1900 */
[----:B---3--:R-:W-:-:S04]  /*3720*/  IMAD R15, R15, 0x3, RZ ;  /* 0x000000030f0f7824 */ /* 0x008fc800078e02ff */
[----:B------:R-:W-:-:S05]  /*3730*/  IMAD.WIDE R28, R15, 0x4, R4 ;  /* 0x000000040f1c7825 */ /* 0x000fca00078e0204 */
[----:B------:R2:W-:Y:S02]  /*3740*/  STG.E desc[UR36][R28.64+0x8], R3 ;  /* 0x000008031c007986 */ /* 0x0005e4000c101924 */
.L_x_111:
[----:B------:R-:W-:Y:S05]  /*3750*/  @P2 BRA `(.L_x_112) ;  /* 0x0000000000302947 */ /* 0x000fea0003800000 */
[----:B------:R-:W3:Y:S02]  /*3760*/  LDG.E R15, desc[UR36][R20.64+0x8] ;  /* 0x00000824140f7981 */ /* 0x000ee4000c1e1900 */
[----:B---3--:R-:W-:-:S04]  /*3770*/  IMAD R15, R15, 0x3, RZ ;  /* 0x000000030f0f7824 */ /* 0x008fc800078e02ff */
[----:B012---:R-:W-:-:S05]  /*3780*/  IMAD.WIDE R24, R15, 0x4, R4 ;  /* 0x000000040f187825 */ /* 0x007fca00078e0204 */
[----:B------:R3:W-:Y:S04]  /*3790*/  STG.E desc[UR36][R24.64], R0 ;  /* 0x0000000018007986 */ /* 0x0007e8000c101924 */
[----:B------:R-:W2:Y:S02]  /*37a0*/  LDG.E R15, desc[UR36][R20.64+0x8] ;  /* 0x00000824140f7981 */ /* 0x000ea4000c1e1900 */
[----:B--2---:R-:W-:-:S04]  /*37b0*/  IMAD R15, R15, 0x3, RZ ;  /* 0x000000030f0f7824 */ /* 0x004fc800078e02ff */
[----:B------:R-:W-:-:S05]  /*37c0*/  IMAD.WIDE R26, R15, 0x4, R4 ;  /* 0x000000040f1a7825 */ /* 0x000fca00078e0204 */
[----:B------:R3:W-:Y:S04]  /*37d0*/  STG.E desc[UR36][R26.64+0x4], R0 ;  /* 0x000004001a007986 */ /* 0x0007e8000c101924 */
[----:B------:R-:W2:Y:S02]  /*37e0*/  LDG.E R15, desc[UR36][R20.64+0x8] ;  /* 0x00000824140f7981 */ /* 0x000ea4000c1e1900 */
[----:B--2---:R-:W-:-:S04]  /*37f0*/  IMAD R15, R15, 0x3, RZ ;  /* 0x000000030f0f7824 */ /* 0x004fc800078e02ff */
[----:B------:R-:W-:-:S05]  /*3800*/  IMAD.WIDE R28, R15, 0x4, R4 ;  /* 0x000000040f1c7825 */ /* 0x000fca00078e0204 */
[----:B------:R3:W-:Y:S02]  /*3810*/  STG.E desc[UR36][R28.64+0x8], R0 ;  /* 0x000008001c007986 */ /* 0x0007e4000c101924 */
.L_x_112:
[----:B------:R-:W-:Y:S05]  /*3820*/  @P3 BRA `(.L_x_113) ;  /* 0x0000000000303947 */ /* 0x000fea0003800000 */
[----:B------:R-:W4:Y:S02]  /*3830*/  LDG.E R15, desc[UR36][R22.64+0x8] ;  /* 0x00000824160f7981 */ /* 0x000f24000c1e1900 */
[----:B----4-:R-:W-:-:S04]  /*3840*/  IMAD R15, R15, 0x3, RZ ;  /* 0x000000030f0f7824 */ /* 0x010fc800078e02ff */
[----:B0123--:R-:W-:-:S05]  /*3850*/  IMAD.WIDE R24, R15, 0x4, R4 ;  /* 0x000000040f187825 */ /* 0x00ffca00078e0204 */
        /* <DEDUP_REMOVED lines=9> */
.L_x_113:
[----:B------:R-:W-:Y:S05]  /*38f0*/  @P4 BRA `(.L_x_114) ;  /* 0x0000000000304947 */ /* 0x000fea0003800000 */
[----:B------:R-:W5:Y:S02]  /*3900*/  LDG.E R15, desc[UR36][R20.64+0xc] ;  /* 0x00000c24140f7981 */ /* 0x000f64000c1e1900 */
[----:B-----5:R-:W-:-:S04]  /*3910*/  IMAD R15, R15, 0x3, RZ ;  /* 0x000000030f0f7824 */ /* 0x020fc800078e02ff */
[----:B01234-:R-:W-:-:S05]  /*3920*/  IMAD.WIDE R24, R15, 0x4, R4 ;  /* 0x000000040f187825 */ /* 0x01ffca00078e0204 */
        /* <DEDUP_REMOVED lines=9> */
.L_x_114:
[----:B------:R-:W-:-:S13]  /*39c0*/  ISETP.GE.AND P0, PT, R18, R19, PT ;  /* 0x000000131200720c */ /* 0x000fda0003f06270 */
[----:B------:R-:W5:Y:S01]  /*39d0*/  @!P0 LDG.E R15, desc[UR36][R22.64+0xc] ;  /* 0x00000c24160f8981 */ /* 0x000f62000c1e1900 */
[----:B01234-:R-:W0:Y:S01]  /*39e0*/  @!P0 LDC.64 R26, c[0x0][0x380] ;  /* 0x0000e000ff1a8b82 */ /* 0x01fe220000000a00 */
[----:B-----5:R-:W-:-:S04]  /*39f0*/  @!P0 IMAD R15, R15, 0x3, RZ ;  /* 0x000000030f0f8824 */ /* 0x020fc800078e02ff */
[----:B0-----:R-:W-:-:S05]  /*3a00*/  @!P0 IMAD.WIDE R20, R15, 0x4, R26 ;  /* 0x000000040f148825 */ /* 0x001fca00078e021a */
[----:B------:R2:W-:Y:S04]  /*3a10*/  @!P0 STG.E desc[UR36][R20.64], R3 ;  /* 0x0000000314008986 */ /* 0x0005e8000c101924 */
[----:B------:R-:W3:Y:S02]  /*3a20*/  @!P0 LDG.E R15, desc[UR36][R22.64+0xc] ;  /* 0x00000c24160f8981 */ /* 0x000ee4000c1e1900 */
[----:B---3--:R-:W-:-:S04]  /*3a30*/  @!P0 IMAD R15, R15, 0x3, RZ ;  /* 0x000000030f0f8824 */ /* 0x008fc800078e02ff */
[----:B------:R-:W-:-:S05]  /*3a40*/  @!P0 IMAD.WIDE R24, R15, 0x4, R26 ;  /* 0x000000040f188825 */ /* 0x000fca00078e021a */
[----:B------:R2:W-:Y:S04]  /*3a50*/  @!P0 STG.E desc[UR36][R24.64+0x4], R3 ;  /* 0x0000040318008986 */ /* 0x0005e8000c101924 */
[----:B------:R-:W3:Y:S01]  /*3a60*/  @!P0 LDG.E R15, desc[UR36][R22.64+0xc] ;  /* 0x00000c24160f8981 */ /* 0x000ee2000c1e1900 */
[----:B------:R-:W-:Y:S01]  /*3a70*/  VIADD R12, R12, 0x4 ;  /* 0x000000040c0c7836 */ /* 0x000fe20000000000 */
[----:B------:R-:W-:Y:S01]  /*3a80*/  IADD3 R13, PT, PT, R13, 0x4, RZ ;  /* 0x000000040d0d7810 */ /* 0x000fe20007ffe0ff */
[----:B------:R-:W-:Y:S02]  /*3a90*/  VIADD R14, R14, 0x4 ;  /* 0x000000040e0e7836 */ /* 0x000fe40000000000 */
[----:B---3--:R-:W-:-:S04]  /*3aa0*/  @!P0 IMAD R15, R15, 0x3, RZ ;  /* 0x000000030f0f8824 */ /* 0x008fc800078e02ff */
[----:B------:R-:W-:-:S05]  /*3ab0*/  @!P0 IMAD.WIDE R26, R15, 0x4, R26 ;  /* 0x000000040f1a8825 */ /* 0x000fca00078e021a */
[----:B------:R2:W-:Y:S01]  /*3ac0*/  @!P0 STG.E desc[UR36][R26.64+0x8], R3 ;  /* 0x000008031a008986 */ /* 0x0005e2000c101924 */
[----:B------:R-:W-:-:S13]  /*3ad0*/  ISETP.NE.AND P0, PT, R12, R9, PT ;  /* 0x000000090c00720c */ /* 0x000fda0003f05270 */
[----:B--2---:R-:W-:Y:S05]  /*3ae0*/  @P0 BRA `(.L_x_115) ;  /* 0xfffffff400ec0947 */ /* 0x004fea000383ffff */
.L_x_110:
[----:B------:R-:W-:-:S13]  /*3af0*/  ISETP.NE.AND P0, PT, R8, RZ, PT ;  /* 0x000000ff0800720c */ /* 0x000fda0003f05270 */
[----:B------:R-:W-:Y:S05]  /*3b00*/  @!P0 EXIT ;  /* 0x000000000000894d */ /* 0x000fea0003800000 */
[--C-:B------:R-:W-:Y:S01]  /*3b10*/  IMAD.IADD R21, R16, 0x1, R9.reuse ;  /* 0x0000000110157824 */ /* 0x100fe200078e0209 */
[----:B------:R-:W-:Y:S01]  /*3b20*/  IADD3 R8, PT, PT, -R8, RZ, RZ ;  /* 0x000000ff08087210 */ /* 0x000fe20007ffe1ff */
[----:B------:R-:W-:-:S07]  /*3b30*/  IMAD.IADD R23, R2, 0x1, R9 ;  /* 0x0000000102177824 */ /* 0x000fce00078e0209 */
.L_x_116:
[----:B------:R-:W-:-:S13]  /*3b40*/  ISETP.GE.AND P0, PT, R9, UR38, PT ;  /* 0x0000002609007c0c */ /* 0x000fda000bf06270 */
[----:B---3--:R-:W0:Y:S08]  /*3b50*/  @!P0 LDC.64 R4, c[0x0][0x390] ;  /* 0x0000e400ff048b82 */ /* 0x008e300000000a00 */
[----:B------:R-:W1:Y:S01]  /*3b60*/  @!P0 LDC.64 R12, c[0x0][0x380] ;  /* 0x0000e000ff0c8b82 */ /* 0x000e620000000a00 */
[----:B0-----:R-:W-:-:S05]  /*3b70*/  @!P0 IMAD.WIDE R4, R23, 0x4, R4 ;  /* 0x0000000417048825 */ /* 0x001fca00078e0204 */
[----:B------:R-:W2:Y:S02]  /*3b80*/  @!P0 LDG.E R2, desc[UR36][R4.64] ;  /* 0x0000002404028981 */ /* 0x000ea4000c1e1900 */
[----:B--2---:R-:W-:-:S04]  /*3b90*/  @!P0 IMAD R7, R2, 0x3, RZ ;  /* 0x0000000302078824 */ /* 0x004fc800078e02ff */
[----:B-1----:R-:W-:-:S05]  /*3ba0*/  @!P0 IMAD.WIDE R6, R7, 0x4, R12 ;  /* 0x0000000407068825 */ /* 0x002fca00078e020c */
[----:B------:R0:W-:Y:S04]  /*3bb0*/  @!P0 STG.E desc[UR36][R6.64], R0 ;  /* 0x0000000006008986 */ /* 0x0001e8000c101924 */
[----:B------:R-:W2:Y:S01]  /*3bc0*/  @!P0 LDG.E R2, desc[UR36][R4.64] ;  /* 0x0000002404028981 */ /* 0x000ea2000c1e1900 */
[----:B------:R-:W-:-:S13]  /*3bd0*/  ISETP.GE.AND P1, PT, R9, R19, PT ;  /* 0x000000130900720c */ /* 0x000fda0003f26270 */
[----:B------:R-:W1:Y:S01]  /*3be0*/  @!P1 LDC.64 R14, c[0x0][0x390] ;  /* 0x0000e400ff0e9b82 */ /* 0x000e620000000a00 */
[----:B--2---:R-:W-:-:S04]  /*3bf0*/  @!P0 IMAD R11, R2, 0x3, RZ ;  /* 0x00000003020b8824 */ /* 0x004fc800078e02ff */
[----:B------:R-:W-:-:S05]  /*3c00*/  @!P0 IMAD.WIDE R10, R11, 0x4, R12 ;  /* 0x000000040b0a8825 */ /* 0x000fca00078e020c */
[----:B------:R2:W-:Y:S04]  /*3c10*/  @!P0 STG.E desc[UR36][R10.64+0x4], R0 ;  /* 0x000004000a008986 */ /* 0x0005e8000c101924 */
[----:B------:R-:W3:Y:S01]  /*3c20*/  @!P0 LDG.E R2, desc[UR36][R4.64] ;  /* 0x0000002404028981 */ /* 0x000ee2000c1e1900 */
[----:B-1----:R-:W-:-:S04]  /*3c30*/  @!P1 IMAD.WIDE R14, R21, 0x4, R14 ;  /* 0x00000004150e9825 */ /* 0x002fc800078e020e */
[----:B---3--:R-:W-:-:S04]  /*3c40*/  @!P0 IMAD R17, R2, 0x3, RZ ;  /* 0x0000000302118824 */ /* 0x008fc800078e02ff */
[----:B------:R-:W-:Y:S02]  /*3c50*/  @!P0 IMAD.WIDE R12, R17, 0x4, R12 ;  /* 0x00000004110c8825 */ /* 0x000fe400078e020c */
[----:B------:R-:W1:Y:S03]  /*3c60*/  @!P1 LDC.64 R16, c[0x0][0x380] ;  /* 0x0000e000ff109b82 */ /* 0x000e660000000a00 */
[----:B------:R3:W-:Y:S04]  /*3c70*/  @!P0 STG.E desc[UR36][R12.64+0x8], R0 ;  /* 0x000008000c008986 */ /* 0x0007e8000c101924 */
[----:B------:R-:W0:Y:S02]  /*3c80*/  @!P1 LDG.E R2, desc[UR36][R14.64] ;  /* 0x000000240e029981 */ /* 0x000e24000c1e1900 */
[----:B0-----:R-:W-:-:S04]  /*3c90*/  @!P1 IMAD R7, R2, 0x3, RZ ;  /* 0x0000000302079824 */ /* 0x001fc800078e02ff */
[----:B-1----:R-:W-:-:S05]  /*3ca0*/  @!P1 IMAD.WIDE R6, R7, 0x4, R16 ;  /* 0x0000000407069825 */ /* 0x002fca00078e0210 */
[----:B------:R3:W-:Y:S04]  /*3cb0*/  @!P1 STG.E desc[UR36][R6.64], R3 ;  /* 0x0000000306009986 */ /* 0x0007e8000c101924 */
[----:B------:R-:W4:Y:S02]  /*3cc0*/  @!P1 LDG.E R2, desc[UR36][R14.64] ;  /* 0x000000240e029981 */ /* 0x000f24000c1e1900 */
[----:B----4-:R-:W-:-:S04]  /*3cd0*/  @!P1 IMAD R5, R2, 0x3, RZ ;  /* 0x0000000302059824 */ /* 0x010fc800078e02ff */
[----:B------:R-:W-:-:S05]  /*3ce0*/  @!P1 IMAD.WIDE R4, R5, 0x4, R16 ;  /* 0x0000000405049825 */ /* 0x000fca00078e0210 */
[----:B------:R3:W-:Y:S04]  /*3cf0*/  @!P1 STG.E desc[UR36][R4.64+0x4], R3 ;  /* 0x0000040304009986 */ /* 0x0007e8000c101924 */
[----:B------:R-:W2:Y:S01]  /*3d00*/  @!P1 LDG.E R2, desc[UR36][R14.64] ;  /* 0x000000240e029981 */ /* 0x000ea2000c1e1900 */
[----:B------:R-:W-:Y:S01]  /*3d10*/  VIADD R8, R8, 0x1 ;  /* 0x0000000108087836 */ /* 0x000fe20000000000 */
[----:B------:R-:W-:Y:S01]  /*3d20*/  IADD3 R23, PT, PT, R23, 0x1, RZ ;  /* 0x0000000117177810 */ /* 0x000fe20007ffe0ff */
[----:B------:R-:W-:Y:S02]  /*3d30*/  VIADD R9, R9, 0x1 ;  /* 0x0000000109097836 */ /* 0x000fe40000000000 */
[----:B------:R-:W-:Y:S01]  /*3d40*/  VIADD R21, R21, 0x1 ;  /* 0x0000000115157836 */ /* 0x000fe20000000000 */
[----:B------:R-:W-:Y:S01]  /*3d50*/  ISETP.NE.AND P0, PT, R8, RZ, PT ;  /* 0x000000ff0800720c */ /* 0x000fe20003f05270 */
[----:B--2---:R-:W-:-:S04]  /*3d60*/  @!P1 IMAD R11, R2, 0x3, RZ ;  /* 0x00000003020b9824 */ /* 0x004fc800078e02ff */
[----:B------:R-:W-:-:S05]  /*3d70*/  @!P1 IMAD.WIDE R10, R11, 0x4, R16 ;  /* 0x000000040b0a9825 */ /* 0x000fca00078e0210 */
[----:B------:R3:W-:Y:S03]  /*3d80*/  @!P1 STG.E desc[UR36][R10.64+0x8], R3 ;  /* 0x000008030a009986 */ /* 0x0007e6000c101924 */
[----:B------:R-:W-:Y:S05]  /*3d90*/  @P0 BRA `(.L_x_116) ;  /* 0xfffffffc00680947 */ /* 0x000fea000383ffff */
[----:B------:R-:W-:Y:S05]  /*3da0*/  EXIT ;  /* 0x000000000000794d */ /* 0x000fea0003800000 */
        .weak           $__internal_1_$__cuda_sm3x_div_rn_noftz_f32_slowpath
        .type           $__internal_1_$__cuda_sm3x_div_rn_noftz_f32_slowpath,@function
        .size           $__internal_1_$__cuda_sm3x_div_rn_noftz_f32_slowpath,($_Z19calcForces_interboxPfS_PiS0_S_iiiii$__internal_accurate_pow - $__internal_1_$__cuda_sm3x_div_rn_noftz_f32_slowpath)
$__internal_1_$__cuda_sm3x_div_rn_noftz_f32_slowpath:
[--C-:B------:R-:W-:Y:S01]  /*3db0*/  SHF.R.U32.HI R20, RZ, 0x17, R18.reuse ;  /* 0x00000017ff147819 */ /* 0x100fe20000011612 */
[----:B------:R-:W-:Y:S01]  /*3dc0*/  BSSY.RECONVERGENT B3, `(.L_x_117) ;  /* 0x0000064000037945 */ /* 0x000fe20003800200 */
[--C-:B------:R-:W-:Y:S01]  /*3dd0*/  SHF.R.U32.HI R5, RZ, 0x17, R3.reuse ;  /* 0x00000017ff057819 */ /* 0x100fe20000011603 */
[----:B------:R-:W-:Y:S01]  /*3de0*/  IMAD.MOV.U32 R26, RZ, RZ, R18 ;  /* 0x000000ffff1a7224 */ /* 0x000fe200078e0012 */
[----:B------:R-:W-:Y:S02]  /*3df0*/  LOP3.LUT R20, R20, 0xff, RZ, 0xc0, !PT ;  /* 0x000000ff14147812 */ /* 0x000fe400078ec0ff */
[----:B------:R-:W-:Y:S01]  /*3e00*/  LOP3.LUT R28, R5, 0xff, RZ, 0xc0, !PT ;  /* 0x000000ff051c7812 */ /* 0x000fe200078ec0ff */
[----:B------:R-:W-:Y:S02]  /*3e10*/  IMAD.MOV.U32 R5, RZ, RZ, R3 ;  /* 0x000000ffff057224 */ /* 0x000fe400078e0003 */
[----:B------:R-:W-:Y:S01]  /*3e20*/  VIADD R30, R20, 0xffffffff ;  /* 0xffffffff141e7836 */ /* 0x000fe20000000000 */
[----:B------:R-:W-:-:S04]  /*3e30*/  IADD3 R29, PT, PT, R28, -0x1, RZ ;  /* 0xffffffff1c1d7810 */ /* 0x000fc80007ffe0ff */
[----:B------:R-:W-:-:S04]  /*3e40*/  ISETP.GT.U32.AND P0, PT, R30, 0xfd, PT ;  /* 0x000000fd1e00780c */ /* 0x000fc80003f04070 */
[----:B------:R-:W-:-:S13]  /*3e50*/  ISETP.GT.U32.OR P0, PT, R29, 0xfd, P0 ;  /* 0x000000fd1d00780c */ /* 0x000fda0000704470 */
[----:B------:R-:W-:Y:S01]  /*3e60*/  @!P0 MOV R15, RZ ;  /* 0x000000ff000f8202 */ /* 0x000fe20000000f00 */
        /* <DEDUP_REMOVED lines=19> */
[----:B------:R-:W-:Y:S02]  /*3fa0*/  @P0 IMAD.MOV.U32 R15, RZ, RZ, RZ ;  /* 0x000000ffff0f0224 */ /* 0x000fe400078e00ff */
[----:B------:R-:W-:Y:S01]  /*3fb0*/  @!P0 FFMA R5, R3, 1.84467440737095516160e+19, RZ ;  /* 0x5f80000003058823 */ /* 0x000fe200000000ff */
[----:B------:R-:W-:Y:S02]  /*3fc0*/  @!P0 IMAD.MOV.U32 R15, RZ, RZ, -0x40 ;  /* 0xffffffc0ff0f8424 */ /* 0x000fe400078e00ff */
[----:B------:R-:W-:-:S03]  /*3fd0*/  @!P1 FFMA R26, R18, 1.84467440737095516160e+19, RZ ;  /* 0x5f800000121a9823 */ /* 0x000fc600000000ff */
[----:B------:R-:W-:-:S07]  /*3fe0*/  @!P1 IADD3 R15, PT, PT, R15, 0x40, RZ ;  /* 0x000000400f0f9810 */ /* 0x000fce0007ffe0ff */
.L_x_118:
[----:B------:R-:W-:Y:S01]  /*3ff0*/  LEA R29, R20, 0xc0800000, 0x17 ;  /* 0xc0800000141d7811 */ /* 0x000fe200078eb8ff */
[----:B------:R-:W-:Y:S01]  /*4000*/  VIADD R28, R28, 0xffffff81 ;  /* 0xffffff811c1c7836 */ /* 0x000fe20000000000 */
[----:B------:R-:W-:Y:S03]  /*4010*/  BSSY.RECONVERGENT B4, `(.L_x_123) ;  /* 0x0000035000047945 */ /* 0x000fe60003800200 */
[----:B------:R-:W-:Y:S02]  /*4020*/  IMAD.IADD R29, R26, 0x1, -R29 ;  /* 0x000000011a1d7824 */ /* 0x000fe400078e0a1d */
[C---:B------:R-:W-:Y:S01]  /*4030*/  IMAD R5, R28.reuse, -0x800000, R5 ;  /* 0xff8000001c057824 */ /* 0x040fe200078e0205 */
[----:B------:R-:W-:Y:S01]  /*4040*/  IADD3 R28, PT, PT, R28, 0x7f, -R20 ;  /* 0x0000007f1c1c7810 */ /* 0x000fe20007ffe814 */
[----:B------:R-:W0:Y:S01]  /*4050*/  MUFU.RCP R26, R29 ;  /* 0x0000001d001a7308 */ /* 0x000e220000001000 */
[----:B------:R-:W-:-:S02]  /*4060*/  FADD.FTZ R30, -R29, -RZ ;  /* 0x800000ff1d1e7221 */ /* 0x000fc40000010100 */
[----:B------:R-:W-:Y:S02]  /*4070*/  IADD3 R28, PT, PT, R28, R15, RZ ;  /* 0x0000000f1c1c7210 */ /* 0x000fe40007ffe0ff */
        /* <DEDUP_REMOVED lines=8> */
[----:B------:R-:W-:-:S05]  /*4100*/  LOP3.LUT R20, R20, 0xff, RZ, 0xc0, !PT ;  /* 0x000000ff14147812 */ /* 0x000fca00078ec0ff */
[----:B------:R-:W-:-:S04]  /*4110*/  IMAD.IADD R32, R20, 0x1, R28 ;  /* 0x0000000114207824 */ /* 0x000fc800078e021c */
        /* <DEDUP_REMOVED lines=10> */
[-CC-:B------:R-:W-:Y:S01]  /*41c0*/  FFMA.RZ R15, R26, R30.reuse, R31.reuse ;  /* 0x0000001e1a0f7223 */ /* 0x180fe2000000c01f */
[C---:B------:R-:W-:Y:S01]  /*41d0*/  IADD3 R29, PT, PT, R32.reuse, 0x20, RZ ;  /* 0x00000020201d7810 */ /* 0x040fe20007ffe0ff */
[----:B------:R-:W-:Y:S01]  /*41e0*/  IMAD.MOV R28, RZ, RZ, -R32 ;  /* 0x000000ffff1c7224 */ /* 0x000fe200078e0a20 */
[----:B------:R-:W-:Y:S02]  /*41f0*/  ISETP.NE.AND P2, PT, R32, RZ, PT ;  /* 0x000000ff2000720c */ /* 0x000fe40003f45270 */
[----:B------:R-:W-:Y:S01]  /*4200*/  LOP3.LUT R20, R15, 0x7fffff, RZ, 0xc0, !PT ;  /* 0x007fffff0f147812 */ /* 0x000fe200078ec0ff */
[CCC-:B------:R-:W-:Y:S01]  /*4210*/  FFMA.RP R15, R26.reuse, R30.reuse, R31.reuse ;  /* 0x0000001e1a0f7223 */ /* 0x1c0fe2000000801f */
[----:B------:R-:W-:Y:S01]  /*4220*/  FFMA.RM R26, R26, R30, R31 ;  /* 0x0000001e1a1a7223 */ /* 0x000fe2000000401f */
[----:B------:R-:W-:Y:S02]  /*4230*/  ISETP.NE.AND P1, PT, R32, RZ, PT ;  /* 0x000000ff2000720c */ /* 0x000fe40003f25270 */
[----:B------:R-:W-:-:S02]  /*4240*/  LOP3.LUT R20, R20, 0x800000, RZ, 0xfc, !PT ;  /* 0x0080000014147812 */ /* 0x000fc400078efcff */
[----:B------:R-:W-:Y:S02]  /*4250*/  FSETP.NEU.FTZ.AND P0, PT, R15, R26, PT ;  /* 0x0000001a0f00720b */ /* 0x000fe40003f1d000 */
[----:B------:R-:W-:Y:S02]  /*4260*/  SHF.L.U32 R29, R20, R29, RZ ;  /* 0x0000001d141d7219 */ /* 0x000fe400000006ff */
[----:B------:R-:W-:Y:S02]  /*4270*/  SEL R15, R28, RZ, P2 ;  /* 0x000000ff1c0f7207 */ /* 0x000fe40001000000 */
[----:B------:R-:W-:Y:S02]  /*4280*/  ISETP.NE.AND P1, PT, R29, RZ, P1 ;  /* 0x000000ff1d00720c */ /* 0x000fe40000f25270 */
[----:B------:R-:W-:Y:S02]  /*4290*/  SHF.R.U32.HI R15, RZ, R15, R20 ;  /* 0x0000000fff0f7219 */ /* 0x000fe40000011614 */
[----:B------:R-:W-:-:S02]  /*42a0*/  PLOP3.LUT P0, PT, P0, P1, PT, 0xf8, 0x8f ;  /* 0x00000000008f781c */ /* 0x000fc40000703f70 */
[----:B------:R-:W-:Y:S02]  /*42b0*/  SHF.R.U32.HI R29, RZ, 0x1, R15 ;  /* 0x00000001ff1d7819 */ /* 0x000fe4000001160f */
[----:B------:R-:W-:-:S04]  /*42c0*/  SEL R20, RZ, 0x1, !P0 ;  /* 0x00000001ff147807 */ /* 0x000fc80004000000 */
[----:B------:R-:W-:-:S04]  /*42d0*/  LOP3.LUT R20, R20, 0x1, R29, 0xf8, !PT ;  /* 0x0000000114147812 */ /* 0x000fc800078ef81d */
[----:B------:R-:W-:-:S05]  /*42e0*/  LOP3.LUT R20, R20, R15, RZ, 0xc0, !PT ;  /* 0x0000000f14147212 */ /* 0x000fca00078ec0ff */
[----:B------:R-:W-:-:S05]  /*42f0*/  IMAD.IADD R20, R29, 0x1, R20 ;  /* 0x000000011d147824 */ /* 0x000fca00078e0214 */
[----:B------:R-:W-:Y:S01]  /*4300*/  LOP3.LUT R5, R20, R5, RZ, 0xfc, !PT ;  /* 0x0000000514057212 */ /* 0x000fe200078efcff */
[----:B------:R-:W-:Y:S06]  /*4310*/  BRA `(.L_x_126) ;  /* 0x0000000000107947 */ /* 0x000fec0003800000 */
.L_x_125:
[----:B------:R-:W-:-:S04]  /*4320*/  LOP3.LUT R5, R5, 0x80000000, RZ, 0xc0, !PT ;  /* 0x8000000005057812 */ /* 0x000fc800078ec0ff */
[----:B------:R-:W-:Y:S01]  /*4330*/  LOP3.LUT R5, R5, 0x7f800000, RZ, 0xfc, !PT ;  /* 0x7f80000005057812 */ /* 0x000fe200078efcff */
[----:B------:R-:W-:Y:S06]  /*4340*/  BRA `(.L_x_126) ;  /* 0x0000000000047947 */ /* 0x000fec0003800000 */
.L_x_124:
[----:B------:R-:W-:-:S07]  /*4350*/  LEA R5, R28, R5, 0x17 ;  /* 0x000000051c057211 */ /* 0x000fce00078eb8ff */
.L_x_126:
[----:B------:R-:W-:Y:S05]  /*4360*/  BSYNC.RECONVERGENT B4 ;  /* 0x0000000000047941 */ /* 0x000fea0003800200 */
.L_x_123:
[----:B------:R-:W-:Y:S05]  /*4370*/  BRA `(.L_x_127) ;  /* 0x0000000000207947 */ /* 0x000fea0003800000 */
.L_x_122:
[----:B------:R-:W-:-:S04]  /*4380*/  LOP3.LUT R5, R26, 0x80000000, R5, 0x48, !PT ;  /* 0x800000001a057812 */ /* 0x000fc800078e4805 */
[----:B------:R-:W-:Y:S01]  /*4390*/  LOP3.LUT R5, R5, 0x7f800000, RZ, 0xfc, !PT ;  /* 0x7f80000005057812 */ /* 0x000fe200078efcff */
[----:B------:R-:W-:Y:S06]  /*43a0*/  BRA `(.L_x_127) ;  /* 0x0000000000147947 */ /* 0x000fec0003800000 */
.L_x_121:
[----:B------:R-:W-:Y:S01]  /*43b0*/  LOP3.LUT R5, R26, 0x80000000, R5, 0x48, !PT ;  /* 0x800000001a057812 */ /* 0x000fe200078e4805 */
[----:B------:R-:W-:Y:S06]  /*43c0*/  BRA `(.L_x_127) ;  /* 0x00000000000c7947 */ /* 0x000fec0003800000 */
.L_x_120:
[----:B------:R-:W0:Y:S01]  /*43d0*/  MUFU.RSQ R5, -QNAN ;  /* 0xffc0000000057908 */ /* 0x000e220000001400 */
[----:B------:R-:W-:Y:S05]  /*43e0*/  BRA `(.L_x_127) ;  /* 0x0000000000047947 */ /* 0x000fea0003800000 */
.L_x_119:
[----:B------:R-:W-:-:S07]  /*43f0*/  FADD.FTZ R5, R3, R18 ;  /* 0x0000001203057221 */ /* 0x000fce0000010000 */
.L_x_127:
[----:B------:R-:W-:Y:S05]  /*4400*/  BSYNC.RECONVERGENT B3 ;  /* 0x0000000000037941 */ /* 0x000fea0003800200 */
.L_x_117:
[----:B------:R-:W-:-:S04]  /*4410*/  IMAD.MOV.U32 R15, RZ, RZ, 0x0 ;  /* 0x00000000ff0f7424 */ /* 0x000fc800078e00ff */
[----:B0-----:R-:W-:Y:S05]  /*4420*/  RET.REL.NODEC R14 `(_Z19calcForces_interboxPfS_PiS0_S_iiiii) ;  /* 0xffffffb80ef47950 */ /* 0x001fea0003c3ffff */
        .type           $_Z19calcForces_interboxPfS_PiS0_S_iiiii$__internal_accurate_pow,@function
        .size           $_Z19calcForces_interboxPfS_PiS0_S_iiiii$__internal_accurate_pow,(.L_x_184 - $_Z19calcForces_interboxPfS_PiS0_S_iiiii$__internal_accurate_pow)
$_Z19calcForces_interboxPfS_PiS0_S_iiiii$__internal_accurate_pow:
[----:B------:R-:W-:Y:S01]  /*4430*/  ISETP.GT.U32.AND P1, PT, R3, 0xfffff, PT ;  /* 0x000fffff0300780c */ /* 0x000fe20003f24070 */
[----:B------:R-:W-:Y:S01]  /*4440*/  IMAD.MOV.U32 R14, RZ, RZ, R20 ;  /* 0x000000ffff0e7224 */ /* 0x000fe200078e0014 */
[----:B------:R-:W-:Y:S01]  /*4450*/  MOV R15, R3 ;  /* 0x00000003000f7202 */ /* 0x000fe20000000f00 */
[--C-:B------:R-:W-:Y:S01]  /*4460*/  IMAD.MOV.U32 R21, RZ, RZ, R3.reuse ;  /* 0x000000ffff157224 */ /* 0x100fe200078e0003 */
[----:B------:R-:W-:Y:S01]  /*4470*/  MOV R27, 0x3ed0f5d2 ;  /* 0x3ed0f5d2001b7802 */ /* 0x000fe20000000f00 */
[----:B------:R-:W-:Y:S01]  /*4480*/  IMAD.MOV.U32 R26, RZ, RZ, 0x41ad3b5a ;  /* 0x41ad3b5aff1a7424 */ /* 0x000fe200078e00ff */
[----:B------:R-:W-:Y:S01]  /*4490*/  UMOV UR6, 0x7d2cafe2 ;  /* 0x7d2cafe200067882 */ /* 0x000fe20000000000 */
[----:B------:R-:W-:Y:S01]  /*44a0*/  UMOV UR7, 0x3eb0f5ff ;  /* 0x3eb0f5ff00077882 */ /* 0x000fe20000000000 */
[----:B------:R-:W-:Y:S01]  /*44b0*/  SHF.R.U32.HI R3, RZ, 0x14, R3 ;  /* 0x00000014ff037819 */ /* 0x000fe20000011603 */
[----:B------:R-:W-:Y:S01]  /*44c0*/  UMOV UR8, 0x3b39803f ;  /* 0x3b39803f00087882 */ /* 0x000fe20000000000 */
[----:B------:R-:W-:-:S03]  /*44d0*/  UMOV UR9, 0x3c7abc9e ;  /* 0x3c7abc9e00097882 */ /* 0x000fc60000000000 */
[----:B------:R-:W-:-:S10]  /*44e0*/  @!P1 DMUL R14, R14, 1.80143985094819840000e+16 ;  /* 0x435000000e0e9828 */ /* 0x000fd40000000000 */
[----:B------:R-:W-:Y:S01]  /*44f0*/  @!P1 IMAD.MOV.U32 R21, RZ, RZ, R15 ;  /* 0x000000ffff159224 */ /* 0x000fe200078e000f */
[----:B------:R-:W-:Y:S02]  /*4500*/  @!P1 MOV R20, R14 ;  /* 0x0000000e00149202 */ /* 0x000fe40000000f00 */
[----:B------:R-:W-:Y:S02]  /*4510*/  @!P1 LEA.HI R3, R15, 0xffffffca, RZ, 0xc ;  /* 0xffffffca0f039811 */ /* 0x000fe400078f60ff */
[----:B------:R-:W-:Y:S01]  /*4520*/  LOP3.LUT R21, R21, 0x800fffff, RZ, 0xc0, !PT ;  /* 0x800fffff15157812 */ /* 0x000fe200078ec0ff */
[----:B------:R-:W-:Y:S01]  /*4530*/  IMAD.MOV.U32 R32, RZ, RZ, R20 ;  /* 0x000000ffff207224 */ /* 0x000fe200078e0014 */
[----:B------:R-:W-:Y:S01]  /*4540*/  IADD3 R14, PT, PT, R3, -0x3ff, RZ ;  /* 0xfffffc01030e7810 */ /* 0x000fe20007ffe0ff */
[----:B------:R-:W-:Y:S01]  /*4550*/  IMAD.MOV.U32 R20, RZ, RZ, RZ ;  /* 0x000000ffff147224 */ /* 0x000fe200078e00ff */
[----:B------:R-:W-:-:S04]  /*4560*/  LOP3.LUT R33, R21, 0x3ff00000, RZ, 0xfc, !PT ;  /* 0x3ff0000015217812 */ /* 0x000fc800078efcff */
[----:B------:R-:W-:-:S13]  /*4570*/  ISETP.GE.U32.AND P2, PT, R33, 0x3ff6a09f, PT ;  /* 0x3ff6a09f2100780c */ /* 0x000fda0003f46070 */
[----:B------:R-:W-:Y:S02]  /*4580*/  @P2 VIADD R21, R33, 0xfff00000 ;  /* 0xfff0000021152836 */ /* 0x000fe40000000000 */
[----:B------:R-:W-:-:S03]  /*4590*/  @P2 VIADD R14, R3, 0xfffffc02 ;  /* 0xfffffc02030e2836 */ /* 0x000fc60000000000 */
[----:B------:R-:W-:-:S06]  /*45a0*/  @P2 MOV R33, R21 ;  /* 0x0000001500212202 */ /* 0x000fcc0000000f00 */
[C---:B------:R-:W-:Y:S02]  /*45b0*/  DADD R28, R32.reuse, 1 ;  /* 0x3ff00000201c7429 */ /* 0x040fe40000000000 */
[----:B------:R-:W-:-:S04]  /*45c0*/  DADD R32, R32, -1 ;  /* 0xbff0000020207429 */ /* 0x000fc80000000000 */
[----:B------:R-:W0:Y:S02]  /*45d0*/  MUFU.RCP64H R21, R29 ;  /* 0x0000001d00157308 */ /* 0x000e240000001800 */
[----:B0-----:R-:W-:-:S08]  /*45e0*/  DFMA R30, -R28, R20, 1 ;  /* 0x3ff000001c1e742b */ /* 0x001fd00000000114 */
[----:B------:R-:W-:-:S08]  /*45f0*/  DFMA R30, R30, R30, R30 ;  /* 0x0000001e1e1e722b */ /* 0x000fd0000000001e */
[----:B------:R-:W-:-:S08]  /*4600*/  DFMA R30, R20, R30, R20 ;  /* 0x0000001e141e722b */ /* 0x000fd00000000014 */
[----:B------:R-:W-:-:S08]  /*4610*/  DMUL R20, R32, R30 ;  /* 0x0000001e20147228 */ /* 0x000fd00000000000 */
[----:B------:R-:W-:-:S08]  /*4620*/  DFMA R20, R32, R30, R20 ;  /* 0x0000001e2014722b */ /* 0x000fd00000000014 */
[----:B------:R-:W-:-:S08]  /*4630*/  DMUL R34, R20, R20 ;  /* 0x0000001414227228 */ /* 0x000fd00000000000 */
[----:B------:R-:W-:Y:S01]  /*4640*/  DFMA R26, R34, UR6, R26 ;  /* 0x00000006221a7c2b */ /* 0x000fe2000800001a */
[----:B------:R-:W-:Y:S01]  /*4650*/  UMOV UR6, 0x75488a3f ;  /* 0x75488a3f00067882 */ /* 0x000fe20000000000 */
[----:B------:R-:W-:-:S06]  /*4660*/  UMOV UR7, 0x3ef3b20a ;  /* 0x3ef3b20a00077882 */ /* 0x000fcc0000000000 */
[----:B------:R-:W-:Y:S01]  /*4670*/  DFMA R28, R34, R26, UR6 ;  /* 0x00000006221c7e2b */ /* 0x000fe2000800001a */
[----:B------:R-:W-:Y:S01]  /*4680*/  UMOV UR6, 0xe4faecd5 ;  /* 0xe4faecd500067882 */ /* 0x000fe20000000000 */
[----:B------:R-:W-:Y:S01]  /*4690*/  UMOV UR7, 0x3f1745cd ;  /* 0x3f1745cd00077882 */ /* 0x000fe20000000000 */
[----:B------:R-:W-:-:S05]  /*46a0*/  DADD R26, R32, -R20 ;  /* 0x00000000201a7229 */ /* 0x000fca0000000814 */
[----:B------:R-:W-:Y:S01]  /*46b0*/  DFMA R28, R34, R28, UR6 ;  /* 0x00000006221c7e2b */ /* 0x000fe2000800001c */
[----:B------:R-:W-:Y:S01]  /*46c0*/  UMOV UR6, 0x258a578b ;  /* 0x258a578b00067882 */ /* 0x000fe20000000000 */
[----:B------:R-:W-:Y:S01]  /*46d0*/  UMOV UR7, 0x3f3c71c7 ;  /* 0x3f3c71c700077882 */ /* 0x000fe20000000000 */
[----:B------:R-:W-:-:S05]  /*46e0*/  DADD R26, R26, R26 ;  /* 0x000000001a1a7229 */ /* 0x000fca000000001a */
[----:B------:R-:W-:Y:S01]  /*46f0*/  DFMA R28, R34, R28, UR6 ;  /* 0x00000006221c7e2b */ /* 0x000fe2000800001c */
[----:B------:R-:W-:Y:S01]  /*4700*/  UMOV UR6, 0x9242b910 ;  /* 0x9242b91000067882 */ /* 0x000fe20000000000 */
[----:B------:R-:W-:Y:S01]  /*4710*/  UMOV UR7, 0x3f624924 ;  /* 0x3f62492400077882 */ /* 0x000fe20000000000 */
[-C--:B------:R-:W-:Y:S02]  /*4720*/  DFMA R26, R32, -R20.reuse, R26 ;  /* 0x80000014201a722b */ /* 0x080fe4000000001a */
[----:B------:R-:W-:-:S03]  /*4730*/  DMUL R32, R20, R20 ;  /* 0x0000001414207228 */ /* 0x000fc60000000000 */
[----:B------:R-:W-:Y:S01]  /*4740*/  DFMA R28, R34, R28, UR6 ;  /* 0x00000006221c7e2b */ /* 0x000fe2000800001c */
[----:B------:R-:W-:Y:S01]  /*4750*/  UMOV UR6, 0x99999dfb ;  /* 0x99999dfb00067882 */ /* 0x000fe20000000000 */
[----:B------:R-:W-:Y:S01]  /*4760*/  UMOV UR7, 0x3f899999 ;  /* 0x3f89999900077882 */ /* 0x000fe20000000000 */
[----:B------:R-:W-:Y:S02]  /*4770*/  DMUL R26, R30, R26 ;  /* 0x0000001a1e1a7228 */ /* 0x000fe40000000000 */
[----:B------:R-:W-:-:S03]  /*4780*/  DFMA R36, R20, R20, -R32 ;  /* 0x000000141424722b */ /* 0x000fc60000000820 */
[----:B------:R-:W-:Y:S01]  /*4790*/  DFMA R28, R34, R28, UR6 ;  /* 0x00000006221c7e2b */ /* 0x000fe2000800001c */
[----:B------:R-:W-:Y:S01]  /*47a0*/  UMOV UR6, 0x55555555 ;  /* 0x5555555500067882 */ /* 0x000fe20000000000 */
[----:B------:R-:W-:-:S06]  /*47b0*/  UMOV UR7, 0x3fb55555 ;  /* 0x3fb5555500077882 */ /* 0x000fcc0000000000 */
[----:B------:R-:W-:-:S08]  /*47c0*/  DFMA R38, R34, R28, UR6 ;  /* 0x0000000622267e2b */ /* 0x000fd0000800001c */
[----:B------:R-:W-:Y:S01]  /*47d0*/  DADD R30, -R38, UR6 ;  /* 0x00000006261e7e29 */ /* 0x000fe20008000100 */
[----:B------:R-:W-:Y:S01]  /*47e0*/  UMOV UR6, 0xb9e7b0 ;  /* 0x00b9e7b000067882 */ /* 0x000fe20000000000 */
[----:B------:R-:W-:-:S06]  /*47f0*/  UMOV UR7, 0x3c46a4cb ;  /* 0x3c46a4cb00077882 */ /* 0x000fcc0000000000 */
[----:B------:R-:W-:Y:S02]  /*4800*/  DFMA R30, R34, R28, R30 ;  /* 0x0000001c221e722b */ /* 0x000fe4000000001e */
[----:B------:R-:W-:Y:S01]  /*4810*/  DMUL R28, R20, R32 ;  /* 0x00000020141c7228 */ /* 0x000fe20000000000 */
[----:B------:R-:W-:Y:S02]  /*4820*/  VIADD R35, R27, 0x100000 ;  /* 0x001000001b237836 */ /* 0x000fe40000000000 */
[----:B------:R-:W-:-:S03]  /*4830*/  IMAD.MOV.U32 R34, RZ, RZ, R26 ;  /* 0x000000ffff227224 */ /* 0x000fc600078e001a */
[----:B------:R-:W-:Y:S01]  /*4840*/  DADD R30, R30, -UR6 ;  /* 0x800000061e1e7e29 */ /* 0x000fe20008000000 */
[----:B------:R-:W-:Y:S01]  /*4850*/  UMOV UR6, 0x80000000 ;  /* 0x8000000000067882 */ /* 0x000fe20000000000 */
[----:B------:R-:W-:Y:S01]  /*4860*/  UMOV UR7, 0x43300000 ;  /* 0x4330000000077882 */ /* 0x000fe20000000000 */
[C---:B------:R-:W-:Y:S02]  /*4870*/  DFMA R34, R20.reuse, R34, R36 ;  /* 0x000000221422722b */ /* 0x040fe40000000024 */
[----:B------:R-:W-:-:S08]  /*4880*/  DFMA R36, R20, R32, -R28 ;  /* 0x000000201424722b */ /* 0x000fd0000000081c */
[----:B------:R-:W-:Y:S02]  /*4890*/  DFMA R36, R26, R32, R36 ;  /* 0x000000201a24722b */ /* 0x000fe40000000024 */
[----:B------:R-:W-:-:S06]  /*48a0*/  DADD R32, R38, R30 ;  /* 0x0000000026207229 */ /* 0x000fcc000000001e */
[----:B------:R-:W-:Y:S02]  /*48b0*/  DFMA R34, R20, R34, R36 ;  /* 0x000000221422722b */ /* 0x000fe40000000024 */
[----:B------:R-:W-:Y:S02]  /*48c0*/  DMUL R36, R32, R28 ;  /* 0x0000001c20247228 */ /* 0x000fe40000000000 */
[----:B------:R-:W-:-:S06]  /*48d0*/  DADD R38, R38, -R32 ;  /* 0x0000000026267229 */ /* 0x000fcc0000000820 */
[----:B------:R-:W-:Y:S02]  /*48e0*/  DFMA R40, R32, R28, -R36 ;  /* 0x0000001c2028722b */ /* 0x000fe40000000824 */
[----:B------:R-:W-:-:S06]  /*48f0*/  DADD R38, R30, R38 ;  /* 0x000000001e267229 */ /* 0x000fcc0000000026 */
[----:B------:R-:W-:-:S08]  /*4900*/  DFMA R34, R32, R34, R40 ;  /* 0x000000222022722b */ /* 0x000fd00000000028 */
[----:B------:R-:W-:-:S08]  /*4910*/  DFMA R34, R38, R28, R34 ;  /* 0x0000001c2622722b */ /* 0x000fd00000000022 */
[----:B------:R-:W-:-:S08]  /*4920*/  DADD R30, R36, R34 ;  /* 0x00000000241e7229 */ /* 0x000fd00000000022 */
[--C-:B------:R-:W-:Y:S02]  /*4930*/  DADD R28, R20, R30.reuse ;  /* 0x00000000141c7229 */ /* 0x100fe4000000001e */
[----:B------:R-:W-:-:S06]  /*4940*/  DADD R36, R36, -R30 ;  /* 0x0000000024247229 */ /* 0x000fcc000000081e */
[----:B------:R-:W-:Y:S02]  /*4950*/  DADD R20, R20, -R28 ;  /* 0x0000000014147229 */ /* 0x000fe4000000081c */
[----:B------:R-:W-:-:S06]  /*4960*/  DADD R36, R34, R36 ;  /* 0x0000000022247229 */ /* 0x000fcc0000000024 */
[----:B------:R-:W-:-:S08]  /*4970*/  DADD R20, R30, R20 ;  /* 0x000000001e147229 */ /* 0x000fd00000000014 */
[----:B------:R-:W-:-:S08]  /*4980*/  DADD R20, R36, R20 ;  /* 0x0000000024147229 */ /* 0x000fd00000000014 */
[----:B------:R-:W-:Y:S01]  /*4990*/  DADD R30, R26, R20 ;  /* 0x000000001a1e7229 */ /* 0x000fe20000000014 */
[----:B------:R-:W-:Y:S01]  /*49a0*/  HFMA2 R21, -RZ, RZ, 3.59375, 0 ;  /* 0x43300000ff157431 */ /* 0x000fe200000001ff */
[----:B------:R-:W-:-:S06]  /*49b0*/  LOP3.LUT R20, R14, 0x80000000, RZ, 0x3c, !PT ;  /* 0x800000000e147812 */ /* 0x000fcc00078e3cff */
[----:B------:R-:W-:Y:S02]  /*49c0*/  DADD R26, R28, R30 ;  /* 0x000000001c1a7229 */ /* 0x000fe4000000001e */
[----:B------:R-:W-:Y:S01]  /*49d0*/  DADD R20, R20, -UR6 ;  /* 0x8000000614147e29 */ /* 0x000fe20008000000 */
[----:B------:R-:W-:Y:S01]  /*49e0*/  UMOV UR6, 0xfefa39ef ;  /* 0xfefa39ef00067882 */ /* 0x000fe20000000000 */
[----:B------:R-:W-:-:S04]  /*49f0*/  UMOV UR7, 0x3fe62e42 ;  /* 0x3fe62e4200077882 */ /* 0x000fc80000000000 */
[--C-:B------:R-:W-:Y:S02]  /*4a00*/  DADD R32, R28, -R26.reuse ;  /* 0x000000001c207229 */ /* 0x100fe4000000081a */
[----:B------:R-:W-:-:S06]  /*4a10*/  DFMA R14, R20, UR6, R26 ;  /* 0x00000006140e7c2b */ /* 0x000fcc000800001a */
[----:B------:R-:W-:Y:S02]  /*4a20*/  DADD R32, R30, R32 ;  /* 0x000000001e207229 */ /* 0x000fe40000000020 */
[----:B------:R-:W-:-:S08]  /*4a30*/  DFMA R28, R20, -UR6, R14 ;  /* 0x80000006141c7c2b */ /* 0x000fd0000800000e */
[----:B------:R-:W-:Y:S01]  /*4a40*/  DADD R28, -R26, R28 ;  /* 0x000000001a1c7229 */ /* 0x000fe2000000011c */
[----:B------:R-:W-:Y:S01]  /*4a50*/  MOV R27, R5 ;  /* 0x00000005001b7202 */ /* 0x000fe20000000f00 */
[----:B------:R-:W-:-:S03]  /*4a60*/  IMAD.U32 R26, RZ, RZ, UR4 ;  /* 0x00000004ff1a7e24 */ /* 0x000fc6000f8e00ff */
[C---:B------:R-:W-:Y:S01]  /*4a70*/  LOP3.LUT R3, R27.reuse, 0xff0fffff, RZ, 0xc0, !PT ;  /* 0xff0fffff1b037812 */ /* 0x040fe200078ec0ff */
[----:B------:R-:W-:Y:S02]  /*4a80*/  IMAD.SHL.U32 R5, R27, 0x2, RZ ;  /* 0x000000021b057824 */ /* 0x000fe400078e00ff */
[----:B------:R-:W-:-:S03]  /*4a90*/  DADD R32, R32, -R28 ;  /* 0x0000000020207229 */ /* 0x000fc6000000081c */
[----:B------:R-:W-:-:S05]  /*4aa0*/  ISETP.GT.U32.AND P1, PT, R5, -0x2000001, PT ;  /* 0xfdffffff0500780c */ /* 0x000fca0003f24070 */
[----:B------:R-:W-:Y:S01]  /*4ab0*/  DFMA R20, R20, UR8, R32 ;  /* 0x0000000814147c2b */ /* 0x000fe20008000020 */
[----:B------:R-:W-:-:S07]  /*4ac0*/  SEL R27, R3, R27, P1 ;  /* 0x0000001b031b7207 */ /* 0x000fce0000800000 */
[----:B------:R-:W-:-:S08]  /*4ad0*/  DADD R28, R14, R20 ;  /* 0x000000000e1c7229 */ /* 0x000fd00000000014 */
[----:B------:R-:W-:Y:S02]  /*4ae0*/  DADD R14, R14, -R28 ;  /* 0x000000000e0e7229 */ /* 0x000fe4000000081c */
[----:B------:R-:W-:-:S06]  /*4af0*/  DMUL R32, R28, R26 ;  /* 0x0000001a1c207228 */ /* 0x000fcc0000000000 */
[----:B------:R-:W-:Y:S02]  /*4b00*/  DADD R14, R20, R14 ;  /* 0x00000000140e7229 */ /* 0x000fe4000000000e */
[----:B------:R-:W-:-:S08]  /*4b10*/  DFMA R30, R28, R26, -R32 ;  /* 0x0000001a1c1e722b */ /* 0x000fd00000000820 */
[----:B------:R-:W-:Y:S01]  /*4b20*/  DFMA R30, R14, R26, R30 ;  /* 0x0000001a0e1e722b */ /* 0x000fe2000000001e */
[----:B------:R-:W-:Y:S01]  /*4b30*/  MOV R14, 0x652b82fe ;  /* 0x652b82fe000e7802 */ /* 0x000fe20000000f00 */
[----:B------:R-:W-:-:S06]  /*4b40*/  IMAD.MOV.U32 R15, RZ, RZ, 0x3ff71547 ;  /* 0x3ff71547ff0f7424 */ /* 0x000fcc00078e00ff */
[----:B------:R-:W-:-:S08]  /*4b50*/  DADD R20, R32, R30 ;  /* 0x0000000020147229 */ /* 0x000fd0000000001e */
[----:B------:R-:W-:Y:S02]  /*4b60*/  DFMA R14, R20, R14, 6.75539944105574400000e+15 ;  /* 0x43380000140e742b */ /* 0x000fe4000000000e */
[----:B------:R-:W-:Y:S01]  /*4b70*/  FSETP.GEU.AND P1, PT, |R21|, 4.1917929649353027344, PT ;  /* 0x4086232b1500780b */ /* 0x000fe20003f2e200 */
[----:B------:R-:W-:-:S05]  /*4b80*/  DADD R32, R32, -R20 ;  /* 0x0000000020207229 */ /* 0x000fca0000000814 */
[----:B------:R-:W-:-:S03]  /*4b90*/  DADD R26, R14, -6.75539944105574400000e+15 ;  /* 0xc33800000e1a7429 */ /* 0x000fc60000000000 */
[----:B------:R-:W-:-:S05]  /*4ba0*/  DADD R30, R30, R32 ;  /* 0x000000001e1e7229 */ /* 0x000fca0000000020 */
[----:B------:R-:W-:Y:S01]  /*4bb0*/  DFMA R28, R26, -UR6, R20 ;  /* 0x800000061a1c7c2b */ /* 0x000fe20008000014 */
[----:B------:R-:W-:Y:S01]  /*4bc0*/  UMOV UR6, 0x3b39803f ;  /* 0x3b39803f00067882 */ /* 0x000fe20000000000 */
[----:B------:R-:W-:-:S06]  /*4bd0*/  UMOV UR7, 0x3c7abc9e ;  /* 0x3c7abc9e00077882 */ /* 0x000fcc0000000000 */
[----:B------:R-:W-:Y:S01]  /*4be0*/  DFMA R28, R26, -UR6, R28 ;  /* 0x800000061a1c7c2b */ /* 0x000fe2000800001c */
[----:B------:R-:W-:Y:S01]  /*4bf0*/  UMOV UR6, 0x69ce2bdf ;  /* 0x69ce2bdf00067882 */ /* 0x000fe20000000000 */
[----:B------:R-:W-:Y:S01]  /*4c00*/  MOV R26, 0xfca213ea ;  /* 0xfca213ea001a7802 */ /* 0x000fe20000000f00 */
[----:B------:R-:W-:Y:S01]  /*4c10*/  IMAD.MOV.U32 R27, RZ, RZ, 0x3e928af3 ;  /* 0x3e928af3ff1b7424 */ /* 0x000fe200078e00ff */
[----:B------:R-:W-:-:S05]  /*4c20*/  UMOV UR7, 0x3e5ade15 ;  /* 0x3e5ade1500077882 */ /* 0x000fca0000000000 */
[----:B------:R-:W-:Y:S01]  /*4c30*/  DFMA R26, R28, UR6, R26 ;  /* 0x000000061c1a7c2b */ /* 0x000fe2000800001a */
[----:B------:R-:W-:Y:S01]  /*4c40*/  UMOV UR6, 0x62401315 ;  /* 0x6240131500067882 */ /* 0x000fe20000000000 */
[----:B------:R-:W-:-:S06]  /*4c50*/  UMOV UR7, 0x3ec71dee ;  /* 0x3ec71dee00077882 */ /* 0x000fcc0000000000 */
[----:B------:R-:W-:Y:S01]  /*4c60*/  DFMA R26, R28, R26, UR6 ;  /* 0x000000061c1a7e2b */ /* 0x000fe2000800001a */
        /* <DEDUP_REMOVED lines=20> */
[----:B------:R-:W-:-:S08]  /*4db0*/  DFMA R26, R28, R26, UR6 ;  /* 0x000000061c1a7e2b */ /* 0x000fd0000800001a */
[----:B------:R-:W-:-:S08]  /*4dc0*/  DFMA R26, R28, R26, 1 ;  /* 0x3ff000001c1a742b */ /* 0x000fd0000000001a */
[----:B------:R-:W-:-:S10]  /*4dd0*/  DFMA R26, R28, R26, 1 ;  /* 0x3ff000001c1a742b */ /* 0x000fd4000000001a */
[----:B------:R-:W-:Y:S01]  /*4de0*/  LEA R29, R14, R27, 0x14 ;  /* 0x0000001b0e1d7211 */ /* 0x000fe200078ea0ff */
[----:B------:R-:W-:Y:S01]  /*4df0*/  IMAD.MOV.U32 R28, RZ, RZ, R26 ;  /* 0x000000ffff1c7224 */ /* 0x000fe200078e001a */
[----:B------:R-:W-:Y:S06]  /*4e00*/  @!P1 BRA `(.L_x_128) ;  /* 0x0000000000309947 */ /* 0x000fec0003800000 */
[----:B------:R-:W-:Y:S01]  /*4e10*/  FSETP.GEU.AND P2, PT, |R21|, 4.2275390625, PT ;  /* 0x408748001500780b */ /* 0x000fe20003f4e200 */
[C---:B------:R-:W-:Y:S02]  /*4e20*/  DADD R28, R20.reuse, +INF ;  /* 0x7ff00000141c7429 */ /* 0x040fe40000000000 */
[----:B------:R-:W-:-:S08]  /*4e30*/  DSETP.GEU.AND P1, PT, R20, RZ, PT ;  /* 0x000000ff1400722a */ /* 0x000fd00003f2e000 */
[----:B------:R-:W-:Y:S02]  /*4e40*/  FSEL R28, R28, RZ, P1 ;  /* 0x000000ff1c1c7208 */ /* 0x000fe40000800000 */
[----:B------:R-:W-:Y:S02]  /*4e50*/  @!P2 LEA.HI R3, R14, R14, RZ, 0x1 ;  /* 0x0000000e0e03a211 */ /* 0x000fe400078f08ff */
[----:B------:R-:W-:Y:S02]  /*4e60*/  FSEL R29, R29, RZ, P1 ;  /* 0x000000ff1d1d7208 */ /* 0x000fe40000800000 */
[----:B------:R-:W-:-:S04]  /*4e70*/  @!P2 SHF.R.S32.HI R3, RZ, 0x1, R3 ;  /* 0x00000001ff03a819 */ /* 0x000fc80000011403 */
[----:B------:R-:W-:Y:S01]  /*4e80*/  @!P2 IADD3 R14, PT, PT, R14, -R3, RZ ;  /* 0x800000030e0ea210 */ /* 0x000fe20007ffe0ff */
[----:B------:R-:W-:-:S03]  /*4e90*/  @!P2 IMAD R27, R3, 0x100000, R27 ;  /* 0x00100000031ba824 */ /* 0x000fc600078e021b */
[----:B------:R-:W-:Y:S02]  /*4ea0*/  @!P2 LEA R15, R14, 0x3ff00000, 0x14 ;  /* 0x3ff000000e0fa811 */ /* 0x000fe400078ea0ff */
[----:B------:R-:W-:-:S06]  /*4eb0*/  @!P2 MOV R14, RZ ;  /* 0x000000ff000ea202 */ /* 0x000fcc0000000f00 */
[----:B------:R-:W-:-:S11]  /*4ec0*/  @!P2 DMUL R28, R26, R14 ;  /* 0x0000000e1a1ca228 */ /* 0x000fd60000000000 */
.L_x_128:
[----:B------:R-:W-:Y:S01]  /*4ed0*/  DFMA R30, R30, R28, R28 ;  /* 0x0000001c1e1e722b */ /* 0x000fe2000000001c */
[----:B------:R-:W-:Y:S01]  /*4ee0*/  IMAD.MOV.U32 R14, RZ, RZ, R6 ;  /* 0x000000ffff0e7224 */ /* 0x000fe200078e0006 */
[----:B------:R-:W-:Y:S01]  /*4ef0*/  DSETP.NEU.AND P1, PT, |R28|, +INF , PT ;  /* 0x7ff000001c00742a */ /* 0x000fe20003f2d200 */
[----:B------:R-:W-:-:S07]  /*4f00*/  MOV R15, 0x0 ;  /* 0x00000000000f7802 */ /* 0x000fce0000000f00 */
[----:B------:R-:W-:Y:S02]  /*4f10*/  FSEL R20, R28, R30, !P1 ;  /* 0x0000001e1c147208 */ /* 0x000fe40004800000 */
[----:B------:R-:W-:Y:S01]  /*4f20*/  FSEL R21, R29, R31, !P1 ;  /* 0x0000001f1d157208 */ /* 0x000fe20004800000 */
[----:B------:R-:W-:Y:S06]  /*4f30*/  RET.REL.NODEC R14 `(_Z19calcForces_interboxPfS_PiS0_S_iiiii) ;  /* 0xffffffb00e307950 */ /* 0x000fec0003c3ffff */
.L_x_129:
        /* <DEDUP_REMOVED lines=12> */
.L_x_184:


//--------------------- .text._Z19calcForces_intraboxPfS_PiS0_S_ --------------------------
	.section	.text._Z19calcForces_intraboxPfS_PiS0_S_,"ax",@progbits
	.align	128
        .global         _Z19calcForces_intraboxPfS_PiS0_S_
        .type           _Z19calcForces_intraboxPfS_PiS0_S_,@function
        .size           _Z19calcForces_intraboxPfS_PiS0_S_,(.L_x_186 - _Z19calcForces_intraboxPfS_PiS0_S_)
        .other          _Z19calcForces_intraboxPfS_PiS0_S_,@"STO_CUDA_ENTRY STV_DEFAULT"
_Z19calcForces_intraboxPfS_PiS0_S_:
.text._Z19calcForces_intraboxPfS_PiS0_S_:
[----:B------:R-:W-:Y:S01]  /*0000*/  LDC R1, c[0x0][0x37c] ;  /* 0x0000df00ff017b82 */ /* 0x000fe20000000800 */
[----:B------:R-:W0:Y:S07]  /*0010*/  S2R R0, SR_CTAID.Z ;  /* 0x0000000000007919 */ /* 0x000e2e0000002700 */
[----:B------:R-:W1:Y:S01]  /*0020*/  LDC R3, c[0x0][0x374] ;  /* 0x0000dd00ff037b82 */ /* 0x000e620000000800 */
[----:B------:R-:W2:Y:S07]  /*0030*/  LDCU.64 UR4, c[0x0][0x358] ;  /* 0x00006b00ff0477ac */ /* 0x000eae0008000a00 */
[----:B------:R-:W0:Y:S08]  /*0040*/  S2UR UR7, SR_CTAID.Y ;  /* 0x00000000000779c3 */ /* 0x000e300000002600 */
[----:B------:R-:W0:Y:S08]  /*0050*/  LDC R5, c[0x0][0x378] ;  /* 0x0000de00ff057b82 */ /* 0x000e300000000800 */
[----:B------:R-:W1:Y:S08]  /*0060*/  S2UR UR6, SR_CTAID.X ;  /* 0x00000000000679c3 */ /* 0x000e700000002500 */
[----:B------:R-:W3:Y:S01]  /*0070*/  LDC.64 R6, c[0x0][0x398] ;  /* 0x0000e600ff067b82 */ /* 0x000ee20000000a00 */
[----:B0-----:R-:W-:-:S04]  /*0080*/  IMAD R0, R0, R5, UR7 ;  /* 0x0000000700007e24 */ /* 0x001fc8000f8e0205 */
[----:B-1----:R-:W-:-:S04]  /*0090*/  IMAD R3, R0, R3, UR6 ;  /* 0x0000000600037e24 */ /* 0x002fc8000f8e0203 */
[----:B---3--:R-:W-:-:S05]  /*00a0*/  IMAD.WIDE R6, R3, 0x4, R6 ;  /* 0x0000000403067825 */ /* 0x008fca00078e0206 */
[----:B--2---:R-:W2:Y:S04]  /*00b0*/  LDG.E R2, desc[UR4][R6.64] ;  /* 0x0000000406027981 */ /* 0x004ea8000c1e1900 */
[----:B------:R0:W2:Y:S01]  /*00c0*/  LDG.E R3, desc[UR4][R6.64+0x4] ;  /* 0x0000040406037981 */ /* 0x0000a2000c1e1900 */
[----:B------:R-:W1:Y:S01]  /*00d0*/  LDCU UR6, c[0x0][0x360] ;  /* 0x00006c00ff0677ac */ /* 0x000e620008000800 */
[----:B------:R-:W3:Y:S01]  /*00e0*/  LDC.64 R4, c[0x0][0x3a0] ;  /* 0x0000e800ff047b82 */ /* 0x000ee20000000a00 */
[----:B-1----:R-:W1:Y:S01]  /*00f0*/  I2F.U32.RP R0, UR6 ;  /* 0x0000000600007d06 */ /* 0x002e620008209000 */
[----:B---3--:R2:W5:Y:S01]  /*0100*/  LDG.E R4, desc[UR4][R4.64] ;  /* 0x0000000404047981 */ /* 0x008562000c1e1900 */
[----:B------:R-:W-:-:S06]  /*0110*/  ISETP.NE.U32.AND P2, PT, RZ, UR6, PT ;  /* 0x00000006ff007c0c */ /* 0x000fcc000bf45070 */
[----:B-1----:R-:W1:Y:S02]  /*0120*/  MUFU.RCP R0, R0 ;  /* 0x0000000000007308 */ /* 0x002e640000001000 */
[----:B-1----:R-:W-:-:S06]  /*0130*/  VIADD R8, R0, 0xffffffe ;  /* 0x0ffffffe00087836 */ /* 0x002fcc0000000000 */
[----:B------:R1:W3:Y:S02]  /*0140*/  F2I.FTZ.U32.TRUNC.NTZ R9, R8 ;  /* 0x0000000800097305 */ /* 0x0002e4000021f000 */
[----:B-1----:R-:W-:Y:S02]  /*0150*/  HFMA2 R8, -RZ, RZ, 0, 0 ;  /* 0x00000000ff087431 */ /* 0x002fe400000001ff */
[----:B---3--:R-:W-:-:S04]  /*0160*/  IMAD.MOV R11, RZ, RZ, -R9 ;  /* 0x000000ffff0b7224 */ /* 0x008fc800078e0a09 */
[----:B------:R-:W-:-:S04]  /*0170*/  IMAD R11, R11, UR6, RZ ;  /* 0x000000060b0b7c24 */ /* 0x000fc8000f8e02ff */
[----:B0-----:R-:W-:-:S04]  /*0180*/  IMAD.HI.U32 R6, R9, R11, R8 ;  /* 0x0000000b09067227 */ /* 0x001fc800078e0008 */
[----:B--2---:R-:W-:-:S04]  /*0190*/  IMAD.IADD R5, R3, 0x1, -R2 ;  /* 0x0000000103057824 */ /* 0x004fc800078e0a02 */
[----:B------:R-:W-:-:S04]  /*01a0*/  IMAD.HI.U32 R9, R6, R5, RZ ;  /* 0x0000000506097227 */ /* 0x000fc800078e00ff */
[----:B------:R-:W-:-:S04]  /*01b0*/  IMAD.MOV R6, RZ, RZ, -R9 ;  /* 0x000000ffff067224 */ /* 0x000fc800078e0a09 */
[----:B------:R-:W-:Y:S02]  /*01c0*/  IMAD R0, R6, UR6, R5 ;  /* 0x0000000606007c24 */ /* 0x000fe4000f8e0205 */
[----:B------:R-:W0:Y:S03]  /*01d0*/  S2R R6, SR_TID.X ;  /* 0x0000000000067919 */ /* 0x000e260000002100 */
[----:B------:R-:W-:-:S13]  /*01e0*/  ISETP.GE.U32.AND P0, PT, R0, UR6, PT ;  /* 0x0000000600007c0c */ /* 0x000fda000bf06070 */
[----:B------:R-:W-:Y:S01]  /*01f0*/  @P0 IADD3 R0, PT, PT, R0, -UR6, RZ ;  /* 0x8000000600000c10 */ /* 0x000fe2000fffe0ff */
[----:B------:R-:W-:-:S03]  /*0200*/  @P0 VIADD R9, R9, 0x1 ;  /* 0x0000000109090836 */ /* 0x000fc60000000000 */
[----:B------:R-:W-:-:S13]  /*0210*/  ISETP.GE.U32.AND P1, PT, R0, UR6, PT ;  /* 0x0000000600007c0c */ /* 0x000fda000bf26070 */
[----:B------:R-:W-:Y:S01]  /*0220*/  @P1 VIADD R9, R9, 0x1 ;  /* 0x0000000109091836 */ /* 0x000fe20000000000 */
[----:B------:R-:W-:-:S04]  /*0230*/  @!P2 LOP3.LUT R9, RZ, UR6, RZ, 0x33, !PT ;  /* 0x00000006ff09ac12 */ /* 0x000fc8000f8e33ff */
[C---:B------:R-:W-:Y:S01]  /*0240*/  ISETP.GT.U32.AND P0, PT, R9.reuse, 0x7ffffffe, PT ;  /* 0x7ffffffe0900780c */ /* 0x040fe20003f04070 */
[----:B0-----:R-:W-:-:S05]  /*0250*/  IMAD R8, R9, R6, R6 ;  /* 0x0000000609087224 */ /* 0x001fca00078e0206 */
[----:B------:R-:W-:-:S07]  /*0260*/  IADD3 R7, PT, PT, R9, 0x1, R8 ;  /* 0x0000000109077810 */ /* 0x000fce0007ffe008 */
[----:B------:R-:W-:Y:S05]  /*0270*/  @P0 BRA `(.L_x_130) ;  /* 0x00000008000c0947 */ /* 0x000fea0003800000 */
[C---:B------:R-:W-:Y:S01]  /*0280*/  VIADDMNMX R27, R8.reuse, 0x1, R7, !PT ;  /* 0x00000001081b7846 */ /* 0x040fe20007800107 */
[----:B------:R-:W-:Y:S03]  /*0290*/  BSSY.RECONVERGENT B0, `(.L_x_131) ;  /* 0x0000024000007945 */ /* 0x000fe60003800200 */
[----:B------:R-:W-:-:S04]  /*02a0*/  IADD3 R0, PT, PT, -R8, R27, RZ ;  /* 0x0000001b08007210 */ /* 0x000fc80007ffe1ff */
[----:B------:R-:W-:Y:S01]  /*02b0*/  LOP3.LUT P0, R29, R0, 0x3, RZ, 0xc0, !PT ;  /* 0x00000003001d7812 */ /* 0x000fe2000780c0ff */
[----:B------:R-:W-:-:S12]  /*02c0*/  IMAD.MOV.U32 R0, RZ, RZ, R8 ;  /* 0x000000ffff007224 */ /* 0x000fd800078e0008 */
[----:B------:R-:W-:Y:S05]  /*02d0*/  @!P0 BRA `(.L_x_132) ;  /* 0x00000000007c8947 */ /* 0x000fea0003800000 */
[----:B------:R-:W0:Y:S01]  /*02e0*/  LDC.64 R10, c[0x0][0x390] ;  /* 0x0000e400ff0a7b82 */ /* 0x000e220000000a00 */
[----:B------:R-:W-:Y:S01]  /*02f0*/  IMAD.MOV.U32 R18, RZ, RZ, RZ ;  /* 0x000000ffff127224 */ /* 0x000fe200078e00ff */
[----:B------:R-:W-:-:S06]  /*0300*/  MOV R0, R8 ;  /* 0x0000000800007202 */ /* 0x000fcc0000000f00 */
[----:B------:R-:W1:Y:S02]  /*0310*/  LDC.64 R12, c[0x0][0x388] ;  /* 0x0000e200ff0c7b82 */ /* 0x000e640000000a00 */
.L_x_135:
[----:B------:R-:W-:Y:S01]  /*0320*/  ISETP.GE.AND P0, PT, R0, R5, PT ;  /* 0x000000050000720c */ /* 0x000fe20003f06270 */
[----:B------:R-:W-:Y:S01]  /*0330*/  VIADD R18, R18, 0x1 ;  /* 0x0000000112127836 */ /* 0x000fe20000000000 */
[----:B------:R-:W-:Y:S04]  /*0340*/  BSSY.RECONVERGENT B1, `(.L_x_133) ;  /* 0x0000016000017945 */ /* 0x000fe80003800200 */
[----:B------:R-:W-:-:S07]  /*0350*/  ISETP.NE.AND P1, PT, R18, R29, PT ;  /* 0x0000001d1200720c */ /* 0x000fce0003f25270 */
[----:B--2---:R-:W-:Y:S06]  /*0360*/  @P0 BRA `(.L_x_134) ;  /* 0x00000000004c0947 */ /* 0x004fec0003800000 */
[----:B------:R-:W-:-:S04]  /*0370*/  IMAD.IADD R15, R2, 0x1, R0 ;  /* 0x00000001020f7824 */ /* 0x000fc800078e0200 */
[----:B0-----:R-:W-:-:S06]  /*0380*/  IMAD.WIDE R14, R15, 0x4, R10 ;  /* 0x000000040f0e7825 */ /* 0x001fcc00078e020a */
[----:B------:R-:W2:Y:S01]  /*0390*/  LDG.E R14, desc[UR4][R14.64] ;  /* 0x000000040e0e7981 */ /* 0x000ea2000c1e1900 */
[----:B------:R-:W0:Y:S01]  /*03a0*/  S2R R21, SR_CgaCtaId ;  /* 0x0000000000157919 */ /* 0x000e220000008800 */
[----:B------:R-:W-:Y:S01]  /*03b0*/  MOV R20, 0x400 ;  /* 0x0000040000147802 */ /* 0x000fe20000000f00 */
[----:B--2---:R-:W-:-:S04]  /*03c0*/  IMAD R17, R14, 0x3, RZ ;  /* 0x000000030e117824 */ /* 0x004fc800078e02ff */
[----:B-1----:R-:W-:-:S05]  /*03d0*/  IMAD.WIDE R16, R17, 0x4, R12 ;  /* 0x0000000411107825 */ /* 0x002fca00078e020c */
[----:B------:R-:W2:Y:S04]  /*03e0*/  LDG.E R19, desc[UR4][R16.64] ;  /* 0x0000000410137981 */ /* 0x000ea8000c1e1900 */
[----:B------:R-:W3:Y:S04]  /*03f0*/  LDG.E R23, desc[UR4][R16.64+0x4] ;  /* 0x0000040410177981 */ /* 0x000ee8000c1e1900 */
[----:B------:R-:W4:Y:S01]  /*0400*/  LDG.E R25, desc[UR4][R16.64+0x8] ;  /* 0x0000080410197981 */ /* 0x000f22000c1e1900 */
[----:B0-----:R-:W-:-:S05]  /*0410*/  LEA R21, R21, R20, 0x18 ;  /* 0x0000001415157211 */ /* 0x001fca00078ec0ff */
[----:B------:R-:W-:-:S04]  /*0420*/  IMAD R20, R0, 0xc, R21 ;  /* 0x0000000c00147824 */ /* 0x000fc800078e0215 */
[----:B------:R-:W-:Y:S01]  /*0430*/  IMAD R21, R5, 0xc, R20 ;  /* 0x0000000c05157824 */ /* 0x000fe200078e0214 */
[----:B--2---:R2:W-:Y:S04]  /*0440*/  STS [R20], R19 ;  /* 0x0000001314007388 */ /* 0x0045e80000000800 */
[----:B------:R2:W-:Y:S04]  /*0450*/  STS [R21], RZ ;  /* 0x000000ff15007388 */ /* 0x0005e80000000800 */
[----:B---3--:R2:W-:Y:S04]  /*0460*/  STS [R20+0x4], R23 ;  /* 0x0000041714007388 */ /* 0x0085e80000000800 */
[----:B------:R2:W-:Y:S04]  /*0470*/  STS [R21+0x4], RZ ;  /* 0x000004ff15007388 */ /* 0x0005e80000000800 */
[----:B----4-:R2:W-:Y:S04]  /*0480*/  STS [R20+0x8], R25 ;  /* 0x0000081914007388 */ /* 0x0105e80000000800 */
[----:B------:R2:W-:Y:S02]  /*0490*/  STS [R21+0x8], RZ ;  /* 0x000008ff15007388 */ /* 0x0005e40000000800 */
.L_x_134:
[----:B------:R-:W-:Y:S05]  /*04a0*/  BSYNC.RECONVERGENT B1 ;  /* 0x0000000000017941 */ /* 0x000fea0003800200 */
.L_x_133:
[----:B------:R-:W-:Y:S01]  /*04b0*/  IADD3 R0, PT, PT, R0, 0x1, RZ ;  /* 0x0000000100007810 */ /* 0x000fe20007ffe0ff */
[----:B------:R-:W-:Y:S06]  /*04c0*/  @P1 BRA `(.L_x_135) ;  /* 0xfffffffc00941947 */ /* 0x000fec000383ffff */
.L_x_132:
[----:B------:R-:W-:Y:S05]  /*04d0*/  BSYNC.RECONVERGENT B0 ;  /* 0x0000000000007941 */ /* 0x000fea0003800200 */
.L_x_131:
[----:B0-----:R-:W-:Y:S01]  /*04e0*/  IMAD.IADD R10, R8, 0x1, -R27 ;  /* 0x00000001080a7824 */ /* 0x001fe200078e0a1b */
[----:B------:R-:W0:Y:S01]  /*04f0*/  LDCU.64 UR6, c[0x0][0x390] ;  /* 0x00007200ff0677ac */ /* 0x000e220008000a00 */
[----:B------:R-:W-:Y:S03]  /*0500*/  BSSY.RECONVERGENT B0, `(.L_x_130) ;  /* 0x000005a000007945 */ /* 0x000fe60003800200 */
[----:B------:R-:W-:-:S13]  /*0510*/  ISETP.GT.U32.AND P0, PT, R10, -0x4, PT ;  /* 0xfffffffc0a00780c */ /* 0x000fda0003f04070 */
[----:B------:R-:W-:Y:S05]  /*0520*/  @P0 BRA `(.L_x_136) ;  /* 0x00000004005c0947 */ /* 0x000fea0003800000 */
[----:B-1----:R-:W1:Y:S01]  /*0530*/  S2R R12, SR_CgaCtaId ;  /* 0x00000000000c7919 */ /* 0x002e620000008800 */
[----:B------:R-:W3:Y:S01]  /*0540*/  LDC.64 R10, c[0x0][0x388] ;  /* 0x0000e200ff0a7b82 */ /* 0x000ee20000000a00 */
[----:B--2---:R-:W-:-:S04]  /*0550*/  MOV R19, 0x400 ;  /* 0x0000040000137802 */ /* 0x004fc80000000f00 */
[----:B-1----:R-:W-:-:S07]  /*0560*/  LEA R19, R12, R19, 0x18 ;  /* 0x000000130c137211 */ /* 0x002fce00078ec0ff */
.L_x_139:
[CC--:B------:R-:W-:Y:S02]  /*0570*/  ISETP.GE.AND P1, PT, R0.reuse, R5.reuse, PT ;  /* 0x000000050000720c */ /* 0x0c0fe40003f26270 */
[----:B------:R-:W-:Y:S02]  /*0580*/  SHF.R.S32.HI R15, RZ, 0x1f, R0 ;  /* 0x0000001fff0f7819 */ /* 0x000fe40000011400 */
[----:B01----:R-:W-:Y:S02]  /*0590*/  IADD3 R18, PT, PT, R0, 0x1, RZ ;  /* 0x0000000100127810 */ /* 0x003fe40007ffe0ff */
[----:B------:R-:W-:Y:S01]  /*05a0*/  IADD3 R14, P2, PT, R2, R0, RZ ;  /* 0x00000000020e7210 */ /* 0x000fe20007f5e0ff */
[----:B------:R-:W-:Y:S01]  /*05b0*/  VIADD R22, R0, 0x2 ;  /* 0x0000000200167836 */ /* 0x000fe20000000000 */
[----:B------:R-:W-:Y:S02]  /*05c0*/  ISETP.GE.AND P0, PT, R18, R5, PT ;  /* 0x000000051200720c */ /* 0x000fe40003f06270 */
[----:B------:R-:W-:-:S02]  /*05d0*/  LEA.HI.X.SX32 R15, R2, R15, 0x1, P2 ;  /* 0x0000000f020f7211 */ /* 0x000fc400010f0eff */
[----:B0-----:R-:W-:Y:S01]  /*05e0*/  LEA R12, P2, R14, UR6, 0x2 ;  /* 0x000000060e0c7c11 */ /* 0x001fe2000f8410ff */
[----:B------:R-:W0:Y:S01]  /*05f0*/  @!P1 LDC.64 R24, c[0x0][0x390] ;  /* 0x0000e400ff189b82 */ /* 0x000e220000000a00 */
[----:B------:R-:W-:-:S07]  /*0600*/  @!P1 IMAD.IADD R13, R2, 0x1, R0 ;  /* 0x00000001020d9824 */ /* 0x000fce00078e0200 */
[----:B------:R-:W1:Y:S08]  /*0610*/  @!P1 LDC.64 R20, c[0x0][0x388] ;  /* 0x0000e200ff149b82 */ /* 0x000e700000000a00 */
[----:B------:R-:W2:Y:S01]  /*0620*/  @!P0 LDC.64 R16, c[0x0][0x388] ;  /* 0x0000e200ff108b82 */ /* 0x000ea20000000a00 */
[----:B0-----:R-:W-:Y:S01]  /*0630*/  @!P1 IMAD.WIDE R24, R13, 0x4, R24 ;  /* 0x000000040d189825 */ /* 0x001fe200078e0218 */
[----:B------:R-:W-:-:S02]  /*0640*/  LEA.HI.X R13, R14, UR7, R15, 0x2, P2 ;  /* 0x000000070e0d7c11 */ /* 0x000fc400090f140f */
[----:B------:R-:W-:-:S03]  /*0650*/  ISETP.GE.AND P2, PT, R22, R5, PT ;  /* 0x000000051600720c */ /* 0x000fc60003f46270 */
[----:B------:R-:W4:Y:S04]  /*0660*/  @!P1 LDG.E R24, desc[UR4][R24.64] ;  /* 0x0000000418189981 */ /* 0x000f28000c1e1900 */
[----:B------:R-:W3:Y:S06]  /*0670*/  @!P0 LDG.E R26, desc[UR4][R12.64+0x4] ;  /* 0x000004040c1a8981 */ /* 0x000eec000c1e1900 */
[----:B------:R-:W2:Y:S01]  /*0680*/  @!P2 LDG.E R28, desc[UR4][R12.64+0x8] ;  /* 0x000008040c1ca981 */ /* 0x000ea2000c1e1900 */
[----:B------:R-:W0:Y:S01]  /*0690*/  @!P2 LDC.64 R14, c[0x0][0x388] ;  /* 0x0000e200ff0eab82 */ /* 0x000e220000000a00 */
[----:B----4-:R-:W-:-:S04]  /*06a0*/  @!P1 IMAD R23, R24, 0x3, RZ ;  /* 0x0000000318179824 */ /* 0x010fc800078e02ff */
[----:B-1----:R-:W-:-:S04]  /*06b0*/  @!P1 IMAD.WIDE R20, R23, 0x4, R20 ;  /* 0x0000000417149825 */ /* 0x002fc800078e0214 */
[----:B---3--:R-:W-:Y:S01]  /*06c0*/  @!P0 IMAD R25, R26, 0x3, RZ ;  /* 0x000000031a198824 */ /* 0x008fe200078e02ff */
[----:B------:R-:W3:Y:S03]  /*06d0*/  @!P1 LDG.E R23, desc[UR4][R20.64] ;  /* 0x0000000414179981 */ /* 0x000ee6000c1e1900 */
[----:B--2---:R-:W-:Y:S01]  /*06e0*/  @!P0 IMAD.WIDE R16, R25, 0x4, R16 ;  /* 0x0000000419108825 */ /* 0x004fe200078e0210 */
[----:B------:R-:W2:Y:S03]  /*06f0*/  @!P1 LDG.E R27, desc[UR4][R20.64+0x4] ;  /* 0x00000404141b9981 */ /* 0x000ea6000c1e1900 */
[----:B------:R-:W-:Y:S01]  /*0700*/  @!P2 IMAD R25, R28, 0x3, RZ ;  /* 0x000000031c19a824 */ /* 0x000fe200078e02ff */
[----:B------:R1:W4:Y:S03]  /*0710*/  @!P1 LDG.E R29, desc[UR4][R20.64+0x8] ;  /* 0x00000804141d9981 */ /* 0x000326000c1e1900 */
[----:B0-----:R-:W-:Y:S01]  /*0720*/  @!P2 IMAD.WIDE R14, R25, 0x4, R14 ;  /* 0x00000004190ea825 */ /* 0x001fe200078e020e */
[----:B------:R-:W4:Y:S04]  /*0730*/  @!P0 LDG.E R26, desc[UR4][R16.64] ;  /* 0x00000004101a8981 */ /* 0x000f28000c1e1900 */
[----:B------:R-:W4:Y:S04]  /*0740*/  @!P0 LDG.E R28, desc[UR4][R16.64+0x4] ;  /* 0x00000404101c8981 */ /* 0x000f28000c1e1900 */
[----:B------:R-:W4:Y:S04]  /*0750*/  @!P0 LDG.E R30, desc[UR4][R16.64+0x8] ;  /* 0x00000804101e8981 */ /* 0x000f28000c1e1900 */
[----:B------:R-:W4:Y:S04]  /*0760*/  @!P2 LDG.E R31, desc[UR4][R14.64] ;  /* 0x000000040e1fa981 */ /* 0x000f28000c1e1900 */
[----:B------:R-:W4:Y:S04]  /*0770*/  @!P2 LDG.E R32, desc[UR4][R14.64+0x4] ;  /* 0x000004040e20a981 */ /* 0x000f28000c1e1900 */
[----:B------:R0:W4:Y:S01]  /*0780*/  @!P2 LDG.E R33, desc[UR4][R14.64+0x8] ;  /* 0x000008040e21a981 */ /* 0x000122000c1e1900 */
[--C-:B------:R-:W-:Y:S01]  /*0790*/  @!P1 IMAD R24, R0, 0xc, R19.reuse ;  /* 0x0000000c00189824 */ /* 0x100fe200078e0213 */
[----:B------:R-:W-:Y:S01]  /*07a0*/  BSSY.RECONVERGENT B1, `(.L_x_137) ;  /* 0x000002c000017945 */ /* 0x000fe20003800200 */
[----:B------:R-:W-:-:S02]  /*07b0*/  @!P0 IMAD R18, R18, 0xc, R19 ;  /* 0x0000000c12128824 */ /* 0x000fc400078e0213 */
[C---:B------:R-:W-:Y:S02]  /*07c0*/  @!P1 IMAD R25, R5.reuse, 0xc, R24 ;  /* 0x0000000c05199824 */ /* 0x040fe400078e0218 */
[--C-:B-1----:R-:W-:Y:S02]  /*07d0*/  @!P0 IMAD R21, R0, 0xc, R19.reuse ;  /* 0x0000000c00158824 */ /* 0x102fe400078e0213 */
[C---:B------:R-:W-:Y:S02]  /*07e0*/  @!P0 IMAD R18, R5.reuse, 0xc, R18 ;  /* 0x0000000c05128824 */ /* 0x040fe400078e0212 */
[--C-:B------:R-:W-:Y:S02]  /*07f0*/  @!P2 IMAD R22, R22, 0xc, R19.reuse ;  /* 0x0000000c1616a824 */ /* 0x100fe400078e0213 */
[----:B0-----:R-:W-:Y:S02]  /*0800*/  @!P2 IMAD R14, R0, 0xc, R19 ;  /* 0x0000000c000ea824 */ /* 0x001fe400078e0213 */
[----:B------:R-:W-:-:S02]  /*0810*/  @!P2 IMAD R22, R5, 0xc, R22 ;  /* 0x0000000c0516a824 */ /* 0x000fc400078e0216 */
[----:B------:R-:W-:Y:S01]  /*0820*/  VIADD R34, R0, 0x3 ;  /* 0x0000000300227836 */ /* 0x000fe20000000000 */
[----:B---3--:R0:W-:Y:S04]  /*0830*/  @!P1 STS [R24], R23 ;  /* 0x0000001718009388 */ /* 0x0081e80000000800 */
[----:B------:R0:W-:Y:S04]  /*0840*/  @!P1 STS [R25], RZ ;  /* 0x000000ff19009388 */ /* 0x0001e80000000800 */
[----:B--2---:R0:W-:Y:S04]  /*0850*/  @!P1 STS [R24+0x4], R27 ;  /* 0x0000041b18009388 */ /* 0x0041e80000000800 */
[----:B------:R0:W-:Y:S04]  /*0860*/  @!P1 STS [R25+0x4], RZ ;  /* 0x000004ff19009388 */ /* 0x0001e80000000800 */
[----:B----4-:R0:W-:Y:S04]  /*0870*/  @!P1 STS [R24+0x8], R29 ;  /* 0x0000081d18009388 */ /* 0x0101e80000000800 */
[----:B------:R0:W-:Y:S01]  /*0880*/  @!P1 STS [R25+0x8], RZ ;  /* 0x000008ff19009388 */ /* 0x0001e20000000800 */
[----:B------:R-:W-:-:S03]  /*0890*/  ISETP.GE.AND P1, PT, R34, R5, PT ;  /* 0x000000052200720c */ /* 0x000fc60003f26270 */
[----:B------:R0:W-:Y:S04]  /*08a0*/  @!P0 STS [R21+0xc], R26 ;  /* 0x00000c1a15008388 */ /* 0x0001e80000000800 */
[----:B------:R0:W-:Y:S04]  /*08b0*/  @!P0 STS [R18], RZ ;  /* 0x000000ff12008388 */ /* 0x0001e80000000800 */
[----:B------:R0:W-:Y:S04]  /*08c0*/  @!P0 STS [R21+0x10], R28 ;  /* 0x0000101c15008388 */ /* 0x0001e80000000800 */
[----:B------:R0:W-:Y:S04]  /*08d0*/  @!P0 STS [R18+0x4], RZ ;  /* 0x000004ff12008388 */ /* 0x0001e80000000800 */
[----:B------:R0:W-:Y:S04]  /*08e0*/  @!P0 STS [R21+0x14], R30 ;  /* 0x0000141e15008388 */ /* 0x0001e80000000800 */
[----:B------:R0:W-:Y:S04]  /*08f0*/  @!P0 STS [R18+0x8], RZ ;  /* 0x000008ff12008388 */ /* 0x0001e80000000800 */
[----:B------:R0:W-:Y:S04]  /*0900*/  @!P2 STS [R14+0x18], R31 ;  /* 0x0000181f0e00a388 */ /* 0x0001e80000000800 */
[----:B------:R0:W-:Y:S04]  /*0910*/  @!P2 STS [R22], RZ ;  /* 0x000000ff1600a388 */ /* 0x0001e80000000800 */
[----:B------:R0:W-:Y:S04]  /*0920*/  @!P2 STS [R14+0x1c], R32 ;  /* 0x00001c200e00a388 */ /* 0x0001e80000000800 */
[----:B------:R0:W-:Y:S04]  /*0930*/  @!P2 STS [R22+0x4], RZ ;  /* 0x000004ff1600a388 */ /* 0x0001e80000000800 */
[----:B------:R0:W-:Y:S04]  /*0940*/  @!P2 STS [R14+0x20], R33 ;  /* 0x000020210e00a388 */ /* 0x0001e80000000800 */
[----:B------:R0:W-:Y:S01]  /*0950*/  @!P2 STS [R22+0x8], RZ ;  /* 0x000008ff1600a388 */ /* 0x0001e20000000800 */
[----:B------:R-:W-:Y:S05]  /*0960*/  @P1 BRA `(.L_x_138) ;  /* 0x00000000003c1947 */ /* 0x000fea0003800000 */
[----:B------:R-:W2:Y:S02]  /*0970*/  LDG.E R12, desc[UR4][R12.64+0xc] ;  /* 0x00000c040c0c7981 */ /* 0x000ea4000c1e1900 */
[----:B--2---:R-:W-:-:S04]  /*0980*/  IMAD R15, R12, 0x3, RZ ;  /* 0x000000030c0f7824 */ /* 0x004fc800078e02ff */
[----:B0-----:R-:W-:-:S05]  /*0990*/  IMAD.WIDE R14, R15, 0x4, R10 ;  /* 0x000000040f0e7825 */ /* 0x001fca00078e020a */
[----:B------:R-:W2:Y:S04]  /*09a0*/  LDG.E R16, desc[UR4][R14.64] ;  /* 0x000000040e107981 */ /* 0x000ea8000c1e1900 */
[----:B------:R-:W3:Y:S04]  /*09b0*/  LDG.E R17, desc[UR4][R14.64+0x4] ;  /* 0x000004040e117981 */ /* 0x000ee8000c1e1900 */
[----:B------:R-:W4:Y:S01]  /*09c0*/  LDG.E R20, desc[UR4][R14.64+0x8] ;  /* 0x000008040e147981 */ /* 0x000f22000c1e1900 */
[--C-:B------:R-:W-:Y:S02]  /*09d0*/  IMAD R18, R34, 0xc, R19.reuse ;  /* 0x0000000c22127824 */ /* 0x100fe400078e0213 */
[----:B------:R-:W-:-:S02]  /*09e0*/  IMAD R21, R0, 0xc, R19 ;  /* 0x0000000c00157824 */ /* 0x000fc400078e0213 */
[----:B------:R-:W-:-:S03]  /*09f0*/  IMAD R18, R5, 0xc, R18 ;  /* 0x0000000c05127824 */ /* 0x000fc600078e0212 */
[----:B--2---:R1:W-:Y:S04]  /*0a00*/  STS [R21+0x24], R16 ;  /* 0x0000241015007388 */ /* 0x0043e80000000800 */
[----:B------:R1:W-:Y:S04]  /*0a10*/  STS [R18], RZ ;  /* 0x000000ff12007388 */ /* 0x0003e80000000800 */
[----:B---3--:R1:W-:Y:S04]  /*0a20*/  STS [R21+0x28], R17 ;  /* 0x0000281115007388 */ /* 0x0083e80000000800 */
[----:B------:R1:W-:Y:S04]  /*0a30*/  STS [R18+0x4], RZ ;  /* 0x000004ff12007388 */ /* 0x0003e80000000800 */
[----:B----4-:R1:W-:Y:S04]  /*0a40*/  STS [R21+0x2c], R20 ;  /* 0x00002c1415007388 */ /* 0x0103e80000000800 */
[----:B------:R1:W-:Y:S02]  /*0a50*/  STS [R18+0x8], RZ ;  /* 0x000008ff12007388 */ /* 0x0003e40000000800 */
.L_x_138:
[----:B------:R-:W-:Y:S05]  /*0a60*/  BSYNC.RECONVERGENT B1 ;  /* 0x0000000000017941 */ /* 0x000fea0003800200 */
.L_x_137:
[----:B------:R-:W-:-:S04]  /*0a70*/  IADD3 R0, PT, PT, R0, 0x4, RZ ;  /* 0x0000000400007810 */ /* 0x000fc80007ffe0ff */
[----:B------:R-:W-:-:S13]  /*0a80*/  ISETP.GE.AND P0, PT, R0, R7, PT ;  /* 0x000000070000720c */ /* 0x000fda0003f06270 */
[----:B------:R-:W-:Y:S05]  /*0a90*/  @!P0 BRA `(.L_x_139) ;  /* 0xfffffff800b48947 */ /* 0x000fea000383ffff */
.L_x_136:
[----:B0-----:R-:W-:Y:S05]  /*0aa0*/  BSYNC.RECONVERGENT B0 ;  /* 0x0000000000007941 */ /* 0x001fea0003800200 */
.L_x_130:
[----:B------:R-:W-:Y:S01]  /*0ab0*/  BAR.SYNC.DEFER_BLOCKING 0x0 ;  /* 0x0000000000007b1d */ /* 0x000fe20000010000 */
[----:B------:R-:W-:-:S13]  /*0ac0*/  ISETP.GT.U32.AND P0, PT, R9, 0x7ffffffe, PT ;  /* 0x7ffffffe0900780c */ /* 0x000fda0003f04070 */
[----:B------:R-:W-:Y:S05]  /*0ad0*/  @P0 BRA `(.L_x_140) ;  /* 0x00000008008c0947 */ /* 0x000fea0003800000 */
[----:B------:R-:W-:Y:S01]  /*0ae0*/  BSSY.RECONVERGENT B2, `(.L_x_140) ;  /* 0x00000a2000027945 */ /* 0x000fe20003800200 */
.L_x_158:
[----:B------:R-:W-:Y:S01]  /*0af0*/  ISETP.GE.AND P0, PT, R5, 0x1, PT ;  /* 0x000000010500780c */ /* 0x000fe20003f06270 */
[----:B------:R-:W-:Y:S03]  /*0b00*/  BSSY.RECONVERGENT B1, `(.L_x_141) ;  /* 0x000009c000017945 */ /* 0x000fe60003800200 */
[----:B------:R-:W-:-:S13]  /*0b10*/  ISETP.GE.OR P0, PT, R8, R5, !P0 ;  /* 0x000000050800720c */ /* 0x000fda0004706670 */
[----:B01-34-:R-:W-:Y:S05]  /*0b20*/  @P0 BRA `(.L_x_142) ;  /* 0x0000000800640947 */ /* 0x01bfea0003800000 */
[----:B------:R-:W1:Y:S01]  /*0b30*/  S2R R9, SR_CgaCtaId ;  /* 0x0000000000097919 */ /* 0x000e620000008800 */
[----:B------:R-:W-:Y:S01]  /*0b40*/  MOV R0, 0x400 ;  /* 0x0000040000007802 */ /* 0x000fe20000000f00 */
[----:B------:R-:W-:Y:S02]  /*0b50*/  IMAD.IADD R34, R2, 0x1, -R3 ;  /* 0x0000000102227824 */ /* 0x000fe400078e0a03 */
[----:B------:R-:W-:Y:S01]  /*0b60*/  IMAD.MOV R35, RZ, RZ, -R8 ;  /* 0x000000ffff237224 */ /* 0x000fe200078e0a08 */
[----:B-1----:R-:W-:-:S04]  /*0b70*/  LEA R13, R9, R0, 0x18 ;  /* 0x00000000090d7211 */ /* 0x002fc800078ec0ff */
[----:B------:R-:W-:Y:S01]  /*0b80*/  IADD3 R36, PT, PT, R13, 0x8, RZ ;  /* 0x000000080d247810 */ /* 0x000fe20007ffe0ff */
[----:B------:R-:W-:-:S05]  /*0b90*/  IMAD R0, R8, 0xc, R13 ;  /* 0x0000000c08007824 */ /* 0x000fca00078e020d */
[----:B------:R0:W1:Y:S04]  /*0ba0*/  LDS R9, [R0] ;  /* 0x0000000000097984 */ /* 0x0000680000000800 */
[----:B------:R0:W3:Y:S04]  /*0bb0*/  LDS R10, [R0+0x4] ;  /* 0x00000400000a7984 */ /* 0x0000e80000000800 */
[----:B------:R0:W4:Y:S02]  /*0bc0*/  LDS R11, [R0+0x8] ;  /* 0x00000800000b7984 */ /* 0x0001240000000800 */
.L_x_157:
[----:B------:R-:W-:Y:S01]  /*0bd0*/  ISETP.NE.AND P0, PT, R35, RZ, PT ;  /* 0x000000ff2300720c */ /* 0x000fe20003f05270 */
[----:B------:R-:W-:Y:S01]  /*0be0*/  VIADD R34, R34, 0x1 ;  /* 0x0000000122227836 */ /* 0x000fe20000000000 */
[----:B------:R-:W-:Y:S04]  /*0bf0*/  BSSY.RECONVERGENT B0, `(.L_x_143) ;  /* 0x0000089000007945 */ /* 0x000fe80003800200 */
[----:B------:R-:W-:-:S07]  /*0c00*/  ISETP.NE.AND P2, PT, R34, RZ, PT ;  /* 0x000000ff2200720c */ /* 0x000fce0003f45270 */
[----:B0-----:R-:W-:Y:S06]  /*0c10*/  @!P0 BRA `(.L_x_144) ;  /* 0x0000000800188947 */ /* 0x001fec0003800000 */
        /* <DEDUP_REMOVED lines=13> */
[----:B--234-:R-:W-:Y:S05]  /*0cf0*/  CALL.REL.NOINC `($__internal_2_$__cuda_sm3x_div_rn_noftz_f32_slowpath) ;  /* 0x0000000c00e47944 */ /* 0x01cfea0003c00000 */
.L_x_146:
[----:B------:R-:W-:Y:S05]  /*0d00*/  BSYNC.RECONVERGENT B3 ;  /* 0x0000000000037941 */ /* 0x000fea0003800200 */
.L_x_145:
[----:B------:R-:W3:Y:S01]  /*0d10*/  LDS R15, [R36+-0x4] ;  /* 0xfffffc00240f7984 */ /* 0x000ee20000000800 */
        /* <DEDUP_REMOVED lines=9> */
[----:B---3--:R-:W-:-:S05]  /*0db0*/  FADD R13, R10, -R15 ;  /* 0x8000000f0a0d7221 */ /* 0x008fca0000000000 */
[----:B------:R-:W0:Y:S01]  /*0dc0*/  FCHK P0, R13, R4 ;  /* 0x000000040d007302 */ /* 0x000e220000000000 */
[----:B------:R-:W-:-:S04]  /*0dd0*/  FFMA R15, R0, R13, RZ ;  /* 0x0000000d000f7223 */ /* 0x000fc800000000ff */
[----:B------:R-:W-:-:S04]  /*0de0*/  FFMA R14, -R4, R15, R13 ;  /* 0x0000000f040e7223 */ /* 0x000fc8000000010d */
[----:B------:R-:W-:Y:S01]  /*0df0*/  FFMA R0, R0, R14, R15 ;  /* 0x0000000e00007223 */ /* 0x000fe2000000000f */
[----:B0-----:R-:W-:Y:S06]  /*0e00*/  @!P0 BRA `(.L_x_148) ;  /* 0x00000000000c8947 */ /* 0x001fec0003800000 */
[----:B------:R-:W-:Y:S01]  /*0e10*/  IMAD.MOV.U32 R0, RZ, RZ, R13 ;  /* 0x000000ffff007224 */ /* 0x000fe200078e000d */
[----:B------:R-:W-:-:S07]  /*0e20*/  MOV R12, 0xe40 ;  /* 0x00000e40000c7802 */ /* 0x000fce0000000f00 */
[----:B--2-4-:R-:W-:Y:S05]  /*0e30*/  CALL.REL.NOINC `($__internal_2_$__cuda_sm3x_div_rn_noftz_f32_slowpath) ;  /* 0x0000000c00947944 */ /* 0x014fea0003c00000 */
.L_x_148:
[----:B------:R-:W-:Y:S05]  /*0e40*/  BSYNC.RECONVERGENT B3 ;  /* 0x0000000000037941 */ /* 0x000fea0003800200 */
.L_x_147:
[----:B------:R-:W4:Y:S01]  /*0e50*/  LDS R12, [R36] ;  /* 0x00000000240c7984 */ /* 0x000f220000000800 */
[----:B------:R-:W0:Y:S01]  /*0e60*/  MUFU.RCP R17, R4 ;  /* 0x0000000400117308 */ /* 0x000e220000001000 */
[----:B------:R-:W-:Y:S01]  /*0e70*/  IMAD.MOV.U32 R15, RZ, RZ, 0x3f000000 ;  /* 0x3f000000ff0f7424 */ /* 0x000fe200078e00ff */
[----:B------:R-:W-:Y:S04]  /*0e80*/  BSSY.RECONVERGENT B3, `(.L_x_149) ;  /* 0x0000010000037945 */ /* 0x000fe80003800200 */
[----:B------:R-:W-:-:S05]  /*0e90*/  LOP3.LUT R15, R15, 0x80000000, R0, 0xb8, !PT ;  /* 0x800000000f0f7812 */ /* 0x000fca00078eb800 */
[----:B------:R-:W-:-:S04]  /*0ea0*/  FADD.RZ R15, R15, R0 ;  /* 0x000000000f0f7221 */ /* 0x000fc8000000c000 */
[----:B------:R-:W1:Y:S01]  /*0eb0*/  FRND.TRUNC R38, R15 ;  /* 0x0000000f00267307 */ /* 0x000e62000020d000 */
[----:B0-----:R-:W-:-:S04]  /*0ec0*/  FFMA R0, -R4, R17, 1 ;  /* 0x3f80000004007423 */ /* 0x001fc80000000111 */
[----:B------:R-:W-:Y:S01]  /*0ed0*/  FFMA R0, R17, R0, R17 ;  /* 0x0000000011007223 */ /* 0x000fe20000000011 */
[----:B-1----:R-:W-:Y:S01]  /*0ee0*/  FFMA R38, -R4, R38, R13 ;  /* 0x0000002604267223 */ /* 0x002fe2000000010d */
[----:B----4-:R-:W-:-:S04]  /*0ef0*/  FADD R39, R11, -R12 ;  /* 0x8000000c0b277221 */ /* 0x010fc80000000000 */
[----:B------:R-:W0:Y:S01]  /*0f00*/  FCHK P0, R39, R4 ;  /* 0x0000000427007302 */ /* 0x000e220000000000 */
[----:B------:R-:W-:-:S04]  /*0f10*/  FFMA R17, R0, R39, RZ ;  /* 0x0000002700117223 */ /* 0x000fc800000000ff */
[----:B------:R-:W-:-:S04]  /*0f20*/  FFMA R12, -R4, R17, R39 ;  /* 0x00000011040c7223 */ /* 0x000fc80000000127 */
[----:B------:R-:W-:Y:S01]  /*0f30*/  FFMA R0, R0, R12, R17 ;  /* 0x0000000c00007223 */ /* 0x000fe20000000011 */
[----:B0-----:R-:W-:Y:S06]  /*0f40*/  @!P0 BRA `(.L_x_150) ;  /* 0x00000000000c8947 */ /* 0x001fec0003800000 */
[----:B------:R-:W-:Y:S02]  /*0f50*/  MOV R0, R39 ;  /* 0x0000002700007202 */ /* 0x000fe40000000f00 */
[----:B------:R-:W-:-:S07]  /*0f60*/  MOV R12, 0xf80 ;  /* 0x00000f80000c7802 */ /* 0x000fce0000000f00 */
[----:B--2---:R-:W-:Y:S05]  /*0f70*/  CALL.REL.NOINC `($__internal_2_$__cuda_sm3x_div_rn_noftz_f32_slowpath) ;  /* 0x0000000c00447944 */ /* 0x004fea0003c00000 */
.L_x_150:
[----:B------:R-:W-:Y:S05]  /*0f80*/  BSYNC.RECONVERGENT B3 ;  /* 0x0000000000037941 */ /* 0x000fea0003800200 */
.L_x_149:
[----:B------:R-:W-:Y:S02]  /*0f90*/  IMAD.MOV.U32 R13, RZ, RZ, 0x3f000000 ;  /* 0x3f000000ff0d7424 */ /* 0x000fe400078e00ff */
[----:B------:R-:W-:Y:S01]  /*0fa0*/  FMUL R12, R38, R38 ;  /* 0x00000026260c7220 */ /* 0x000fe20000400000 */
[----:B------:R-:W-:Y:S01]  /*0fb0*/  BSSY.RECONVERGENT B3, `(.L_x_151) ;  /* 0x000000f000037945 */ /* 0x000fe20003800200 */
[----:B------:R-:W-:Y:S01]  /*0fc0*/  IMAD.MOV.U32 R42, RZ, RZ, RZ ;  /* 0x000000ffff2a7224 */ /* 0x000fe200078e00ff */
[----:B------:R-:W-:Y:S01]  /*0fd0*/  LOP3.LUT R13, R13, 0x80000000, R0, 0xb8, !PT ;  /* 0x800000000d0d7812 */ /* 0x000fe200078eb800 */
[----:B------:R-:W-:Y:S01]  /*0fe0*/  FFMA R12, R37, R37, R12 ;  /* 0x00000025250c7223 */ /* 0x000fe2000000000c */
[----:B------:R-:W-:-:S03]  /*0ff0*/  IMAD.MOV.U32 R43, RZ, RZ, -0x3fe40000 ;  /* 0xc01c0000ff2b7424 */ /* 0x000fc600078e00ff */
[----:B------:R-:W-:-:S06]  /*1000*/  FADD.RZ R0, R13, R0 ;  /* 0x000000000d007221 */ /* 0x000fcc000000c000 */
[----:B------:R-:W0:Y:S02]  /*1010*/  FRND.TRUNC R0, R0 ;  /* 0x0000000000007307 */ /* 0x000e24000020d000 */
[----:B0-----:R-:W-:Y:S01]  /*1020*/  FFMA R39, -R4, R0, R39 ;  /* 0x0000000004277223 */ /* 0x001fe20000000127 */
[----:B------:R-:W-:-:S03]  /*1030*/  MOV R0, 0x10a0 ;  /* 0x000010a000007802 */ /* 0x000fc60000000f00 */
[----:B------:R-:W-:-:S04]  /*1040*/  FFMA R40, R39, R39, R12 ;  /* 0x0000002727287223 */ /* 0x000fc8000000000c */
[----:B------:R-:W0:Y:S02]  /*1050*/  F2F.F64.F32 R12, R40 ;  /* 0x00000028000c7310 */ /* 0x000e240000201800 */
[----:B0-----:R-:W-:-:S10]  /*1060*/  DADD R14, -RZ, |R12| ;  /* 0x00000000ff0e7229 */ /* 0x001fd4000000050c */
[----:B--2---:R-:W-:Y:S01]  /*1070*/  MOV R20, R14 ;  /* 0x0000000e00147202 */ /* 0x004fe20000000f00 */
[----:B------:R-:W-:-:S07]  /*1080*/  IMAD.MOV.U32 R41, RZ, RZ, R15 ;  /* 0x000000ffff297224 */ /* 0x000fce00078e000f */
[----:B------:R-:W-:Y:S05]  /*1090*/  CALL.REL.NOINC `($_Z19calcForces_intraboxPfS_PiS0_S_$__internal_accurate_pow) ;  /* 0x00000010009c7944 */ /* 0x000fea0003c00000 */
[----:B------:R-:W-:Y:S05]  /*10a0*/  BSYNC.RECONVERGENT B3 ;  /* 0x0000000000037941 */ /* 0x000fea0003800200 */
.L_x_151:
[----:B------:R-:W-:Y:S01]  /*10b0*/  DADD R14, R12, -7 ;  /* 0xc01c00000c0e7429 */ /* 0x000fe20000000000 */
[----:B------:R-:W-:Y:S01]  /*10c0*/  MOV R16, R21 ;  /* 0x0000001500107202 */ /* 0x000fe20000000f00 */
[----:B------:R-:W-:Y:S01]  /*10d0*/  IMAD.MOV.U32 R17, RZ, RZ, R22 ;  /* 0x000000ffff117224 */ /* 0x000fe200078e0016 */
[----:B------:R-:W-:Y:S01]  /*10e0*/  FSETP.NEU.AND P0, PT, R40, RZ, PT ;  /* 0x000000ff2800720b */ /* 0x000fe20003f0d000 */
[----:B------:R-:W-:Y:S01]  /*10f0*/  BSSY.RECONVERGENT B3, `(.L_x_152) ;  /* 0x0000012000037945 */ /* 0x000fe20003800200 */
[----:B------:R-:W-:-:S03]  /*1100*/  ISETP.GE.AND P1, PT, R13, RZ, PT ;  /* 0x000000ff0d00720c */ /* 0x000fc60003f26270 */
[----:B------:R-:W-:Y:S02]  /*1110*/  DADD R18, -RZ, -R16 ;  /* 0x00000000ff127229 */ /* 0x000fe40000000910 */
[----:B------:R-:W-:Y:S01]  /*1120*/  LOP3.LUT R14, R15, 0x7ff00000, RZ, 0xc0, !PT ;  /* 0x7ff000000f0e7812 */ /* 0x000fe200078ec0ff */
[----:B------:R-:W-:-:S03]  /*1130*/  DADD R16, -RZ, |R12| ;  /* 0x00000000ff107229 */ /* 0x000fc6000000050c */
[----:B------:R-:W-:-:S04]  /*1140*/  ISETP.NE.AND P3, PT, R14, 0x7ff00000, PT ;  /* 0x7ff000000e00780c */ /* 0x000fc80003f65270 */
[----:B------:R-:W-:Y:S02]  /*1150*/  FSEL R21, R18, R21, !P1 ;  /* 0x0000001512157208 */ /* 0x000fe40004800000 */
[----:B------:R-:W-:Y:S01]  /*1160*/  FSEL R15, R19, R22, !P1 ;  /* 0x00000016130f7208 */ /* 0x000fe20004800000 */
[----:B------:R-:W-:Y:S01]  /*1170*/  IMAD.MOV.U32 R20, RZ, RZ, R16 ;  /* 0x000000ffff147224 */ /* 0x000fe200078e0010 */
[----:B------:R-:W-:Y:S02]  /*1180*/  FSEL R14, R21, RZ, P0 ;  /* 0x000000ff150e7208 */ /* 0x000fe40000000000 */
[----:B------:R-:W-:-:S03]  /*1190*/  @!P0 LOP3.LUT R15, R13, 0x7ff00000, RZ, 0xfc, !PT ;  /* 0x7ff000000d0f8812 */ /* 0x000fc600078efcff */
[----:B------:R-:W-:Y:S05]  /*11a0*/  @P3 BRA `(.L_x_153) ;  /* 0x0000000000183947 */ /* 0x000fea0003800000 */
[----:B------:R-:W-:-:S13]  /*11b0*/  FSETP.NAN.AND P3, PT, R40, R40, PT ;  /* 0x000000282800720b */ /* 0x000fda0003f68000 */
[----:B------:R-:W-:Y:S01]  /*11c0*/  @P3 DADD R14, R12, -7 ;  /* 0xc01c00000c0e3429 */ /* 0x000fe20000000000 */
[----:B------:R-:W-:Y:S10]  /*11d0*/  @P3 BRA `(.L_x_153) ;  /* 0x00000000000c3947 */ /* 0x000ff40003800000 */
[----:B------:R-:W-:-:S14]  /*11e0*/  DSETP.NEU.AND P3, PT, |R12|, +INF , PT ;  /* 0x7ff000000c00742a */ /* 0x000fdc0003f6d200 */
[----:B------:R-:W-:Y:S02]  /*11f0*/  @!P3 SEL R15, RZ, 0x80000000, P1 ;  /* 0x80000000ff0fb807 */ /* 0x000fe40000800000 */
[----:B------:R-:W-:-:S07]  /*1200*/  @!P3 MOV R14, RZ ;  /* 0x000000ff000eb202 */ /* 0x000fce0000000f00 */
.L_x_153:
[----:B------:R-:W-:Y:S05]  /*1210*/  BSYNC.RECONVERGENT B3 ;  /* 0x0000000000037941 */ /* 0x000fea0003800200 */
.L_x_152:
[----:B------:R-:W-:Y:S01]  /*1220*/  BSSY.RECONVERGENT B3, `(.L_x_154) ;  /* 0x0000005000037945 */ /* 0x000fe20003800200 */
[----:B------:R-:W-:Y:S01]  /*1230*/  IMAD.MOV.U32 R41, RZ, RZ, R17 ;  /* 0x000000ffff297224 */ /* 0x000fe200078e0011 */
[----:B------:R-:W-:Y:S01]  /*1240*/  MOV R0, 0x1270 ;  /* 0x0000127000007802 */ /* 0x000fe20000000f00 */
[----:B------:R-:W-:-:S07]  /*1250*/  IMAD.MOV.U32 R43, RZ, RZ, -0x3ff00000 ;  /* 0xc0100000ff2b7424 */ /* 0x000fce00078e00ff */
[----:B------:R-:W-:Y:S05]  /*1260*/  CALL.REL.NOINC `($_Z19calcForces_intraboxPfS_PiS0_S_$__internal_accurate_pow) ;  /* 0x0000001000287944 */ /* 0x000fea0003c00000 */
[----:B------:R-:W-:Y:S05]  /*1270*/  BSYNC.RECONVERGENT B3 ;  /* 0x0000000000037941 */ /* 0x000fea0003800200 */
.L_x_154:
[----:B------:R-:W0:Y:S01]  /*1280*/  S2R R17, SR_CgaCtaId ;  /* 0x0000000000117919 */ /* 0x000e220000008800 */
[----:B------:R-:W-:Y:S01]  /*1290*/  MOV R0, 0x400 ;  /* 0x0000040000007802 */ /* 0x000fe20000000f00 */
[----:B------:R-:W-:Y:S03]  /*12a0*/  BSSY.RECONVERGENT B3, `(.L_x_155) ;  /* 0x0000012000037945 */ /* 0x000fe60003800200 */
[----:B0-----:R-:W-:-:S05]  /*12b0*/  LEA R17, R17, R0, 0x18 ;  /* 0x0000000011117211 */ /* 0x001fca00078ec0ff */
[----:B------:R-:W-:Y:S01]  /*12c0*/  IMAD R18, R8, 0xc, R17 ;  /* 0x0000000c08127824 */ /* 0x000fe200078e0211 */
[----:B------:R-:W-:-:S03]  /*12d0*/  DADD R16, R12, -4 ;  /* 0xc01000000c107429 */ /* 0x000fc60000000000 */
[----:B------:R-:W-:-:S05]  /*12e0*/  IMAD R18, R5, 0xc, R18 ;  /* 0x0000000c05127824 */ /* 0x000fca00078e0212 */
[----:B------:R0:W1:Y:S02]  /*12f0*/  LDS R20, [R18] ;  /* 0x0000000012147984 */ /* 0x0000640000000800 */
[----:B------:R-:W-:Y:S02]  /*1300*/  LOP3.LUT R16, R17, 0x7ff00000, RZ, 0xc0, !PT ;  /* 0x7ff0000011107812 */ /* 0x000fe400078ec0ff */
[----:B------:R0:W2:Y:S01]  /*1310*/  LDS R19, [R18+0x4] ;  /* 0x0000040012137984 */ /* 0x0000a20000000800 */
[----:B------:R-:W-:Y:S02]  /*1320*/  FSEL R17, R22, +QNAN , P0 ;  /* 0x7ff0000016117808 */ /* 0x000fe40000000000 */
[----:B------:R-:W-:Y:S01]  /*1330*/  ISETP.NE.AND P1, PT, R16, 0x7ff00000, PT ;  /* 0x7ff000001000780c */ /* 0x000fe20003f25270 */
[----:B------:R0:W3:Y:S01]  /*1340*/  LDS R24, [R18+0x8] ;  /* 0x0000080012187984 */ /* 0x0000e20000000800 */
[----:B------:R-:W-:-:S11]  /*1350*/  FSEL R16, R21, RZ, P0 ;  /* 0x000000ff15107208 */ /* 0x000fd60000000000 */
[----:B0-----:R-:W-:Y:S05]  /*1360*/  @P1 BRA `(.L_x_156) ;  /* 0x0000000000141947 */ /* 0x001fea0003800000 */
[----:B------:R-:W-:-:S13]  /*1370*/  FSETP.NAN.AND P0, PT, R40, R40, PT ;  /* 0x000000282800720b */ /* 0x000fda0003f08000 */
[----:B------:R-:W-:Y:S01]  /*1380*/  @P0 DADD R16, R12, -4 ;  /* 0xc01000000c100429 */ /* 0x000fe20000000000 */
[----:B------:R-:W-:Y:S10]  /*1390*/  @P0 BRA `(.L_x_156) ;  /* 0x0000000000080947 */ /* 0x000ff40003800000 */
[----:B------:R-:W-:-:S14]  /*13a0*/  DSETP.NEU.AND P0, PT, |R12|, +INF , PT ;  /* 0x7ff000000c00742a */ /* 0x000fdc0003f0d200 */
[----:B------:R-:W-:-:S07]  /*13b0*/  @!P0 CS2R R16, SRZ ;  /* 0x0000000000108805 */ /* 0x000fce000001ff00 */
.L_x_156:
[----:B------:R-:W-:Y:S05]  /*13c0*/  BSYNC.RECONVERGENT B3 ;  /* 0x0000000000037941 */ /* 0x000fea0003800200 */
.L_x_155:
[----:B------:R-:W-:Y:S01]  /*13d0*/  DMUL R16, R16, -24 ;  /* 0xc038000010107828 */ /* 0x000fe20000000000 */
[----:B------:R-:W-:-:S07]  /*13e0*/  FSETP.NEU.AND P0, PT, R40, 1, PT ;  /* 0x3f8000002800780b */ /* 0x000fce0003f0d000 */
[----:B------:R-:W-:-:S10]  /*13f0*/  DFMA R16, R14, 48, R16 ;  /* 0x404800000e10782b */ /* 0x000fd40000000010 */
[----:B------:R-:W0:Y:S02]  /*1400*/  F2F.F32.F64 R16, R16 ;  /* 0x0000001000107310 */ /* 0x000e240000301000 */
[----:B0-----:R-:W-:-:S05]  /*1410*/  FSEL R0, R16, 24, P0 ;  /* 0x41c0000010007808 */ /* 0x001fca0000000000 */
[-C--:B-1----:R-:W-:Y:S01]  /*1420*/  FFMA R37, R37, R0.reuse, R20 ;  /* 0x0000000025257223 */ /* 0x082fe20000000014 */
[-C--:B--2---:R-:W-:Y:S01]  /*1430*/  FFMA R19, R38, R0.reuse, R19 ;  /* 0x0000000026137223 */ /* 0x084fe20000000013 */
[----:B---3--:R-:W-:-:S03]  /*1440*/  FFMA R39, R39, R0, R24 ;  /* 0x0000000027277223 */ /* 0x008fc60000000018 */
[----:B------:R0:W-:Y:S04]  /*1450*/  STS [R18], R37 ;  /* 0x0000002512007388 */ /* 0x0001e80000000800 */
[----:B------:R0:W-:Y:S04]  /*1460*/  STS [R18+0x4], R19 ;  /* 0x0000041312007388 */ /* 0x0001e80000000800 */
[----:B------:R0:W-:Y:S02]  /*1470*/  STS [R18+0x8], R39 ;  /* 0x0000082712007388 */ /* 0x0001e40000000800 */
.L_x_144:
[----:B------:R-:W-:Y:S05]  /*1480*/  BSYNC.RECONVERGENT B0 ;  /* 0x0000000000007941 */ /* 0x000fea0003800200 */
.L_x_143:
[----:B------:R-:W-:Y:S01]  /*1490*/  IADD3 R36, PT, PT, R36, 0xc, RZ ;  /* 0x0000000c24247810 */ /* 0x000fe20007ffe0ff */
[----:B------:R-:W-:Y:S01]  /*14a0*/  VIADD R35, R35, 0x1 ;  /* 0x0000000123237836 */ /* 0x000fe20000000000 */
[----:B------:R-:W-:Y:S06]  /*14b0*/  @P2 BRA `(.L_x_157) ;  /* 0xfffffff400c42947 */ /* 0x000fec000383ffff */
.L_x_142:
[----:B------:R-:W-:Y:S05]  /*14c0*/  BSYNC.RECONVERGENT B1 ;  /* 0x0000000000017941 */ /* 0x000fea0003800200 */
.L_x_141:
[----:B------:R-:W-:-:S05]  /*14d0*/  VIADD R8, R8, 0x1 ;  /* 0x0000000108087836 */ /* 0x000fca0000000000 */
[----:B------:R-:W-:-:S13]  /*14e0*/  ISETP.GE.AND P0, PT, R8, R7, PT ;  /* 0x000000070800720c */ /* 0x000fda0003f06270 */
[----:B------:R-:W-:Y:S05]  /*14f0*/  @!P0 BRA `(.L_x_158) ;  /* 0xfffffff4007c8947 */ /* 0x000fea000383ffff */
[----:B------:R-:W-:Y:S05]  /*1500*/  BSYNC.RECONVERGENT B2 ;  /* 0x0000000000027941 */ /* 0x000fea0003800200 */
.L_x_140:
[----:B------:R-:W-:Y:S01]  /*1510*/  BAR.SYNC.DEFER_BLOCKING 0x0 ;  /* 0x0000000000007b1d */ /* 0x000fe20000010000 */
[----:B------:R-:W-:-:S04]  /*1520*/  ISETP.GE.AND P0, PT, R5, 0x1, PT ;  /* 0x000000010500780c */ /* 0x000fc80003f06270 */
[----:B------:R-:W-:-:S13]  /*1530*/  ISETP.NE.OR P0, PT, R6, RZ, !P0 ;  /* 0x000000ff0600720c */ /* 0x000fda0004705670 */
[----:B------:R-:W-:Y:S05]  /*1540*/  @P0 EXIT ;  /* 0x000000000000094d */ /* 0x000fea0003800000 */
[----:B-----5:R-:W-:Y:S01]  /*1550*/  IADD3 R4, PT, PT, R2, -R3, RZ ;  /* 0x8000000302047210 */ /* 0x020fe20007ffe0ff */
[----:B----4-:R-:W-:Y:S01]  /*1560*/  IMAD.MOV.U32 R11, RZ, RZ, RZ ;  /* 0x000000ffff0b7224 */ /* 0x010fe200078e00ff */
[----:B0-----:R-:W-:Y:S02]  /*1570*/  LOP3.LUT R0, R5, 0x3, RZ, 0xc0, !PT ;  /* 0x0000000305007812 */ /* 0x001fe400078ec0ff */
[----:B------:R-:W-:Y:S02]  /*1580*/  ISETP.GT.U32.AND P0, PT, R4, -0x4, PT ;  /* 0xfffffffc0400780c */ /* 0x000fe40003f04070 */
[----:B------:R-:W-:-:S11]  /*1590*/  ISETP.NE.AND P1, PT, R0, RZ, PT ;  /* 0x000000ff0000720c */ /* 0x000fd60003f25270 */
[----:B------:R-:W-:Y:S05]  /*15a0*/  @P0 BRA `(.L_x_159) ;  /* 0x0000000400340947 */ /* 0x000fea0003800000 */
[----:B------:R-:W0:Y:S01]  /*15b0*/  S2R R11, SR_CgaCtaId ;  /* 0x00000000000b7919 */ /* 0x000e220000008800 */
[----:B------:R-:W4:Y:S01]  /*15c0*/  LDC.64 R6, c[0x0][0x390] ;  /* 0x0000e400ff067b82 */ /* 0x000f220000000a00 */
[----:B------:R-:W-:Y:S01]  /*15d0*/  IMAD R4, R2, 0xc, RZ ;  /* 0x0000000c02047824 */ /* 0x000fe200078e02ff */
[----:B---3--:R-:W-:-:S03]  /*15e0*/  MOV R10, 0x400 ;  /* 0x00000400000a7802 */ /* 0x008fc60000000f00 */
[----:B------:R-:W-:-:S03]  /*15f0*/  IMAD R4, R3, 0xc, -R4 ;  /* 0x0000000c03047824 */ /* 0x000fc600078e0a04 */
[----:B-1----:R-:W1:Y:S01]  /*1600*/  LDC.64 R8, c[0x0][0x380] ;  /* 0x0000e000ff087b82 */ /* 0x002e620000000a00 */
[----:B0-----:R-:W-:Y:S02]  /*1610*/  LEA R13, R11, R10, 0x18 ;  /* 0x0000000a0b0d7211 */ /* 0x001fe400078ec0ff */
[----:B------:R-:W-:Y:S02]  /*1620*/  LOP3.LUT R11, R5, 0x7ffffffc, RZ, 0xc0, !PT ;  /* 0x7ffffffc050b7812 */ /* 0x000fe400078ec0ff */
[----:B------:R-:W-:Y:S01]  /*1630*/  IADD3 R10, PT, PT, R4, 0x18, R13 ;  /* 0x00000018040a7810 */ /* 0x000fe20007ffe00d */
[----:B------:R-:W-:Y:S01]  /*1640*/  IMAD.MOV.U32 R13, RZ, RZ, R2 ;  /* 0x000000ffff0d7224 */ /* 0x000fe200078e0002 */
[----:B------:R-:W-:-:S07]  /*1650*/  IADD3 R12, PT, PT, -R11, RZ, RZ ;  /* 0x000000ff0b0c7210 */ /* 0x000fce0007ffe1ff */
.L_x_160:
[----:B----4-:R-:W-:Y:S01]  /*1660*/  IMAD.WIDE R4, R13, 0x4, R6 ;  /* 0x000000040d047825 */ /* 0x010fe200078e0206 */
[----:B--23--:R-:W0:Y:S04]  /*1670*/  LDS R21, [R10+-0x18] ;  /* 0xffffe8000a157984 */ /* 0x00ce280000000800 */
[----:B------:R-:W2:Y:S04]  /*1680*/  LDG.E R14, desc[UR4][R4.64] ;  /* 0x00000004040e7981 */ /* 0x000ea8000c1e1900 */
[----:B------:R-:W3:Y:S04]  /*1690*/  LDS R23, [R10+-0x14] ;  /* 0xffffec000a177984 */ /* 0x000ee80000000800 */
[----:B------:R-:W4:Y:S01]  /*16a0*/  LDS R25, [R10+-0x10] ;  /* 0xfffff0000a197984 */ /* 0x000f220000000800 */
[----:B--2---:R-:W-:-:S04]  /*16b0*/  IMAD R15, R14, 0x3, RZ ;  /* 0x000000030e0f7824 */ /* 0x004fc800078e02ff */
[----:B-1----:R-:W-:-:S05]  /*16c0*/  IMAD.WIDE R14, R15, 0x4, R8 ;  /* 0x000000040f0e7825 */ /* 0x002fca00078e0208 */
[----:B0-----:R0:W-:Y:S04]  /*16d0*/  STG.E desc[UR4][R14.64], R21 ;  /* 0x000000150e007986 */ /* 0x0011e8000c101904 */
[----:B------:R-:W2:Y:S04]  /*16e0*/  LDG.E R16, desc[UR4][R4.64] ;  /* 0x0000000404107981 */ /* 0x000ea8000c1e1900 */
[----:B------:R-:W1:Y:S01]  /*16f0*/  LDS R21, [R10+-0xc] ;  /* 0xfffff4000a157984 */ /* 0x000e620000000800 */
[----:B--2---:R-:W-:-:S04]  /*1700*/  IMAD R17, R16, 0x3, RZ ;  /* 0x0000000310117824 */ /* 0x004fc800078e02ff */
[----:B------:R-:W-:-:S05]  /*1710*/  IMAD.WIDE R16, R17, 0x4, R8 ;  /* 0x0000000411107825 */ /* 0x000fca00078e0208 */
[----:B---3--:R2:W-:Y:S04]  /*1720*/  STG.E desc[UR4][R16.64+0x4], R23 ;  /* 0x0000041710007986 */ /* 0x0085e8000c101904 */
[----:B------:R-:W3:Y:S04]  /*1730*/  LDG.E R18, desc[UR4][R4.64] ;  /* 0x0000000404127981 */ /* 0x000ee8000c1e1900 */
[----:B------:R-:W5:Y:S01]  /*1740*/  LDS R23, [R10+-0x8] ;  /* 0xfffff8000a177984 */ /* 0x000f620000000800 */
[----:B---3--:R-:W-:-:S04]  /*1750*/  IMAD R19, R18, 0x3, RZ ;  /* 0x0000000312137824 */ /* 0x008fc800078e02ff */
[----:B------:R-:W-:-:S05]  /*1760*/  IMAD.WIDE R18, R19, 0x4, R8 ;  /* 0x0000000413127825 */ /* 0x000fca00078e0208 */
[----:B----4-:R3:W-:Y:S04]  /*1770*/  STG.E desc[UR4][R18.64+0x8], R25 ;  /* 0x0000081912007986 */ /* 0x0107e8000c101904 */
[----:B0-----:R-:W4:Y:S04]  /*1780*/  LDG.E R14, desc[UR4][R4.64+0x4] ;  /* 0x00000404040e7981 */ /* 0x001f28000c1e1900 */
[----:B------:R-:W0:Y:S01]  /*1790*/  LDS R25, [R10+-0x4] ;  /* 0xfffffc000a197984 */ /* 0x000e220000000800 */
[----:B----4-:R-:W-:-:S04]  /*17a0*/  IMAD R15, R14, 0x3, RZ ;  /* 0x000000030e0f7824 */ /* 0x010fc800078e02ff */
[----:B------:R-:W-:-:S05]  /*17b0*/  IMAD.WIDE R14, R15, 0x4, R8 ;  /* 0x000000040f0e7825 */ /* 0x000fca00078e0208 */
[----:B-1----:R1:W-:Y:S04]  /*17c0*/  STG.E desc[UR4][R14.64], R21 ;  /* 0x000000150e007986 */ /* 0x0023e8000c101904 */
[----:B--2---:R-:W2:Y:S04]  /*17d0*/  LDG.E R16, desc[UR4][R4.64+0x4] ;  /* 0x0000040404107981 */ /* 0x004ea8000c1e1900 */
[----:B------:R-:W4:Y:S01]  /*17e0*/  LDS R21, [R10] ;  /* 0x000000000a157984 */ /* 0x000f220000000800 */
[----:B--2---:R-:W-:-:S04]  /*17f0*/  IMAD R17, R16, 0x3, RZ ;  /* 0x0000000310117824 */ /* 0x004fc800078e02ff */
[----:B------:R-:W-:-:S05]  /*1800*/  IMAD.WIDE R16, R17, 0x4, R8 ;  /* 0x0000000411107825 */ /* 0x000fca00078e0208 */
[----:B-----5:R2:W-:Y:S04]  /*1810*/  STG.E desc[UR4][R16.64+0x4], R23 ;  /* 0x0000041710007986 */ /* 0x0205e8000c101904 */
[----:B---3--:R-:W3:Y:S04]  /*1820*/  LDG.E R18, desc[UR4][R4.64+0x4] ;  /* 0x0000040404127981 */ /* 0x008ee8000c1e1900 */
[----:B------:R-:W5:Y:S01]  /*1830*/  LDS R23, [R10+0x4] ;  /* 0x000004000a177984 */ /* 0x000f620000000800 */
[----:B---3--:R-:W-:-:S04]  /*1840*/  IMAD R19, R18, 0x3, RZ ;  /* 0x0000000312137824 */ /* 0x008fc800078e02ff */
[----:B------:R-:W-:-:S05]  /*1850*/  IMAD.WIDE R18, R19, 0x4, R8 ;  /* 0x0000000413127825 */ /* 0x000fca00078e0208 */
[----:B0-----:R0:W-:Y:S04]  /*1860*/  STG.E desc[UR4][R18.64+0x8], R25 ;  /* 0x0000081912007986 */ /* 0x0011e8000c101904 */
[----:B-1----:R-:W3:Y:S04]  /*1870*/  LDG.E R14, desc[UR4][R4.64+0x8] ;  /* 0x00000804040e7981 */ /* 0x002ee8000c1e1900 */
[----:B------:R-:W1:Y:S01]  /*1880*/  LDS R25, [R10+0x8] ;  /* 0x000008000a197984 */ /* 0x000e620000000800 */
[----:B---3--:R-:W-:-:S04]  /*1890*/  IMAD R15, R14, 0x3, RZ ;  /* 0x000000030e0f7824 */ /* 0x008fc800078e02ff */
[----:B------:R-:W-:-:S05]  /*18a0*/  IMAD.WIDE R14, R15, 0x4, R8 ;  /* 0x000000040f0e7825 */ /* 0x000fca00078e0208 */
[----:B----4-:R3:W-:Y:S04]  /*18b0*/  STG.E desc[UR4][R14.64], R21 ;  /* 0x000000150e007986 */ /* 0x0107e8000c101904 */
[----:B--2---:R-:W2:Y:S04]  /*18c0*/  LDG.E R16, desc[UR4][R4.64+0x8] ;  /* 0x0000080404107981 */ /* 0x004ea8000c1e1900 */
[----:B------:R-:W4:Y:S01]  /*18d0*/  LDS R21, [R10+0xc] ;  /* 0x00000c000a157984 */ /* 0x000f220000000800 */
[----:B--2---:R-:W-:-:S04]  /*18e0*/  IMAD R17, R16, 0x3, RZ ;  /* 0x0000000310117824 */ /* 0x004fc800078e02ff */
[----:B------:R-:W-:-:S05]  /*18f0*/  IMAD.WIDE R16, R17, 0x4, R8 ;  /* 0x0000000411107825 */ /* 0x000fca00078e0208 */
[----:B-----5:R2:W-:Y:S04]  /*1900*/  STG.E desc[UR4][R16.64+0x4], R23 ;  /* 0x0000041710007986 */ /* 0x0205e8000c101904 */
[----:B0-----:R-:W5:Y:S04]  /*1910*/  LDG.E R18, desc[UR4][R4.64+0x8] ;  /* 0x0000080404127981 */ /* 0x001f68000c1e1900 */
[----:B------:R-:W0:Y:S01]  /*1920*/  LDS R23, [R10+0x10] ;  /* 0x000010000a177984 */ /* 0x000e220000000800 */
[----:B-----5:R-:W-:-:S04]  /*1930*/  IMAD R19, R18, 0x3, RZ ;  /* 0x0000000312137824 */ /* 0x020fc800078e02ff */
[----:B------:R-:W-:-:S05]  /*1940*/  IMAD.WIDE R18, R19, 0x4, R8 ;  /* 0x0000000413127825 */ /* 0x000fca00078e0208 */
[----:B-1----:R1:W-:Y:S04]  /*1950*/  STG.E desc[UR4][R18.64+0x8], R25 ;  /* 0x0000081912007986 */ /* 0x0023e8000c101904 */
[----:B---3--:R-:W3:Y:S04]  /*1960*/  LDG.E R14, desc[UR4][R4.64+0xc] ;  /* 0x00000c04040e7981 */ /* 0x008ee8000c1e1900 */
[----:B------:R5:W5:Y:S01]  /*1970*/  LDS R25, [R10+0x14] ;  /* 0x000014000a197984 */ /* 0x000b620000000800 */
[----:B---3--:R-:W-:-:S04]  /*1980*/  IMAD R15, R14, 0x3, RZ ;  /* 0x000000030e0f7824 */ /* 0x008fc800078e02ff */
[----:B------:R-:W-:-:S05]  /*1990*/  IMAD.WIDE R14, R15, 0x4, R8 ;  /* 0x000000040f0e7825 */ /* 0x000fca00078e0208 */
[----:B----4-:R3:W-:Y:S04]  /*19a0*/  STG.E desc[UR4][R14.64], R21 ;  /* 0x000000150e007986 */ /* 0x0107e8000c101904 */
[----:B--2---:R-:W2:Y:S02]  /*19b0*/  LDG.E R16, desc[UR4][R4.64+0xc] ;  /* 0x00000c0404107981 */ /* 0x004ea4000c1e1900 */
[----:B--2---:R-:W-:-:S04]  /*19c0*/  IMAD R17, R16, 0x3, RZ ;  /* 0x0000000310117824 */ /* 0x004fc800078e02ff */
[----:B------:R-:W-:-:S05]  /*19d0*/  IMAD.WIDE R16, R17, 0x4, R8 ;  /* 0x0000000411107825 */ /* 0x000fca00078e0208 */
[----:B0-----:R3:W-:Y:S04]  /*19e0*/  STG.E desc[UR4][R16.64+0x4], R23 ;  /* 0x0000041710007986 */ /* 0x0017e8000c101904 */
[----:B-1----:R-:W2:Y:S01]  /*19f0*/  LDG.E R18, desc[UR4][R4.64+0xc] ;  /* 0x00000c0404127981 */ /* 0x002ea2000c1e1900 */
[----:B------:R-:W-:Y:S01]  /*1a00*/  VIADD R12, R12, 0x4 ;  /* 0x000000040c0c7836 */ /* 0x000fe20000000000 */
[----:B-----5:R-:W-:Y:S01]  /*1a10*/  IADD3 R10, PT, PT, R10, 0x30, RZ ;  /* 0x000000300a0a7810 */ /* 0x020fe20007ffe0ff */
[----:B------:R-:W-:-:S03]  /*1a20*/  VIADD R13, R13, 0x4 ;  /* 0x000000040d0d7836 */ /* 0x000fc60000000000 */
[----:B------:R-:W-:Y:S01]  /*1a30*/  ISETP.NE.AND P0, PT, R12, RZ, PT ;  /* 0x000000ff0c00720c */ /* 0x000fe20003f05270 */
[----:B--2---:R-:W-:-:S04]  /*1a40*/  IMAD R19, R18, 0x3, RZ ;  /* 0x0000000312137824 */ /* 0x004fc800078e02ff */
[----:B------:R-:W-:-:S05]  /*1a50*/  IMAD.WIDE R18, R19, 0x4, R8 ;  /* 0x0000000413127825 */ /* 0x000fca00078e0208 */
[----:B------:R3:W-:Y:S03]  /*1a60*/  STG.E desc[UR4][R18.64+0x8], R25 ;  /* 0x0000081912007986 */ /* 0x0007e6000c101904 */
[----:B------:R-:W-:Y:S05]  /*1a70*/  @P0 BRA `(.L_x_160) ;  /* 0xfffffff800f80947 */ /* 0x000fea000383ffff */
.L_x_159:
[----:B------:R-:W-:Y:S05]  /*1a80*/  @!P1 EXIT ;  /* 0x000000000000994d */ /* 0x000fea0003800000 */
[----:B-1----:R-:W0:Y:S01]  /*1a90*/  S2R R9, SR_CgaCtaId ;  /* 0x0000000000097919 */ /* 0x002e220000008800 */
[----:B------:R-:W1:Y:S01]  /*1aa0*/  LDC.64 R4, c[0x0][0x390] ;  /* 0x0000e400ff047b82 */ /* 0x000e620000000a00 */
[C-C-:B------:R-:W-:Y:S01]  /*1ab0*/  IADD3 R3, PT, PT, R2.reuse, -R3, -R11.reuse ;  /* 0x8000000302037210 */ /* 0x140fe20007ffe80b */
[----:B---3--:R-:W-:Y:S01]  /*1ac0*/  IMAD.IADD R15, R2, 0x1, R11 ;  /* 0x00000001020f7824 */ /* 0x008fe200078e020b */
[----:B------:R-:W-:Y:S01]  /*1ad0*/  MOV R8, 0x400 ;  /* 0x0000040000087802 */ /* 0x000fe20000000f00 */
[----:B------:R-:W-:Y:S02]  /*1ae0*/  IMAD.MOV R0, RZ, RZ, -R0 ;  /* 0x000000ffff007224 */ /* 0x000fe400078e0a00 */
[----:B------:R-:W-:Y:S02]  /*1af0*/  IMAD R3, R3, -0xc, RZ ;  /* 0xfffffff403037824 */ /* 0x000fe400078e02ff */
[----:B------:R-:W3:Y:S01]  /*1b00*/  LDC.64 R6, c[0x0][0x380] ;  /* 0x0000e000ff067b82 */ /* 0x000ee20000000a00 */
[----:B0-----:R-:W-:-:S04]  /*1b10*/  LEA R8, R9, R8, 0x18 ;  /* 0x0000000809087211 */ /* 0x001fc800078ec0ff */
[----:B------:R-:W-:-:S07]  /*1b20*/  IADD3 R14, PT, PT, R3, 0x4, R8 ;  /* 0x00000004030e7810 */ /* 0x000fce0007ffe008 */
.L_x_161:
[----:B-1----:R-:W-:Y:S01]  /*1b30*/  IMAD.WIDE R2, R15, 0x4, R4 ;  /* 0x000000040f027825 */ /* 0x002fe200078e0204 */
[----:B0-----:R-:W0:Y:S04]  /*1b40*/  LDS R17, [R14+-0x4] ;  /* 0xfffffc000e117984 */ /* 0x001e280000000800 */
[----:B------:R-:W4:Y:S04]  /*1b50*/  LDG.E R8, desc[UR4][R2.64] ;  /* 0x0000000402087981 */ /* 0x000f28000c1e1900 */
[----:B--2---:R-:W1:Y:S04]  /*1b60*/  LDS R19, [R14] ;  /* 0x000000000e137984 */ /* 0x004e680000000800 */
[----:B------:R2:W5:Y:S01]  /*1b70*/  LDS R21, [R14+0x4] ;  /* 0x000004000e157984 */ /* 0x0005620000000800 */
[----:B----4-:R-:W-:-:S04]  /*1b80*/  IMAD R9, R8, 0x3, RZ ;  /* 0x0000000308097824 */ /* 0x010fc800078e02ff */
[----:B---3--:R-:W-:-:S05]  /*1b90*/  IMAD.WIDE R8, R9, 0x4, R6 ;  /* 0x0000000409087825 */ /* 0x008fca00078e0206 */
[----:B0-----:R0:W-:Y:S04]  /*1ba0*/  STG.E desc[UR4][R8.64], R17 ;  /* 0x0000001108007986 */ /* 0x0011e8000c101904 */
[----:B------:R-:W3:Y:S02]  /*1bb0*/  LDG.E R10, desc[UR4][R2.64] ;  /* 0x00000004020a7981 */ /* 0x000ee4000c1e1900 */
[----:B---3--:R-:W-:-:S04]  /*1bc0*/  IMAD R11, R10, 0x3, RZ ;  /* 0x000000030a0b7824 */ /* 0x008fc800078e02ff */
[----:B------:R-:W-:-:S05]  /*1bd0*/  IMAD.WIDE R10, R11, 0x4, R6 ;  /* 0x000000040b0a7825 */ /* 0x000fca00078e0206 */
[----:B-1----:R0:W-:Y:S04]  /*1be0*/  STG.E desc[UR4][R10.64+0x4], R19 ;  /* 0x000004130a007986 */ /* 0x0021e8000c101904 */
[----:B------:R-:W3:Y:S01]  /*1bf0*/  LDG.E R12, desc[UR4][R2.64] ;  /* 0x00000004020c7981 */ /* 0x000ee2000c1e1900 */
[----:B------:R-:W-:Y:S01]  /*1c00*/  IADD3 R0, PT, PT, R0, 0x1, RZ ;  /* 0x0000000100007810 */ /* 0x000fe20007ffe0ff */
[----:B------:R-:W-:Y:S02]  /*1c10*/  VIADD R15, R15, 0x1 ;  /* 0x000000010f0f7836 */ /* 0x000fe40000000000 */
[----:B--2---:R-:W-:Y:S01]  /*1c20*/  VIADD R14, R14, 0xc ;  /* 0x0000000c0e0e7836 */ /* 0x004fe20000000000 */
[----:B------:R-:W-:Y:S01]  /*1c30*/  ISETP.NE.AND P0, PT, R0, RZ, PT ;  /* 0x000000ff0000720c */ /* 0x000fe20003f05270 */
[----:B---3--:R-:W-:-:S04]  /*1c40*/  IMAD R13, R12, 0x3, RZ ;  /* 0x000000030c0d7824 */ /* 0x008fc800078e02ff */
[----:B------:R-:W-:-:S05]  /*1c50*/  IMAD.WIDE R12, R13, 0x4, R6 ;  /* 0x000000040d0c7825 */ /* 0x000fca00078e0206 */
[----:B-----5:R0:W-:Y:S03]  /*1c60*/  STG.E desc[UR4][R12.64+0x8], R21 ;  /* 0x000008150c007986 */ /* 0x0201e6000c101904 */
[----:B------:R-:W-:Y:S05]  /*1c70*/  @P0 BRA `(.L_x_161) ;  /* 0xfffffffc00ac0947 */ /* 0x000fea000383ffff */
[----:B------:R-:W-:Y:S05]  /*1c80*/  EXIT ;  /* 0x000000000000794d */ /* 0x000fea0003800000 */
        .weak           $__internal_2_$__cuda_sm3x_div_rn_noftz_f32_slowpath
        .type           $__internal_2_$__cuda_sm3x_div_rn_noftz_f32_slowpath,@function
        .size           $__internal_2_$__cuda_sm3x_div_rn_noftz_f32_slowpath,($_Z19calcForces_intraboxPfS_PiS0_S_$__internal_accurate_pow - $__internal_2_$__cuda_sm3x_div_rn_noftz_f32_slowpath)
$__internal_2_$__cuda_sm3x_div_rn_noftz_f32_slowpath:
[----:B------:R-:W-:Y:S01]  /*1c90*/  SHF.R.U32.HI R15, RZ, 0x17, R4 ;  /* 0x00000017ff0f7819 */ /* 0x000fe20000011604 */
[----:B------:R-:W-:Y:S01]  /*1ca0*/  BSSY.RECONVERGENT B4, `(.L_x_162) ;  /* 0x0000063000047945 */ /* 0x000fe20003800200 */
[----:B------:R-:W-:Y:S02]  /*1cb0*/  SHF.R.U32.HI R14, RZ, 0x17, R0 ;  /* 0x00000017ff0e7819 */ /* 0x000fe40000011600 */
[----:B------:R-:W-:Y:S01]  /*1cc0*/  LOP3.LUT R20, R15, 0xff, RZ, 0xc0, !PT ;  /* 0x000000ff0f147812 */ /* 0x000fe200078ec0ff */
[----:B------:R-:W-:Y:S01]  /*1cd0*/  IMAD.MOV.U32 R15, RZ, RZ, R4 ;  /* 0x000000ffff0f7224 */ /* 0x000fe200078e0004 */
[----:B------:R-:W-:Y:S02]  /*1ce0*/  LOP3.LUT R18, R14, 0xff, RZ, 0xc0, !PT ;  /* 0x000000ff0e127812 */ /* 0x000fe400078ec0ff */
[----:B------:R-:W-:-:S03]  /*1cf0*/  IADD3 R17, PT, PT, R20, -0x1, RZ ;  /* 0xffffffff14117810 */ /* 0x000fc60007ffe0ff */
[----:B------:R-:W-:Y:S01]  /*1d00*/  VIADD R16, R18, 0xffffffff ;  /* 0xffffffff12107836 */ /* 0x000fe20000000000 */
        /* <DEDUP_REMOVED lines=10> */
[----:B------:R-:W-:Y:S02]  /*1db0*/  FSETP.NEU.FTZ.AND P3, PT, |R0|, +INF , PT ;  /* 0x7f8000000000780b */ /* 0x000fe40003f7d200 */
        /* <DEDUP_REMOVED lines=16> */
.L_x_163:
[----:B------:R-:W-:Y:S01]  /*1ec0*/  LEA R16, R20, 0xc0800000, 0x17 ;  /* 0xc080000014107811 */ /* 0x000fe200078eb8ff */
[----:B------:R-:W-:Y:S04]  /*1ed0*/  BSSY.RECONVERGENT B5, `(.L_x_168) ;  /* 0x0000036000057945 */ /* 0x000fe80003800200 */
[----:B------:R-:W-:Y:S02]  /*1ee0*/  IMAD.IADD R16, R15, 0x1, -R16 ;  /* 0x000000010f107824 */ /* 0x000fe400078e0a10 */
[----:B------:R-:W-:Y:S02]  /*1ef0*/  VIADD R15, R18, 0xffffff81 ;  /* 0xffffff81120f7836 */ /* 0x000fe40000000000 */
[----:B------:R-:W0:Y:S01]  /*1f00*/  MUFU.RCP R17, R16 ;  /* 0x0000001000117308 */ /* 0x000e220000001000 */
[----:B------:R-:W-:Y:S01]  /*1f10*/  FADD.FTZ R19, -R16, -RZ ;  /* 0x800000ff10137221 */ /* 0x000fe20000010100 */
[----:B------:R-:W-:-:S03]  /*1f20*/  IMAD R0, R15, -0x800000, R0 ;  /* 0xff8000000f007824 */ /* 0x000fc600078e0200 */
[----:B0-----:R-:W-:-:S04]  /*1f30*/  FFMA R18, R17, R19, 1 ;  /* 0x3f80000011127423 */ /* 0x001fc80000000013 */
[----:B------:R-:W-:-:S04]  /*1f40*/  FFMA R22, R17, R18, R17 ;  /* 0x0000001211167223 */ /* 0x000fc80000000011 */
[----:B------:R-:W-:-:S04]  /*1f50*/  FFMA R17, R0, R22, RZ ;  /* 0x0000001600117223 */ /* 0x000fc800000000ff */
[----:B------:R-:W-:-:S04]  /*1f60*/  FFMA R18, R19, R17, R0 ;  /* 0x0000001113127223 */ /* 0x000fc80000000000 */
[----:B------:R-:W-:Y:S01]  /*1f70*/  FFMA R21, R22, R18, R17 ;  /* 0x0000001216157223 */ /* 0x000fe20000000011 */
[----:B------:R-:W-:-:S03]  /*1f80*/  IADD3 R17, PT, PT, R15, 0x7f, -R20 ;  /* 0x0000007f0f117810 */ /* 0x000fc60007ffe814 */
[----:B------:R-:W-:Y:S01]  /*1f90*/  FFMA R18, R19, R21, R0 ;  /* 0x0000001513127223 */ /* 0x000fe20000000000 */
[----:B------:R-:W-:-:S03]  /*1fa0*/  IADD3 R17, PT, PT, R17, R14, RZ ;  /* 0x0000000e11117210 */ /* 0x000fc60007ffe0ff */
        /* <DEDUP_REMOVED lines=15> */
[C---:B------:R-:W-:Y:S01]  /*20a0*/  IADD3 R17, PT, PT, R19.reuse, 0x20, RZ ;  /* 0x0000002013117810 */ /* 0x040fe20007ffe0ff */
[-CC-:B------:R-:W-:Y:S01]  /*20b0*/  FFMA.RM R15, R22, R18.reuse, R21.reuse ;  /* 0x00000012160f7223 */ /* 0x180fe20000004015 */
[C---:B------:R-:W-:Y:S02]  /*20c0*/  ISETP.NE.AND P3, PT, R19.reuse, RZ, PT ;  /* 0x000000ff1300720c */ /* 0x040fe40003f65270 */
[----:B------:R-:W-:Y:S01]  /*20d0*/  LOP3.LUT R16, R14, 0x7fffff, RZ, 0xc0, !PT ;  /* 0x007fffff0e107812 */ /* 0x000fe200078ec0ff */
[----:B------:R-:W-:Y:S01]  /*20e0*/  FFMA.RP R14, R22, R18, R21 ;  /* 0x00000012160e7223 */ /* 0x000fe20000008015 */
[----:B------:R-:W-:Y:S01]  /*20f0*/  IMAD.MOV R18, RZ, RZ, -R19 ;  /* 0x000000ffff127224 */ /* 0x000fe200078e0a13 */
        /* <DEDUP_REMOVED lines=15> */
.L_x_170:
[----:B------:R-:W-:-:S04]  /*21f0*/  LOP3.LUT R0, R0, 0x80000000, RZ, 0xc0, !PT ;  /* 0x8000000000007812 */ /* 0x000fc800078ec0ff */
[----:B------:R-:W-:Y:S01]  /*2200*/  LOP3.LUT R0, R0, 0x7f800000, RZ, 0xfc, !PT ;  /* 0x7f80000000007812 */ /* 0x000fe200078efcff */
[----:B------:R-:W-:Y:S06]  /*2210*/  BRA `(.L_x_171) ;  /* 0x0000000000047947 */ /* 0x000fec0003800000 */
.L_x_169:
[----:B------:R-:W-:-:S07]  /*2220*/  LEA R0, R17, R0, 0x17 ;  /* 0x0000000011007211 */ /* 0x000fce00078eb8ff */
.L_x_171:
[----:B------:R-:W-:Y:S05]  /*2230*/  BSYNC.RECONVERGENT B5 ;  /* 0x0000000000057941 */ /* 0x000fea0003800200 */
.L_x_168:
[----:B------:R-:W-:Y:S05]  /*2240*/  BRA `(.L_x_172) ;  /* 0x0000000000207947 */ /* 0x000fea0003800000 */
.L_x_167:
[----:B------:R-:W-:-:S04]  /*2250*/  LOP3.LUT R0, R15, 0x80000000, R0, 0x48, !PT ;  /* 0x800000000f007812 */ /* 0x000fc800078e4800 */
[----:B------:R-:W-:Y:S01]  /*2260*/  LOP3.LUT R0, R0, 0x7f800000, RZ, 0xfc, !PT ;  /* 0x7f80000000007812 */ /* 0x000fe200078efcff */
[----:B------:R-:W-:Y:S06]  /*2270*/  BRA `(.L_x_172) ;  /* 0x0000000000147947 */ /* 0x000fec0003800000 */
.L_x_166:
[----:B------:R-:W-:Y:S01]  /*2280*/  LOP3.LUT R0, R15, 0x80000000, R0, 0x48, !PT ;  /* 0x800000000f007812 */ /* 0x000fe200078e4800 */
[----:B------:R-:W-:Y:S06]  /*2290*/  BRA `(.L_x_172) ;  /* 0x00000000000c7947 */ /* 0x000fec0003800000 */
.L_x_165:
[----:B------:R-:W0:Y:S01]  /*22a0*/  MUFU.RSQ R0, -QNAN ;  /* 0xffc0000000007908 */ /* 0x000e220000001400 */
[----:B------:R-:W-:Y:S05]  /*22b0*/  BRA `(.L_x_172) ;  /* 0x0000000000047947 */ /* 0x000fea0003800000 */
.L_x_164:
[----:B------:R-:W-:-:S07]  /*22c0*/  FADD.FTZ R0, R0, R4 ;  /* 0x0000000400007221 */ /* 0x000fce0000010000 */
.L_x_172:
[----:B------:R-:W-:Y:S05]  /*22d0*/  BSYNC.RECONVERGENT B4 ;  /* 0x0000000000047941 */ /* 0x000fea0003800200 */
.L_x_162:
[----:B------:R-:W-:Y:S02]  /*22e0*/  HFMA2 R15, -RZ, RZ, 0, 0 ;  /* 0x00000000ff0f7431 */ /* 0x000fe400000001ff */
[----:B------:R-:W-:-:S04]  /*22f0*/  IMAD.MOV.U32 R14, RZ, RZ, R12 ;  /* 0x000000ffff0e7224 */ /* 0x000fc800078e000c */
[----:B0-----:R-:W-:Y:S05]  /*2300*/  RET.REL.NODEC R14 `(_Z19calcForces_intraboxPfS_PiS0_S_) ;  /* 0xffffffdc0e3c7950 */ /* 0x001fea0003c3ffff */
        .type           $_Z19calcForces_intraboxPfS_PiS0_S_$__internal_accurate_pow,@function
        .size           $_Z19calcForces_intraboxPfS_PiS0_S_$__internal_accurate_pow,(.L_x_186 - $_Z19calcForces_intraboxPfS_PiS0_S_$__internal_accurate_pow)
$_Z19calcForces_intraboxPfS_PiS0_S_$__internal_accurate_pow:
        /* <DEDUP_REMOVED lines=12> */
[----:B------:R-:W-:Y:S01]  /*23d0*/  @!P1 MOV R18, R17 ;  /* 0x0000001100129202 */ /* 0x000fe20000000f00 */
[----:B------:R-:W-:Y:S01]  /*23e0*/  @!P1 IMAD.MOV.U32 R20, RZ, RZ, R16 ;  /* 0x000000ffff149224 */ /* 0x000fe200078e0010 */
[----:B------:R-:W-:Y:S02]  /*23f0*/  @!P1 LEA.HI R41, R17, 0xffffffca, RZ, 0xc ;  /* 0xffffffca11299811 */ /* 0x000fe400078f60ff */
[----:B------:R-:W-:-:S03]  /*2400*/  LOP3.LUT R18, R18, 0x800fffff, RZ, 0xc0, !PT ;  /* 0x800fffff12127812 */ /* 0x000fc600078ec0ff */
[----:B------:R-:W-:Y:S01]  /*2410*/  VIADD R16, R41, 0xfffffc01 ;  /* 0xfffffc0129107836 */ /* 0x000fe20000000000 */
[----:B------:R-:W-:Y:S02]  /*2420*/  LOP3.LUT R21, R18, 0x3ff00000, RZ, 0xfc, !PT ;  /* 0x3ff0000012157812 */ /* 0x000fe400078efcff */
[----:B------:R-:W-:Y:S02]  /*2430*/  MOV R18, RZ ;  /* 0x000000ff00127202 */ /* 0x000fe40000000f00 */
[----:B------:R-:W-:-:S13]  /*2440*/  ISETP.GE.U32.AND P3, PT, R21, 0x3ff6a09f, PT ;  /* 0x3ff6a09f1500780c */ /* 0x000fda0003f66070 */
[----:B------:R-:W-:Y:S02]  /*2450*/  @P3 IADD3 R19, PT, PT, R21, -0x100000, RZ ;  /* 0xfff0000015133810 */ /* 0x000fe40007ffe0ff */
[----:B------:R-:W-:-:S03]  /*2460*/  @P3 IADD3 R16, PT, PT, R41, -0x3fe, RZ ;  /* 0xfffffc0229103810 */ /* 0x000fc60007ffe0ff */
[----:B------:R-:W-:-:S06]  /*2470*/  @P3 IMAD.MOV.U32 R21, RZ, RZ, R19 ;  /* 0x000000ffff153224 */ /* 0x000fcc00078e0013 */
        /* <DEDUP_REMOVED lines=23> */
[----:B------:R-:W-:-:S05]  /*25f0*/  DFMA R22, R20, -R18, R22 ;  /* 0x800000121416722b */ /* 0x000fca0000000016 */
[----:B------:R-:W-:Y:S01]  /*2600*/  DFMA R26, R28, R26, UR6 ;  /* 0x000000061c1a7e2b */ /* 0x000fe2000800001a */
[----:B------:R-:W-:Y:S01]  /*2610*/  UMOV UR6, 0x99999dfb ;  /* 0x99999dfb00067882 */ /* 0x000fe20000000000 */
[----:B------:R-:W-:Y:S01]  /*2620*/  UMOV UR7, 0x3f899999 ;  /* 0x3f89999900077882 */ /* 0x000fe20000000000 */
[----:B------:R-:W-:Y:S02]  /*2630*/  DMUL R22, R24, R22 ;  /* 0x0000001618167228 */ /* 0x000fe40000000000 */
[----:B------:R-:W-:-:S03]  /*2640*/  DMUL R24, R18, R18 ;  /* 0x0000001212187228 */ /* 0x000fc60000000000 */
        /* <DEDUP_REMOVED lines=8> */
[----:B------:R-:W-:Y:S01]  /*26d0*/  DFMA R28, R18, R18, -R24 ;  /* 0x00000012121c722b */ /* 0x000fe20000000818 */
[----:B------:R-:W-:Y:S01]  /*26e0*/  VIADD R27, R23, 0x100000 ;  /* 0x00100000171b7836 */ /* 0x000fe20000000000 */
[----:B------:R-:W-:-:S04]  /*26f0*/  MOV R26, R22 ;  /* 0x00000016001a7202 */ /* 0x000fc80000000f00 */
[----:B------:R-:W-:Y:S01]  /*2700*/  DADD R30, R30, -UR6 ;  /* 0x800000061e1e7e29 */ /* 0x000fe20008000000 */
[----:B------:R-:W-:Y:S01]  /*2710*/  UMOV UR6, 0x80000000 ;  /* 0x8000000000067882 */ /* 0x000fe20000000000 */
[C---:B------:R-:W-:Y:S01]  /*2720*/  DFMA R26, R18.reuse, R26, R28 ;  /* 0x0000001a121a722b */ /* 0x040fe2000000001c */
[----:B------:R-:W-:Y:S01]  /*2730*/  UMOV UR7, 0x43300000 ;  /* 0x4330000000077882 */ /* 0x000fe20000000000 */
[----:B------:R-:W-:-:S08]  /*2740*/  DMUL R28, R18, R24 ;  /* 0x00000018121c7228 */ /* 0x000fd00000000000 */
[----:B------:R-:W-:-:S08]  /*2750*/  DFMA R32, R18, R24, -R28 ;  /* 0x000000181220722b */ /* 0x000fd0000000081c */
[----:B------:R-:W-:Y:S02]  /*2760*/  DFMA R32, R22, R24, R32 ;  /* 0x000000181620722b */ /* 0x000fe40000000020 */
[----:B------:R-:W-:-:S06]  /*2770*/  DADD R24, R20, R30 ;  /* 0x0000000014187229 */ /* 0x000fcc000000001e */
[----:B------:R-:W-:Y:S02]  /*2780*/  DFMA R26, R18, R26, R32 ;  /* 0x0000001a121a722b */ /* 0x000fe40000000020 */
[----:B------:R-:W-:Y:S02]  /*2790*/  DADD R32, R20, -R24 ;  /* 0x0000000014207229 */ /* 0x000fe40000000818 */
[----:B------:R-:W-:-:S06]  /*27a0*/  DMUL R20, R24, R28 ;  /* 0x0000001c18147228 */ /* 0x000fcc0000000000 */
[----:B------:R-:W-:Y:S02]  /*27b0*/  DADD R32, R30, R32 ;  /* 0x000000001e207229 */ /* 0x000fe40000000020 */
[----:B------:R-:W-:-:S08]  /*27c0*/  DFMA R30, R24, R28, -R20 ;  /* 0x0000001c181e722b */ /* 0x000fd00000000814 */
        /* <DEDUP_REMOVED lines=10> */
[----:B------:R-:W-:Y:S01]  /*2870*/  LOP3.LUT R18, R16, 0x80000000, RZ, 0x3c, !PT ;  /* 0x8000000010127812 */ /* 0x000fe200078e3cff */
[----:B------:R-:W-:-:S06]  /*2880*/  IMAD.MOV.U32 R19, RZ, RZ, 0x43300000 ;  /* 0x43300000ff137424 */ /* 0x000fcc00078e00ff */
        /* <DEDUP_REMOVED lines=9> */
[----:B------:R-:W-:-:S04]  /*2920*/  SHF.L.U32 R20, R43, 0x1, RZ ;  /* 0x000000012b147819 */ /* 0x000fc800000006ff */
[----:B------:R-:W-:-:S03]  /*2930*/  ISETP.GT.U32.AND P1, PT, R20, -0x2000001, PT ;  /* 0xfdffffff1400780c */ /* 0x000fc60003f24070 */
[----:B------:R-:W-:-:S08]  /*2940*/  DADD R24, R26, -R24 ;  /* 0x000000001a187229 */ /* 0x000fd00000000818 */
[----:B------:R-:W-:Y:S01]  /*2950*/  DFMA R18, R18, UR8, R24 ;  /* 0x0000000812127c2b */ /* 0x000fe20008000018 */
[----:B------:R-:W-:Y:S01]  /*2960*/  LOP3.LUT R25, R43, 0xff0fffff, RZ, 0xc0, !PT ;  /* 0xff0fffff2b197812 */ /* 0x000fe200078ec0ff */
[----:B------:R-:W-:-:S03]  /*2970*/  IMAD.MOV.U32 R24, RZ, RZ, R42 ;  /* 0x000000ffff187224 */ /* 0x000fc600078e002a */
[----:B------:R-:W-:-:S03]  /*2980*/  SEL R25, R25, R43, P1 ;  /* 0x0000002b19197207 */ /* 0x000fc60000800000 */
        /* <DEDUP_REMOVED lines=64> */
.L_x_173:
[----:B------:R-:W-:Y:S01]  /*2d90*/  DFMA R24, R24, R22, R22 ;  /* 0x000000161818722b */ /* 0x000fe20000000016 */
[----:B------:R-:W-:Y:S01]  /*2da0*/  IMAD.MOV.U32 R16, RZ, RZ, R0 ;  /* 0x000000ffff107224 */ /* 0x000fe200078e0000 */
[----:B------:R-:W-:Y:S01]  /*2db0*/  DSETP.NEU.AND P1, PT, |R22|, +INF , PT ;  /* 0x7ff000001600742a */ /* 0x000fe20003f2d200 */
[----:B------:R-:W-:-:S07]  /*2dc0*/  MOV R17, 0x0 ;  /* 0x0000000000117802 */ /* 0x000fce0000000f00 */
[----:B------:R-:W-:Y:S02]  /*2dd0*/  FSEL R21, R22, R24, !P1 ;  /* 0x0000001816157208 */ /* 0x000fe40004800000 */
[----:B------:R-:W-:Y:S01]  /*2de0*/  FSEL R22, R23, R25, !P1 ;  /* 0x0000001917167208 */ /* 0x000fe20004800000 */
[----:B------:R-:W-:Y:S06]  /*2df0*/  RET.REL.NODEC R16 `(_Z19calcForces_intraboxPfS_PiS0_S_) ;  /* 0xffffffd010807950 */ /* 0x000fec0003c3ffff */
.L_x_174:
        /* <DEDUP_REMOVED lines=16> */
.L_x_186:


//--------------------- .text._Z11vv_update_vPfS_S_ --------------------------
	.section	.text._Z11vv_update_vPfS_S_,"ax",@progbits
	.align	128
        .global         _Z11vv_update_vPfS_S_
        .type           _Z11vv_update_vPfS_S_,@function
        .size           _Z11vv_update_vPfS_S_,(.L_x_190 - _Z11vv_update_vPfS_S_)
        .other          _Z11vv_update_vPfS_S_,@"STO_CUDA_ENTRY STV_DEFAULT"
_Z11vv_update_vPfS_S_:
.text._Z11vv_update_vPfS_S_:
[----:B------:R-:W-:Y:S01]  /*0000*/  LDC R1, c[0x0][0x37c] ;  /* 0x0000df00ff017b82 */ /* 0x000fe20000000800 */
[----:B------:R-:W0:Y:S07]  /*0010*/  S2R R7, SR_CTAID.X ;  /* 0x0000000000077919 */ /* 0x000e2e0000002500 */
[----:B------:R-:W0:Y:S01]  /*0020*/  LDC.64 R4, c[0x0][0x380] ;  /* 0x0000e000ff047b82 */ /* 0x000e220000000a00 */
[----:B------:R-:W1:Y:S07]  /*0030*/  LDCU.64 UR4, c[0x0][0x358] ;  /* 0x00006b00ff0477ac */ /* 0x000e6e0008000a00 */
[----:B------:R-:W2:Y:S01]  /*0040*/  LDC.64 R2, c[0x0][0x390] ;  /* 0x0000e400ff027b82 */ /* 0x000ea20000000a00 */
[----:B0-----:R-:W-:-:S04]  /*0050*/  IMAD.WIDE.U32 R4, R7, 0x4, R4 ;  /* 0x0000000407047825 */ /* 0x001fc800078e0004 */
[----:B--2---:R-:W-:Y:S02]  /*0060*/  IMAD.WIDE.U32 R2, R7, 0x4, R2 ;  /* 0x0000000407027825 */ /* 0x004fe400078e0002 */
[----:B-1----:R-:W2:Y:S04]  /*0070*/  LDG.E R5, desc[UR4][R4.64] ;  /* 0x0000000404057981 */ /* 0x002ea8000c1e1900 */
[----:B------:R-:W2:Y:S02]  /*0080*/  LDG.E R0, desc[UR4][R2.64] ;  /* 0x0000000402007981 */ /* 0x000ea4000c1e1900 */
[----:B--2---:R-:W-:-:S05]  /*0090*/  FFMA R7, R5, 0.0020000000949949026108, R0 ;  /* 0x3b03126f05077823 */ /* 0x004fca0000000000 */
[----:B------:R-:W-:Y:S01]  /*00a0*/  STG.E desc[UR4][R2.64], R7 ;  /* 0x0000000702007986 */ /* 0x000fe2000c101904 */
[----:B------:R-:W-:Y:S05]  /*00b0*/  EXIT ;  /* 0x000000000000794d */ /* 0x000fea0003800000 */
.L_x_175:
        /* <DEDUP_REMOVED lines=12> */
.L_x_190:


//--------------------- .text._Z11vv_update_rPfS_S_ --------------------------
	.section	.text._Z11vv_update_rPfS_S_,"ax",@progbits
	.align	128
        .global         _Z11vv_update_rPfS_S_
        .type           _Z11vv_update_rPfS_S_,@function
        .size           _Z11vv_update_rPfS_S_,(.L_x_191 - _Z11vv_update_rPfS_S_)
        .other          _Z11vv_update_rPfS_S_,@"STO_CUDA_ENTRY STV_DEFAULT"
_Z11vv_update_rPfS_S_:
.text._Z11vv_update_rPfS_S_:
[----:B------:R-:W-:Y:S01]  /*0000*/  LDC R1, c[0x0][0x37c] ;  /* 0x0000df00ff017b82 */ /* 0x000fe20000000800 */
[----:B------:R-:W0:Y:S07]  /*0010*/  S2R R9, SR_CTAID.X ;  /* 0x0000000000097919 */ /* 0x000e2e0000002500 */
[----:B------:R-:W0:Y:S01]  /*0020*/  LDC.64 R4, c[0x0][0x380] ;  /* 0x0000e000ff047b82 */ /* 0x000e220000000a00 */
[----:B------:R-:W1:Y:S07]  /*0030*/  LDCU.64 UR4, c[0x0][0x358] ;  /* 0x00006b00ff0477ac */ /* 0x000e6e0008000a00 */
[----:B------:R-:W2:Y:S08]  /*0040*/  LDC.64 R2, c[0x0][0x388] ;  /* 0x0000e200ff027b82 */ /* 0x000eb00000000a00 */
[----:B------:R-:W3:Y:S01]  /*0050*/  LDC.64 R6, c[0x0][0x390] ;  /* 0x0000e400ff067b82 */ /* 0x000ee20000000a00 */
[----:B0-----:R-:W-:-:S04]  /*0060*/  IMAD.WIDE.U32 R4, R9, 0x4, R4 ;  /* 0x0000000409047825 */ /* 0x001fc800078e0004 */
[C---:B--2---:R-:W-:Y:S02]  /*0070*/  IMAD.WIDE.U32 R2, R9.reuse, 0x4, R2 ;  /* 0x0000000409027825 */ /* 0x044fe400078e0002 */
[----:B-1----:R-:W2:Y:S02]  /*0080*/  LDG.E R5, desc[UR4][R4.64] ;  /* 0x0000000404057981 */ /* 0x002ea4000c1e1900 */
[----:B---3--:R-:W-:Y:S02]  /*0090*/  IMAD.WIDE.U32 R6, R9, 0x4, R6 ;  /* 0x0000000409067825 */ /* 0x008fe400078e0006 */
[----:B------:R-:W2:Y:S04]  /*00a0*/  LDG.E R0, desc[UR4][R2.64] ;  /* 0x0000000402007981 */ /* 0x000ea8000c1e1900 */
[----:B------:R-:W3:Y:S01]  /*00b0*/  LDG.E R7, desc[UR4][R6.64] ;  /* 0x0000000406077981 */ /* 0x000ee2000c1e1900 */
[----:B--2---:R-:W-:-:S04]  /*00c0*/  FFMA R0, R5, 0.0020000000949949026108, R0 ;  /* 0x3b03126f05007823 */ /* 0x004fc80000000000 */
[----:B---3--:R-:W-:-:S05]  /*00d0*/  FFMA R0, R7, 0.0040000001899898052216, R0 ;  /* 0x3b83126f07007823 */ /* 0x008fca0000000000 */
[C---:B------:R-:W-:Y:S01]  /*00e0*/  FSETP.GEU.AND P0, PT, |R0|.reuse, 1.2000000476837158203, PT ;  /* 0x3f99999a0000780b */ /* 0x040fe20003f0e200 */
[----:B------:R-:W-:-:S12]  /*00f0*/  FADD R9, |R0|, -RZ ;  /* 0x800000ff00097221 */ /* 0x000fd80000000200 */
[----:B------:R-:W-:Y:S05]  /*0100*/  @!P0 BRA `(.L_x_176) ;  /* 0x0000000000bc8947 */ /* 0x000fea0003800000 */
[----:B------:R-:W-:-:S13]  /*0110*/  FSETP.GTU.AND P0, PT, R9, 10066330, PT ;  /* 0x4b19999a0900780b */ /* 0x000fda0003f0c000 */
[----:B------:R-:W-:Y:S05]  /*0120*/  @P0 BRA `(.L_x_177) ;  /* 0x0000000000540947 */ /* 0x000fea0003800000 */
[----:B------:R-:W-:-:S06]  /*0130*/  FMUL R4, R9, 0.8333333134651184082 ;  /* 0x3f55555509047820 */ /* 0x000fcc0000400000 */
[----:B------:R-:W0:Y:S02]  /*0140*/  FRND.TRUNC R4, R4 ;  /* 0x0000000400047307 */ /* 0x000e24000020d000 */
[----:B0-----:R-:W-:-:S05]  /*0150*/  FFMA R6, R4, -1.2000000476837158203, R9 ;  /* 0xbf99999a04067823 */ /* 0x001fca0000000009 */
[----:B------:R-:W-:-:S13]  /*0160*/  ISETP.GE.U32.AND P0, PT, R6, 0x3f99999a, PT ;  /* 0x3f99999a0600780c */ /* 0x000fda0003f06070 */
[----:B------:R-:W-:Y:S05]  /*0170*/  @!P0 BRA `(.L_x_178) ;  /* 0x0000000000388947 */ /* 0x000fea0003800000 */
[----:B------:R-:W-:-:S04]  /*0180*/  ISETP.GE.U32.AND P0, PT, R6, -0x7fffffff, PT ;  /* 0x800000010600780c */ /* 0x000fc80003f06070 */
[----:B------:R-:W-:-:S09]  /*0190*/  FSETP.GEU.OR P1, PT, R6, -1.2000000476837158203, !P0 ;  /* 0xbf99999a0600780b */ /* 0x000fd2000472e400 */
[----:B------:R-:W-:-:S04]  /*01a0*/  @P0 FADD R5, R4, -1 ;  /* 0xbf80000004050421 */ /* 0x000fc80000000000 */
[----:B------:R-:W-:-:S05]  /*01b0*/  @!P1 FADD R5, R5, -1 ;  /* 0xbf80000005059421 */ /* 0x000fca0000000000 */
[----:B------:R-:W-:Y:S01]  /*01c0*/  @P0 MOV R4, R5 ;  /* 0x0000000500040202 */ /* 0x000fe20000000f00 */
[----:B------:R-:W-:Y:S06]  /*01d0*/  @P0 BRA `(.L_x_178) ;  /* 0x0000000000200947 */ /* 0x000fec0003800000 */
[----:B------:R-:W-:Y:S01]  /*01e0*/  FSETP.GE.AND P0, PT, R6, 2.4000000953674316406, PT ;  /* 0x4019999a0600780b */ /* 0x000fe20003f06000 */
[----:B------:R-:W-:-:S12]  /*01f0*/  FADD R4, R4, 1 ;  /* 0x3f80000004047421 */ /* 0x000fd80000000000 */
[----:B------:R-:W-:-:S05]  /*0200*/  @P0 MOV R5, 0x3f99999a ;  /* 0x3f99999a00050802 */ /* 0x000fca0000000f00 */
[----:B------:R-:W-:-:S05]  /*0210*/  @P0 FFMA R5, R5, -3, R6 ;  /* 0xc040000005050823 */ /* 0x000fca0000000006 */
[----:B------:R-:W-:Y:S01]  /*0220*/  FSETP.GE.AND P1, PT, R5, RZ, P0 ;  /* 0x000000ff0500720b */ /* 0x000fe20000726000 */
[----:B------:R-:W-:-:S12]  /*0230*/  @P0 FADD R5, R4, 1 ;  /* 0x3f80000004050421 */ /* 0x000fd80000000000 */
[----:B------:R-:W-:-:S05]  /*0240*/  @P1 FADD R5, R5, 1 ;  /* 0x3f80000005051421 */ /* 0x000fca0000000000 */
[----:B------:R-:W-:-:S07]  /*0250*/  @P0 MOV R4, R5 ;  /* 0x0000000500040202 */ /* 0x000fce0000000f00 */
.L_x_178:
[----:B------:R-:W-:Y:S01]  /*0260*/  FFMA R9, R4, -1.2000000476837158203, R9 ;  /* 0xbf99999a04097823 */ /* 0x000fe20000000009 */
[----:B------:R-:W-:Y:S06]  /*0270*/  BRA `(.L_x_176) ;  /* 0x0000000000607947 */ /* 0x000fec0003800000 */
.L_x_177:
[C---:B------:R-:W-:Y:S02]  /*0280*/  LOP3.LUT R4, R9.reuse, 0xff800000, RZ, 0xc0, !PT ;  /* 0xff80000009047812 */ /* 0x040fe400078ec0ff */
[C---:B------:R-:W-:Y:S02]  /*0290*/  ISETP.GT.U32.AND P0, PT, R9.reuse, 0x7f7fffff, PT ;  /* 0x7f7fffff0900780c */ /* 0x040fe40003f04070 */
[----:B------:R-:W-:Y:S02]  /*02a0*/  IADD3 R5, PT, PT, R4, -0x3f800000, RZ ;  /* 0xc080000004057810 */ /* 0x000fe40007ffe0ff */
[----:B------:R-:W-:Y:S02]  /*02b0*/  LOP3.LUT R4, R9, 0x7fffff, RZ, 0xc0, !PT ;  /* 0x007fffff09047812 */ /* 0x000fe400078ec0ff */
[----:B------:R-:W-:Y:S02]  /*02c0*/  ISETP.NE.AND P1, PT, R5, RZ, PT ;  /* 0x000000ff0500720c */ /* 0x000fe40003f25270 */
[----:B------:R-:W-:-:S02]  /*02d0*/  MOV R9, 0x7fffffff ;  /* 0x7fffffff00097802 */ /* 0x000fc40000000f00 */
[----:B------:R-:W-:Y:S02]  /*02e0*/  LOP3.LUT R4, R4, 0x3f800000, RZ, 0xfc, !PT ;  /* 0x3f80000004047812 */ /* 0x000fe400078efcff */
[----:B------:R-:W-:-:S07]  /*02f0*/  FSEL R9, R9, 8388608, P0 ;  /* 0x4b00000009097808 */ /* 0x000fce0000000000 */
[----:B------:R-:W-:Y:S05]  /*0300*/  @!P1 BRA `(.L_x_179) ;  /* 0x0000000000349947 */ /* 0x000fea0003800000 */
.L_x_180:
[----:B------:R-:W-:-:S04]  /*0310*/  VIMNMX.U32 R6, PT, PT, R5, 0xb800000, PT ;  /* 0x0b80000005067848 */ /* 0x000fc80003fe0000 */
[C---:B------:R-:W-:Y:S02]  /*0320*/  IADD3 R4, PT, PT, R6.reuse, R4, RZ ;  /* 0x0000000406047210 */ /* 0x040fe40007ffe0ff */
[----:B------:R-:W-:-:S03]  /*0330*/  IADD3 R5, PT, PT, -R6, R5, RZ ;  /* 0x0000000506057210 */ /* 0x000fc60007ffe1ff */
[----:B------:R-:W-:Y:S01]  /*0340*/  FMUL R7, R4, 0.8333333134651184082 ;  /* 0x3f55555504077820 */ /* 0x000fe20000400000 */
[----:B------:R-:W-:-:S03]  /*0350*/  ISETP.NE.AND P1, PT, R5, RZ, PT ;  /* 0x000000ff0500720c */ /* 0x000fc60003f25270 */
[----:B------:R-:W-:-:S04]  /*0360*/  FFMA R8, R7, -1.2000000476837158203, R4 ;  /* 0xbf99999a07087823 */ /* 0x000fc80000000004 */
[----:B------:R-:W-:-:S04]  /*0370*/  FFMA R7, R8, 0.8333333134651184082, R7 ;  /* 0x3f55555508077823 */ /* 0x000fc80000000007 */
[----:B------:R-:W-:-:S04]  /*0380*/  FFMA R8, R7, -1.2000000476837158203, R4 ;  /* 0xbf99999a07087823 */ /* 0x000fc80000000004 */
[----:B------:R-:W-:-:S04]  /*0390*/  FFMA.RZ R8, R8, 0.8333333134651184082, R7 ;  /* 0x3f55555508087823 */ /* 0x000fc8000000c007 */
[----:B------:R-:W0:Y:S02]  /*03a0*/  FRND.TRUNC R7, R8 ;  /* 0x0000000800077307 */ /* 0x000e24000020d000 */
[----:B0-----:R-:W-:-:S05]  /*03b0*/  FFMA R4, R7, -1.2000000476837158203, R4 ;  /* 0xbf99999a07047823 */ /* 0x001fca0000000004 */
[----:B------:R-:W-:-:S13]  /*03c0*/  ISETP.NE.AND P0, PT, R4, RZ, PT ;  /* 0x000000ff0400720c */ /* 0x000fda0003f05270 */
[----:B------:R-:W-:Y:S05]  /*03d0*/  @P0 BRA P1, `(.L_x_180) ;  /* 0xfffffffc00cc0947 */ /* 0x000fea000083ffff */
.L_x_179:
[----:B------:R-:W-:-:S04]  /*03e0*/  FMUL R4, R4, 1.1920928955078125e-07 ;  /* 0x3400000004047820 */ /* 0x000fc80000400000 */
[----:B------:R-:W-:-:S07]  /*03f0*/  FMUL R9, R9, R4 ;  /* 0x0000000409097220 */ /* 0x000fce0000400000 */
.L_x_176:
[C---:B------:R-:W-:Y:S02]  /*0400*/  FSETP.NAN.AND P0, PT, |R9|.reuse, |R9|, PT ;  /* 0x400000090900720b */ /* 0x040fe40003f08200 */
[----:B------:R-:W-:-:S04]  /*0410*/  LOP3.LUT R0, R9, 0x80000000, R0, 0xb8, !PT ;  /* 0x8000000009007812 */ /* 0x000fc800078eb800 */
[----:B------:R-:W-:-:S04]  /*0420*/  FSEL R9, R9, R0, P0 ;  /* 0x0000000009097208 */ /* 0x000fc80000000000 */
[----:B------:R-:W-:-:S13]  /*0430*/  FSETP.GEU.AND P0, PT, R9, RZ, PT ;  /* 0x000000ff0900720b */ /* 0x000fda0003f0e000 */
[----:B------:R-:W-:-:S05]  /*0440*/  @!P0 FADD R9, R9, 1.2000000476837158203 ;  /* 0x3f99999a09098421 */ /* 0x000fca0000000000 */
[----:B------:R-:W-:Y:S01]  /*0450*/  STG.E desc[UR4][R2.64], R9 ;  /* 0x0000000902007986 */ /* 0x000fe2000c101904 */
[----:B------:R-:W-:Y:S05]  /*0460*/  EXIT ;  /* 0x000000000000794d */ /* 0x000fea0003800000 */
.L_x_181:
        /* <DEDUP_REMOVED lines=9> */
.L_x_191:


//--------------------- .nv.global.init           --------------------------
	.section	.nv.global.init,"aw",@progbits
.nv.global.init:
	.type		$str,@object
	.size		$str,(.L_0 - $str)
$str:
        /*0000*/ 	.byte	0x28, 0x78, 0x2c, 0x79, 0x2c, 0x7a, 0x29, 0x3d, 0x20, 0x28, 0x25, 0x69, 0x2c, 0x25, 0x69, 0x2c
        /*0010*/ 	.byte	0x25, 0x69, 0x29, 0x09, 0x62, 0x6c, 0x6f, 0x63, 0x6b, 0x20, 0x25, 0x69, 0x20, 0x77, 0x69, 0x74
        /*0020*/ 	.byte	0x68, 0x20, 0x62, 0x6c, 0x6f, 0x63, 0x6b, 0x20, 0x25, 0x69, 0x0a, 0x00
.L_0:


//--------------------- .nv.shared._Z11updateBoxesPfPiS0_S_ --------------------------
	.section	.nv.shared._Z11updateBoxesPfPiS0_S_,"aw",@nobits
	.sectionflags	@""
	.align	16
	.zero		1024


//--------------------- .nv.shared.reserved.0     --------------------------
	.section	.nv.shared.reserved.0,"aw",@nobits
	.weak		__nv_reservedSMEM_offset_0_alias
	.size		__nv_reservedSMEM_offset_0_alias, 0, 64
	.other		__nv_reservedSMEM_offset_0_alias,@"STO_CUDA_RESERVED_SHARED STV_DEFAULT"
__nv_reservedSMEM_offset_0_alias:
	.zero		0
	.zero		64


//--------------------- .nv.shared._Z19calcForces_interboxPfS_PiS0_S_iiiii --------------------------
	.section	.nv.shared._Z19calcForces_interboxPfS_PiS0_S_iiiii,"aw",@nobits
	.sectionflags	@""
	.align	16
	.zero		1024


//--------------------- .nv.shared._Z19calcForces_intraboxPfS_PiS0_S_ --------------------------
	.section	.nv.shared._Z19calcForces_intraboxPfS_PiS0_S_,"aw",@nobits
	.sectionflags	@""
	.align	16
	.zero		1024


//--------------------- .nv.shared._Z11vv_update_vPfS_S_ --------------------------
	.section	.nv.shared._Z11vv_update_vPfS_S_,"aw",@nobits
	.sectionflags	@""
	.align	16
	.zero		1024


//--------------------- .nv.shared._Z11vv_update_rPfS_S_ --------------------------
	.section	.nv.shared._Z11vv_update_rPfS_S_,"aw",@nobits
	.sectionflags	@""
	.align	16
	.zero		1024


//--------------------- .nv.constant0._Z11updateBoxesPfPiS0_S_ --------------------------
	.section	.nv.constant0._Z11updateBoxesPfPiS0_S_,"a",@progbits
	.sectionflags	@""
	.align	4
.nv.constant0._Z11updateBoxesPfPiS0_S_:
	.zero		928


//--------------------- .nv.constant0._Z19calcForces_interboxPfS_PiS0_S_iiiii --------------------------
	.section	.nv.constant0._Z19calcForces_interboxPfS_PiS0_S_iiiii,"a",@progbits
	.sectionflags	@""
	.align	4
.nv.constant0._Z19calcForces_interboxPfS_PiS0_S_iiiii:
	.zero		956


//--------------------- .nv.constant0._Z19calcForces_intraboxPfS_PiS0_S_ --------------------------
	.section	.nv.constant0._Z19calcForces_intraboxPfS_PiS0_S_,"a",@progbits
	.sectionflags	@""
	.align	4
.nv.constant0._Z19calcForces_intraboxPfS_PiS0_S_:
	.zero		936


//--------------------- .nv.constant0._Z11vv_update_vPfS_S_ --------------------------
	.section	.nv.constant0._Z11vv_update_vPfS_S_,"a",@progbits
	.sectionflags	@""
	.align	4
.nv.constant0._Z11vv_update_vPfS_S_:
	.zero		920


//--------------------- .nv.constant0._Z11vv_update_rPfS_S_ --------------------------
	.section	.nv.constant0._Z11vv_update_rPfS_S_,"a",@progbits
	.sectionflags	@""
	.align	4
.nv.constant0._Z11vv_update_rPfS_S_:
	.zero		920


//--------------------- SYMBOLS --------------------------

	.type		.nv.reservedSmem.offset0,@object
	.size		.nv.reservedSmem.offset0,0x4
	.type		.nv.reservedSmem.cap,@object
	.size		.nv.reservedSmem.cap,0x4
	.type		vprintf,@function
